	.target	sm_90a

	.elftype	@"ET_EXEC"


//--------------------- .note.nv.tkinfo           --------------------------
	.section	.note.nv.tkinfo,"",@"SHT_NOTE"
	.sectionflags	@"SHF_NOTE_NV_TKINFO"
	.tkinfo
        /*0018*/ 	.word	0x00000002
        /*0030*/ 	.string	""
        /*0030*/ 	.string	"ptxas"
        /*0030*/ 	.string	"Cuda compilation tools, release 13.0, V13.0.88"
        /*0030*/ 	.string	"Build cuda_13.0.r13.0/compiler.36424714_0"
        /*0030*/ 	.string	"-arch sm_90a -m 64 "



//--------------------- .note.nv.cuinfo           --------------------------
	.section	.note.nv.cuinfo,"",@"SHT_NOTE"
	.sectionflags	@"SHF_NOTE_NV_CUINFO"
        /*0018*/ 	.short	0x0002
        /*001a*/ 	.short	0x005a
        /*001c*/ 	.short	0x0082
	.zero		2


//--------------------- .nv.info                  --------------------------
	.section	.nv.info,"",@"SHT_CUDA_INFO"
	.align	4


	//----- nvinfo : EIATTR_REGCOUNT
	.align		4
        /*0000*/ 	.byte	0x04, 0x2f
        /*0002*/ 	.short	(.L_15 - .L_14)
	.align		4
.L_14:
        /*0004*/ 	.word	index@(_ZN7cutlass13device_kernelINS_4gemm6kernel13GemmUniversalIN4cute5tupleIJiiiiEEENS1_10collective13CollectiveMmaINS1_34MainloopSm90TmaGmmaWarpSpecializedILi9ENS5_IJNS4_1CILi2EEENSA_ILi1EEESC_EEENS1_35KernelTmaWarpSpecializedCooperativeEEENS5_IJNSA_ILi384EEESG_NSA_ILi16EEEEEENS_10bfloat16_tENS5_IJlSC_lEEESJ_SK_NS4_8TiledMMAINS4_8MMA_AtomIJNS4_4SM904GMMA28MMA_64x192x16_F32BF16BF16_SSILNSO_5MajorE0ELSQ_0ELNSO_7ScaleInE1ELSR_1EEEEEENS4_6LayoutISD_NS5_IJSC_NSA_ILi0EEESV_EEEEENS5_IJNS4_10UnderscoreESY_SY_EEEEENS4_13SM90_TMA_LOADENS4_14ComposedLayoutINS4_7SwizzleILi1ELi4ELi3EEENS4_18smem_ptr_flag_bitsILi16EEENSU_INS5_IJNSA_ILi8EEESH_EEENS5_IJSH_SC_EEEEEEEvNS4_8identityENS4_23SM90_TMA_LOAD_MULTICASTES1B_vS1C_EENS_8epilogue10collective6detail29Sm90TmaWarpSpecializedAdapterINS1G_15DefaultEpilogueISJ_SK_SK_NS1F_6thread17LinearCombinationISJ_Li1EffLNS1K_9ScaleType4KindE0ELNS_15FloatRoundStyleE2ESJ_EENS1_15EpilogueDefaultEEEEEvvEEEEvNT_6ParamsE)
        /*0008*/ 	.word	0x000000a8


	//----- nvinfo : EIATTR_FRAME_SIZE
	.align		4
.L_15:
        /*000c*/ 	.byte	0x04, 0x11
        /*000e*/ 	.short	(.L_17 - .L_16)
	.align		4
.L_16:
        /*0010*/ 	.word	index@(_ZN7cutlass13device_kernelINS_4gemm6kernel13GemmUniversalIN4cute5tupleIJiiiiEEENS1_10collective13CollectiveMmaINS1_34MainloopSm90TmaGmmaWarpSpecializedILi9ENS5_IJNS4_1CILi2EEENSA_ILi1EEESC_EEENS1_35KernelTmaWarpSpecializedCooperativeEEENS5_IJNSA_ILi384EEESG_NSA_ILi16EEEEEENS_10bfloat16_tENS5_IJlSC_lEEESJ_SK_NS4_8TiledMMAINS4_8MMA_AtomIJNS4_4SM904GMMA28MMA_64x192x16_F32BF16BF16_SSILNSO_5MajorE0ELSQ_0ELNSO_7ScaleInE1ELSR_1EEEEEENS4_6LayoutISD_NS5_IJSC_NSA_ILi0EEESV_EEEEENS5_IJNS4_10UnderscoreESY_SY_EEEEENS4_13SM90_TMA_LOADENS4_14ComposedLayoutINS4_7SwizzleILi1ELi4ELi3EEENS4_18smem_ptr_flag_bitsILi16EEENSU_INS5_IJNSA_ILi8EEESH_EEENS5_IJSH_SC_EEEEEEEvNS4_8identityENS4_23SM90_TMA_LOAD_MULTICASTES1B_vS1C_EENS_8epilogue10collective6detail29Sm90TmaWarpSpecializedAdapterINS1G_15DefaultEpilogueISJ_SK_SK_NS1F_6thread17LinearCombinationISJ_Li1EffLNS1K_9ScaleType4KindE0ELNS_15FloatRoundStyleE2ESJ_EENS1_15EpilogueDefaultEEEEEvvEEEEvNT_6ParamsE)
        /*0014*/ 	.word	0x00000bc8


	//----- nvinfo : EIATTR_MIN_STACK_SIZE
	.align		4
.L_17:
        /*0018*/ 	.byte	0x04, 0x12
        /*001a*/ 	.short	(.L_19 - .L_18)
	.align		4
.L_18:
        /*001c*/ 	.word	index@(_ZN7cutlass13device_kernelINS_4gemm6kernel13GemmUniversalIN4cute5tupleIJiiiiEEENS1_10collective13CollectiveMmaINS1_34MainloopSm90TmaGmmaWarpSpecializedILi9ENS5_IJNS4_1CILi2EEENSA_ILi1EEESC_EEENS1_35KernelTmaWarpSpecializedCooperativeEEENS5_IJNSA_ILi384EEESG_NSA_ILi16EEEEEENS_10bfloat16_tENS5_IJlSC_lEEESJ_SK_NS4_8TiledMMAINS4_8MMA_AtomIJNS4_4SM904GMMA28MMA_64x192x16_F32BF16BF16_SSILNSO_5MajorE0ELSQ_0ELNSO_7ScaleInE1ELSR_1EEEEEENS4_6LayoutISD_NS5_IJSC_NSA_ILi0EEESV_EEEEENS5_IJNS4_10UnderscoreESY_SY_EEEEENS4_13SM90_TMA_LOADENS4_14ComposedLayoutINS4_7SwizzleILi1ELi4ELi3EEENS4_18smem_ptr_flag_bitsILi16EEENSU_INS5_IJNSA_ILi8EEESH_EEENS5_IJSH_SC_EEEEEEEvNS4_8identityENS4_23SM90_TMA_LOAD_MULTICASTES1B_vS1C_EENS_8epilogue10collective6detail29Sm90TmaWarpSpecializedAdapterINS1G_15DefaultEpilogueISJ_SK_SK_NS1F_6thread17LinearCombinationISJ_Li1EffLNS1K_9ScaleType4KindE0ELNS_15FloatRoundStyleE2ESJ_EENS1_15EpilogueDefaultEEEEEvvEEEEvNT_6ParamsE)
        /*0020*/ 	.word	0x00000bc8
.L_19:


//--------------------- .nv.compat                --------------------------
	.section	.nv.compat,"",@"SHT_CUDA_COMPAT_INFO"
	.align	4
        /*0000*/ 	.byte	0x02, 0x09, 0x01, 0x00, 0x02, 0x02, 0x04, 0x00, 0x02, 0x05, 0x05, 0x00, 0x03, 0x07, 0x01, 0x01
        /*0010*/ 	.byte	0x02, 0x03, 0x01, 0x00, 0x02, 0x06, 0x01, 0x00, 0x04, 0x0b, 0x08, 0x00, 0x00, 0x00, 0x00, 0x00
        /*0020*/ 	.byte	0x00, 0x00, 0x00, 0x00


//--------------------- .nv.info._ZN7cutlass13device_kernelINS_4gemm6kernel13GemmUniversalIN4cute5tupleIJiiiiEEENS1_10collective13CollectiveMmaINS1_34MainloopSm90TmaGmmaWarpSpecializedILi9ENS5_IJNS4_1CILi2EEENSA_ILi1EEESC_EEENS1_35KernelTmaWarpSpecializedCooperativeEEENS5_IJNSA_ILi384EEESG_NSA_ILi16EEEEEENS_10bfloat16_tENS5_IJlSC_lEEESJ_SK_NS4_8TiledMMAINS4_8MMA_AtomIJNS4_4SM904GMMA28MMA_64x192x16_F32BF16BF16_SSILNSO_5MajorE0ELSQ_0ELNSO_7ScaleInE1ELSR_1EEEEEENS4_6LayoutISD_NS5_IJSC_NSA_ILi0EEESV_EEEEENS5_IJNS4_10UnderscoreESY_SY_EEEEENS4_13SM90_TMA_LOADENS4_14ComposedLayoutINS4_7SwizzleILi1ELi4ELi3EEENS4_18smem_ptr_flag_bitsILi16EEENSU_INS5_IJNSA_ILi8EEESH_EEENS5_IJSH_SC_EEEEEEEvNS4_8identityENS4_23SM90_TMA_LOAD_MULTICASTES1B_vS1C_EENS_8epilogue10collective6detail29Sm90TmaWarpSpecializedAdapterINS1G_15DefaultEpilogueISJ_SK_SK_NS1F_6thread17LinearCombinationISJ_Li1EffLNS1K_9ScaleType4KindE0ELNS_15FloatRoundStyleE2ESJ_EENS1_15EpilogueDefaultEEEEEvvEEEEvNT_6ParamsE --------------------------
	.section	.nv.info._ZN7cutlass13device_kernelINS_4gemm6kernel13GemmUniversalIN4cute5tupleIJiiiiEEENS1_10collective13CollectiveMmaINS1_34MainloopSm90TmaGmmaWarpSpecializedILi9ENS5_IJNS4_1CILi2EEENSA_ILi1EEESC_EEENS1_35KernelTmaWarpSpecializedCooperativeEEENS5_IJNSA_ILi384EEESG_NSA_ILi16EEEEEENS_10bfloat16_tENS5_IJlSC_lEEESJ_SK_NS4_8TiledMMAINS4_8MMA_AtomIJNS4_4SM904GMMA28MMA_64x192x16_F32BF16BF16_SSILNSO_5MajorE0ELSQ_0ELNSO_7ScaleInE1ELSR_1EEEEEENS4_6LayoutISD_NS5_IJSC_NSA_ILi0EEESV_EEEEENS5_IJNS4_10UnderscoreESY_SY_EEEEENS4_13SM90_TMA_LOADENS4_14ComposedLayoutINS4_7SwizzleILi1ELi4ELi3EEENS4_18smem_ptr_flag_bitsILi16EEENSU_INS5_IJNSA_ILi8EEESH_EEENS5_IJSH_SC_EEEEEEEvNS4_8identityENS4_23SM90_TMA_LOAD_MULTICASTES1B_vS1C_EENS_8epilogue10collective6detail29Sm90TmaWarpSpecializedAdapterINS1G_15DefaultEpilogueISJ_SK_SK_NS1F_6thread17LinearCombinationISJ_Li1EffLNS1K_9ScaleType4KindE0ELNS_15FloatRoundStyleE2ESJ_EENS1_15EpilogueDefaultEEEEEvvEEEEvNT_6ParamsE,"",@"SHT_CUDA_INFO"
	.sectionflags	@""
	.align	4


	//----- nvinfo : EIATTR_CUDA_API_VERSION
	.align		4
        /*0000*/ 	.byte	0x04, 0x37
        /*0002*/ 	.short	(.L_21 - .L_20)
.L_20:
        /*0004*/ 	.word	0x00000082


	//----- nvinfo : EIATTR_KPARAM_INFO
	.align		4
.L_21:
        /*0008*/ 	.byte	0x04, 0x17
        /*000a*/ 	.short	(.L_23 - .L_22)
.L_22:
        /*000c*/ 	.word	0x00000000
        /*0010*/ 	.short	0x0000
        /*0012*/ 	.short	0x0070
        /*0014*/ 	.byte	0x00, 0xf0, 0x01, 0x10


	//----- nvinfo : EIATTR_SPARSE_MMA_MASK
	.align		4
.L_23:
        /*0018*/ 	.byte	0x03, 0x50
        /*001a*/ 	.short	0x0000


	//----- nvinfo : EIATTR_MAXREG_COUNT
	.align		4
        /*001c*/ 	.byte	0x03, 0x1b
        /*001e*/ 	.short	0x00a8


	//----- nvinfo : EIATTR_NUM_BARRIERS
	.align		4
        /*0020*/ 	.byte	0x02, 0x4c
        /*0022*/ 	.byte	0x01
	.zero		1


	//----- nvinfo : EIATTR_EXTERNS
	.align		4
        /*0024*/ 	.byte	0x04, 0x0f
        /*0026*/ 	.short	(.L_25 - .L_24)


	//   ....[0]....
	.align		4
.L_24:
        /*0028*/ 	.word	index@(__assertfail)


	//----- nvinfo : EIATTR_ANNOTATIONS
	.align		4
.L_25:
        /*002c*/ 	.byte	0x04, 0x55
        /*002e*/ 	.short	(.L_27 - .L_26)


	//   ....[0]....
.L_26:
        /*0030*/ 	.word	0x00000001
        /*0034*/ 	.byte	0x10, 0x08, 0x00, 0x00, 0x01, 0x00, 0x00, 0x00, 0xf0, 0x08, 0x00, 0x00, 0x01, 0x00, 0x00, 0x00
        /* <DEDUP_REMOVED lines=862> */
        /*3624*/ 	.byte	0x50, 0xe6, 0x02, 0x00, 0x01, 0x00, 0x00, 0x00, 0x70, 0xe6, 0x02, 0x00


	//----- nvinfo : EIATTR_MERCURY_ISA_VERSION
	.align		4
.L_27:
        /*3630*/ 	.byte	0x03, 0x5f
        /*3632*/ 	.short	0x0101


	//----- nvinfo : EIATTR_INT_WARP_WIDE_INSTR_OFFSETS
	.align		4
        /*3634*/ 	.byte	0x04, 0x31
        /*3636*/ 	.short	(.L_29 - .L_28)


	//   ....[0]....
.L_28:
        /*3638*/ 	.word	0x00000640


	//   ....[1]....
        /*363c*/ 	.word	0x00000650


	//   ....[2]....
        /*3640*/ 	.word	0x000007b0


	//----- nvinfo : EIATTR_COOP_GROUP_MASK_REGIDS
	.align		4
.L_29:
        /*3644*/ 	.byte	0x04, 0x29
        /*3646*/ 	.short	(.L_31 - .L_30)


	//   ....[0]....
.L_30:
        /*3648*/ 	.word	0xffffffff


	//   ....[1]....
        /*364c*/ 	.word	0xffffffff


	//   ....[2]....
        /*3650*/ 	.word	0xffffffff


	//   ....[3]....
        /*3654*/ 	.word	0xffffffff


	//   ....[4]....
        /*3658*/ 	.word	0xffffffff


	//   ....[5]....
        /*365c*/ 	.word	0xffffffff


	//----- nvinfo : EIATTR_COOP_GROUP_INSTR_OFFSETS
	.align		4
.L_31:
        /*3660*/ 	.byte	0x04, 0x28
        /*3662*/ 	.short	(.L_33 - .L_32)


	//   ....[0]....
.L_32:
        /*3664*/ 	.word	0x00000070


	//   ....[1]....
        /*3668*/ 	.word	0x00000080


	//   ....[2]....
        /*366c*/ 	.word	0x000001a0


	//   ....[3]....
        /*3670*/ 	.word	0x000004a0


	//   ....[4]....
        /*3674*/ 	.word	0x00000930


	//   ....[5]....
        /*3678*/ 	.word	0x00001500


	//----- nvinfo : EIATTR_REG_RECONFIG
	.align		4
.L_33:
        /*367c*/ 	.byte	0x01, 0x54
	.zero		2


	//----- nvinfo : EIATTR_SYSCALL_OFFSETS
	.align		4
        /*3680*/ 	.byte	0x04, 0x46
        /*3682*/ 	.short	(.L_35 - .L_34)


	//   ....[0]....
.L_34:
        /*3684*/ 	.word	0x000016b0


	//----- nvinfo : EIATTR_MBARRIER_INSTR_OFFSETS
	.align		4
.L_35:
        /*3688*/ 	.byte	0x04, 0x39
        /*368a*/ 	.short	(.L_37 - .L_36)


	//   ....[0]....
.L_36:
        /*368c*/ 	.word	0x00000340
        /*3690*/ 	.word	0x000000ff
        /*3694*/ 	.word	0x00000000
        /*3698*/ 	.short	0x0100
        /*369a*/ 	.byte	0x08
	.zero		1


	//   ....[1]....
        /*369c*/ 	.word	0x00000350
        /*36a0*/ 	.word	0x000000ff
        /*36a4*/ 	.word	0x00000048
        /*36a8*/ 	.short	0x0100
        /*36aa*/ 	.byte	0x08
	.zero		1


	//   ....[2]....
        /*36ac*/ 	.word	0x00000360
        /*36b0*/ 	.word	0x000000ff
        /*36b4*/ 	.word	0x00000008
        /*36b8*/ 	.short	0x0100
        /*36ba*/ 	.byte	0x08
	.zero		1


	//   ....[3]....
        /*36bc*/ 	.word	0x00000370
        /*36c0*/ 	.word	0x000000ff
        /*36c4*/ 	.word	0x00000050
        /*36c8*/ 	.short	0x0100
        /*36ca*/ 	.byte	0x08
	.zero		1


	//   ....[4]....
        /*36cc*/ 	.word	0x00000380
        /*36d0*/ 	.word	0x000000ff
        /*36d4*/ 	.word	0x00000010
        /*36d8*/ 	.short	0x0100
        /*36da*/ 	.byte	0x08
	.zero		1


	//   ....[5]....
        /*36dc*/ 	.word	0x00000390
        /*36e0*/ 	.word	0x000000ff
        /*36e4*/ 	.word	0x00000058
        /*36e8*/ 	.short	0x0100
        /*36ea*/ 	.byte	0x08
	.zero		1


	//   ....[6]....
        /*36ec*/ 	.word	0x000003a0
        /*36f0*/ 	.word	0x000000ff
        /*36f4*/ 	.word	0x00000018
        /*36f8*/ 	.short	0x0100
        /*36fa*/ 	.byte	0x08
	.zero		1


	//   ....[7]....
        /*36fc*/ 	.word	0x000003b0
        /*3700*/ 	.word	0x000000ff
        /*3704*/ 	.word	0x00000060
        /*3708*/ 	.short	0x0100
        /*370a*/ 	.byte	0x08
	.zero		1


	//   ....[8]....
        /*370c*/ 	.word	0x000003c0
        /*3710*/ 	.word	0x000000ff
        /*3714*/ 	.word	0x00000020
        /*3718*/ 	.short	0x0100
        /*371a*/ 	.byte	0x08
	.zero		1


	//   ....[9]....
        /*371c*/ 	.word	0x000003d0
        /*3720*/ 	.word	0x000000ff
        /*3724*/ 	.word	0x00000068
        /*3728*/ 	.short	0x0100
        /*372a*/ 	.byte	0x08
	.zero		1


	//   ....[10]....
        /*372c*/ 	.word	0x000003e0
        /*3730*/ 	.word	0x000000ff
        /*3734*/ 	.word	0x00000028
        /*3738*/ 	.short	0x0100
        /*373a*/ 	.byte	0x08
	.zero		1


	//   ....[11]....
        /*373c*/ 	.word	0x000003f0
        /*3740*/ 	.word	0x000000ff
        /*3744*/ 	.word	0x00000070
        /*3748*/ 	.short	0x0100
        /*374a*/ 	.byte	0x08
	.zero		1


	//   ....[12]....
        /*374c*/ 	.word	0x00000400
        /*3750*/ 	.word	0x000000ff
        /*3754*/ 	.word	0x00000030
        /*3758*/ 	.short	0x0100
        /*375a*/ 	.byte	0x08
	.zero		1


	//   ....[13]....
        /*375c*/ 	.word	0x00000410
        /*3760*/ 	.word	0x000000ff
        /*3764*/ 	.word	0x00000078
        /*3768*/ 	.short	0x0100
        /*376a*/ 	.byte	0x08
	.zero		1


	//   ....[14]....
        /*376c*/ 	.word	0x00000420
        /*3770*/ 	.word	0x000000ff
        /*3774*/ 	.word	0x00000038
        /*3778*/ 	.short	0x0100
        /*377a*/ 	.byte	0x08
	.zero		1


	//   ....[15]....
        /*377c*/ 	.word	0x00000430
        /*3780*/ 	.word	0x000000ff
        /*3784*/ 	.word	0x00000080
        /*3788*/ 	.short	0x0100
        /*378a*/ 	.byte	0x08
	.zero		1


	//   ....[16]....
        /*378c*/ 	.word	0x00000440
        /*3790*/ 	.word	0x000000ff
        /*3794*/ 	.word	0x00000040
        /*3798*/ 	.short	0x0100
        /*379a*/ 	.byte	0x08
	.zero		1


	//   ....[17]....
        /*379c*/ 	.word	0x00000450
        /*37a0*/ 	.word	0x000000ff
        /*37a4*/ 	.word	0x00000088
        /*37a8*/ 	.short	0x0100
        /*37aa*/ 	.byte	0x08
	.zero		1


	//   ....[18]....
        /*37ac*/ 	.word	0x00000830
        /*37b0*/ 	.word	0x000000ff
        /*37b4*/ 	.word	0x000000a0
        /*37b8*/ 	.short	0x0100
        /*37ba*/ 	.byte	0x06
	.zero		1


	//   ....[19]....
        /*37bc*/ 	.word	0x00000880
        /*37c0*/ 	.word	0x000000ff
        /*37c4*/ 	.word	0x000000a8
        /*37c8*/ 	.short	0x0100
        /*37ca*/ 	.byte	0x06
	.zero		1


	//   ....[20]....
        /*37cc*/ 	.word	0x00001750
        /*37d0*/ 	.word	0x00000003
        /*37d4*/ 	.word	0x00000000
        /*37d8*/ 	.short	0x010a
        /*37da*/ 	.byte	0x3f
	.zero		1


	//   ....[21]....
        /*37dc*/ 	.word	0x00001790
        /*37e0*/ 	.word	0x00000003
        /*37e4*/ 	.word	0x00000000
        /*37e8*/ 	.short	0x010a
        /*37ea*/ 	.byte	0x3f
	.zero		1


	//   ....[22]....
        /*37ec*/ 	.word	0x00002760
        /*37f0*/ 	.word	0x000000ff
        /*37f4*/ 	.word	0x00000000
        /*37f8*/ 	.short	0x010a
        /*37fa*/ 	.byte	0x04
	.zero		1


	//   ....[23]....
        /*37fc*/ 	.word	0x000027a0
        /*3800*/ 	.word	0x000000ff
        /*3804*/ 	.word	0x00000000
        /*3808*/ 	.short	0x010a
        /*380a*/ 	.byte	0x04
	.zero		1


	//   ....[24]....
        /*380c*/ 	.word	0x00005960
        /*3810*/ 	.word	0x00000005
        /*3814*/ 	.word	0x00000000
        /*3818*/ 	.short	0x0101
        /*381a*/ 	.byte	0x3f
	.zero		1


	//   ....[25]....
        /*381c*/ 	.word	0x00005b50
        /*3820*/ 	.word	0x00000000
        /*3824*/ 	.word	0x00000000
        /*3828*/ 	.short	0x0101
        /*382a*/ 	.byte	0x3f
	.zero		1


	//   ....[26]....
        /*382c*/ 	.word	0x0002e1d0
        /*3830*/ 	.word	0x0000000f
        /*3834*/ 	.word	0x00000048
        /*3838*/ 	.short	0x010a
        /*383a*/ 	.byte	0x3f
	.zero		1


	//   ....[27]....
        /*383c*/ 	.word	0x0002e570
        /*3840*/ 	.word	0x00000002
        /*3844*/ 	.word	0x000000a8
        /*3848*/ 	.short	0x0101
        /*384a*/ 	.byte	0x3f
	.zero		1


	//   ....[28]....
        /*384c*/ 	.word	0x0002ed80
        /*3850*/ 	.word	0x00000003
        /*3854*/ 	.word	0x00000000
        /*3858*/ 	.short	0x010a
        /*385a*/ 	.byte	0x3f
	.zero		1


	//   ....[29]....
        /*385c*/ 	.word	0x0002ee10
        /*3860*/ 	.word	0x00000003
        /*3864*/ 	.word	0x00000000
        /*3868*/ 	.short	0x010a
        /*386a*/ 	.byte	0x3f
	.zero		1


	//   ....[30]....
        /*386c*/ 	.word	0x0002eea0
        /*3870*/ 	.word	0x00000003
        /*3874*/ 	.word	0x00000000
        /*3878*/ 	.short	0x010a
        /*387a*/ 	.byte	0x3f
	.zero		1


	//   ....[31]....
        /*387c*/ 	.word	0x0002ef30
        /*3880*/ 	.word	0x00000003
        /*3884*/ 	.word	0x00000000
        /*3888*/ 	.short	0x010a
        /*388a*/ 	.byte	0x3f
	.zero		1


	//   ....[32]....
        /*388c*/ 	.word	0x0002efc0
        /*3890*/ 	.word	0x00000003
        /*3894*/ 	.word	0x00000000
        /*3898*/ 	.short	0x010a
        /*389a*/ 	.byte	0x3f
	.zero		1


	//   ....[33]....
        /*389c*/ 	.word	0x0002f050
        /*38a0*/ 	.word	0x00000003
        /*38a4*/ 	.word	0x00000000
        /*38a8*/ 	.short	0x010a
        /*38aa*/ 	.byte	0x3f
	.zero		1


	//   ....[34]....
        /*38ac*/ 	.word	0x0002f0e0
        /*38b0*/ 	.word	0x00000003
        /*38b4*/ 	.word	0x00000000
        /*38b8*/ 	.short	0x010a
        /*38ba*/ 	.byte	0x3f
	.zero		1


	//   ....[35]....
        /*38bc*/ 	.word	0x0002f170
        /*38c0*/ 	.word	0x00000003
        /*38c4*/ 	.word	0x00000000
        /*38c8*/ 	.short	0x010a
        /*38ca*/ 	.byte	0x3f
	.zero		1


	//   ....[36]....
        /*38cc*/ 	.word	0x0002f200
        /*38d0*/ 	.word	0x00000003
        /*38d4*/ 	.word	0x00000000
        /*38d8*/ 	.short	0x010a
        /*38da*/ 	.byte	0x3f
	.zero		1


	//   ....[37]....
        /*38dc*/ 	.word	0x0002f260
        /*38e0*/ 	.word	0x00000003
        /*38e4*/ 	.word	0x00000000
        /*38e8*/ 	.short	0x010a
        /*38ea*/ 	.byte	0x3f
	.zero		1


	//   ....[38]....
        /*38ec*/ 	.word	0x0002f2c0
        /*38f0*/ 	.word	0x00000007
        /*38f4*/ 	.word	0x00000000
        /*38f8*/ 	.short	0x010a
        /*38fa*/ 	.byte	0x3f
	.zero		1


	//   ....[39]....
        /*38fc*/ 	.word	0x0002f390
        /*3900*/ 	.word	0x0000000f
        /*3904*/ 	.word	0x00000048
        /*3908*/ 	.short	0x010a
        /*390a*/ 	.byte	0x3f
	.zero		1


	//   ....[40]....
        /*390c*/ 	.word	0x0002f460
        /*3910*/ 	.word	0x00000003
        /*3914*/ 	.word	0x00000000
        /*3918*/ 	.short	0x010a
        /*391a*/ 	.byte	0x3f
	.zero		1


	//   ....[41]....
        /*391c*/ 	.word	0x0002f4b0
        /*3920*/ 	.word	0x00000003
        /*3924*/ 	.word	0x00000000
        /*3928*/ 	.short	0x010a
        /*392a*/ 	.byte	0x3f
	.zero		1


	//   ....[42]....
        /*392c*/ 	.word	0x0002f500
        /*3930*/ 	.word	0x00000003
        /*3934*/ 	.word	0x00000000
        /*3938*/ 	.short	0x010a
        /*393a*/ 	.byte	0x3f
	.zero		1


	//   ....[43]....
        /*393c*/ 	.word	0x0002f550
        /*3940*/ 	.word	0x00000003
        /*3944*/ 	.word	0x00000000
        /*3948*/ 	.short	0x010a
        /*394a*/ 	.byte	0x3f
	.zero		1


	//   ....[44]....
        /*394c*/ 	.word	0x0002f5a0
        /*3950*/ 	.word	0x00000003
        /*3954*/ 	.word	0x00000000
        /*3958*/ 	.short	0x010a
        /*395a*/ 	.byte	0x3f
	.zero		1


	//   ....[45]....
        /*395c*/ 	.word	0x0002f5f0
        /*3960*/ 	.word	0x00000003
        /*3964*/ 	.word	0x00000000
        /*3968*/ 	.short	0x010a
        /*396a*/ 	.byte	0x3f
	.zero		1


	//   ....[46]....
        /*396c*/ 	.word	0x0002f640
        /*3970*/ 	.word	0x00000003
        /*3974*/ 	.word	0x00000000
        /*3978*/ 	.short	0x010a
        /*397a*/ 	.byte	0x3f
	.zero		1


	//   ....[47]....
        /*397c*/ 	.word	0x0002f690
        /*3980*/ 	.word	0x00000003
        /*3984*/ 	.word	0x00000000
        /*3988*/ 	.short	0x010a
        /*398a*/ 	.byte	0x3f
	.zero		1


	//----- nvinfo : EIATTR_NUM_MBARRIERS
	.align		4
.L_37:
        /*398c*/ 	.byte	0x03, 0x38
        /*398e*/ 	.short	0x0014


	//----- nvinfo : EIATTR_EXIT_INSTR_OFFSETS
	.align		4
        /*3990*/ 	.byte	0x04, 0x1c
        /*3992*/ 	.short	(.L_39 - .L_38)


	//   ....[0]....
.L_38:
        /*3994*/ 	.word	0x00000b90


	//   ....[1]....
        /*3998*/ 	.word	0x00001420


	//   ....[2]....
        /*399c*/ 	.word	0x0002d860


	//   ....[3]....
        /*39a0*/ 	.word	0x0002de80


	//   ....[4]....
        /*39a4*/ 	.word	0x0002f250


	//----- nvinfo : EIATTR_MAX_THREADS
	.align		4
.L_39:
        /*39a8*/ 	.byte	0x04, 0x05
        /*39aa*/ 	.short	(.L_41 - .L_40)
.L_40:
        /*39ac*/ 	.word	0x00000180
        /*39b0*/ 	.word	0x00000001
        /*39b4*/ 	.word	0x00000001


	//----- nvinfo : EIATTR_CRS_STACK_SIZE
	.align		4
.L_41:
        /*39b8*/ 	.byte	0x04, 0x1e
        /*39ba*/ 	.short	(.L_43 - .L_42)
.L_42:
        /*39bc*/ 	.word	0x00000000


	//----- nvinfo : EIATTR_CBANK_PARAM_SIZE
	.align		4
.L_43:
        /*39c0*/ 	.byte	0x03, 0x19
        /*39c2*/ 	.short	0x0470


	//----- nvinfo : EIATTR_PARAM_CBANK
	.align		4
        /*39c4*/ 	.byte	0x04, 0x0a
        /*39c6*/ 	.short	(.L_45 - .L_44)
	.align		4
.L_44:
        /*39c8*/ 	.word	index@(.nv.constant0._ZN7cutlass13device_kernelINS_4gemm6kernel13GemmUniversalIN4cute5tupleIJiiiiEEENS1_10collective13CollectiveMmaINS1_34MainloopSm90TmaGmmaWarpSpecializedILi9ENS5_IJNS4_1CILi2EEENSA_ILi1EEESC_EEENS1_35KernelTmaWarpSpecializedCooperativeEEENS5_IJNSA_ILi384EEESG_NSA_ILi16EEEEEENS_10bfloat16_tENS5_IJlSC_lEEESJ_SK_NS4_8TiledMMAINS4_8MMA_AtomIJNS4_4SM904GMMA28MMA_64x192x16_F32BF16BF16_SSILNSO_5MajorE0ELSQ_0ELNSO_7ScaleInE1ELSR_1EEEEEENS4_6LayoutISD_NS5_IJSC_NSA_ILi0EEESV_EEEEENS5_IJNS4_10UnderscoreESY_SY_EEEEENS4_13SM90_TMA_LOADENS4_14ComposedLayoutINS4_7SwizzleILi1ELi4ELi3EEENS4_18smem_ptr_flag_bitsILi16EEENSU_INS5_IJNSA_ILi8EEESH_EEENS5_IJSH_SC_EEEEEEEvNS4_8identityENS4_23SM90_TMA_LOAD_MULTICASTES1B_vS1C_EENS_8epilogue10collective6detail29Sm90TmaWarpSpecializedAdapterINS1G_15DefaultEpilogueISJ_SK_SK_NS1F_6thread17LinearCombinationISJ_Li1EffLNS1K_9ScaleType4KindE0ELNS_15FloatRoundStyleE2ESJ_EENS1_15EpilogueDefaultEEEEEvvEEEEvNT_6ParamsE)
        /*39cc*/ 	.short	0x0210
        /*39ce*/ 	.short	0x0470


	//----- nvinfo : EIATTR_SW_WAR
	.align		4
.L_45:
        /*39d0*/ 	.byte	0x04, 0x36
        /*39d2*/ 	.short	(.L_47 - .L_46)
.L_46:
        /*39d4*/ 	.word	0x00000008
.L_47:


//--------------------- .nv.callgraph             --------------------------
	.section	.nv.callgraph,"",@"SHT_CUDA_CALLGRAPH"
	.align	4
	.sectionentsize	8
	.align		4
        /*0000*/ 	.word	0x00000000
	.align		4
        /*0004*/ 	.word	0xffffffff
	.align		4
        /*0008*/ 	.word	index@(_ZN7cutlass13device_kernelINS_4gemm6kernel13GemmUniversalIN4cute5tupleIJiiiiEEENS1_10collective13CollectiveMmaINS1_34MainloopSm90TmaGmmaWarpSpecializedILi9ENS5_IJNS4_1CILi2EEENSA_ILi1EEESC_EEENS1_35KernelTmaWarpSpecializedCooperativeEEENS5_IJNSA_ILi384EEESG_NSA_ILi16EEEEEENS_10bfloat16_tENS5_IJlSC_lEEESJ_SK_NS4_8TiledMMAINS4_8MMA_AtomIJNS4_4SM904GMMA28MMA_64x192x16_F32BF16BF16_SSILNSO_5MajorE0ELSQ_0ELNSO_7ScaleInE1ELSR_1EEEEEENS4_6LayoutISD_NS5_IJSC_NSA_ILi0EEESV_EEEEENS5_IJNS4_10UnderscoreESY_SY_EEEEENS4_13SM90_TMA_LOADENS4_14ComposedLayoutINS4_7SwizzleILi1ELi4ELi3EEENS4_18smem_ptr_flag_bitsILi16EEENSU_INS5_IJNSA_ILi8EEESH_EEENS5_IJSH_SC_EEEEEEEvNS4_8identityENS4_23SM90_TMA_LOAD_MULTICASTES1B_vS1C_EENS_8epilogue10collective6detail29Sm90TmaWarpSpecializedAdapterINS1G_15DefaultEpilogueISJ_SK_SK_NS1F_6thread17LinearCombinationISJ_Li1EffLNS1K_9ScaleType4KindE0ELNS_15FloatRoundStyleE2ESJ_EENS1_15EpilogueDefaultEEEEEvvEEEEvNT_6ParamsE)
	.align		4
        /*000c*/ 	.word	index@(__assertfail)
	.align		4
        /*0010*/ 	.word	0x00000000
	.align		4
        /*0014*/ 	.word	0xfffffffe
	.align		4
        /*0018*/ 	.word	0x00000000
	.align		4
        /*001c*/ 	.word	0xfffffffd
	.align		4
        /*0020*/ 	.word	0x00000000
	.align		4
        /*0024*/ 	.word	0xfffffffc


//--------------------- .nv.constant4             --------------------------
	.section	.nv.constant4,"a",@progbits
	.align	8
	.align		8
.nv.constant4:
        /*0000*/ 	.dword	__assertfail
	.align		8
        /*0008*/ 	.dword	__unnamed_1
	.align		8
        /*0010*/ 	.dword	_ZN40_INTERNAL_6ace841d_4_k_cu_31c5ed30_124604cuda3std3__45__cpo5beginE
	.align		8
        /*0018*/ 	.dword	_ZN40_INTERNAL_6ace841d_4_k_cu_31c5ed30_124604cuda3std3__45__cpo3endE
	.align		8
        /*0020*/ 	.dword	_ZN40_INTERNAL_6ace841d_4_k_cu_31c5ed30_124604cuda3std3__45__cpo6cbeginE
	.align		8
        /*0028*/ 	.dword	_ZN40_INTERNAL_6ace841d_4_k_cu_31c5ed30_124604cuda3std3__45__cpo4cendE
	.align		8
        /*0030*/ 	.dword	_ZN40_INTERNAL_6ace841d_4_k_cu_31c5ed30_124604cuda3std3__442_GLOBAL__N__6ace841d_4_k_cu_31c5ed30_124606ignoreE
	.align		8
        /*0038*/ 	.dword	_ZN40_INTERNAL_6ace841d_4_k_cu_31c5ed30_124604cuda3std3__419piecewise_constructE
	.align		8
        /*0040*/ 	.dword	_ZN40_INTERNAL_6ace841d_4_k_cu_31c5ed30_124604cuda3std3__48in_placeE
	.align		8
        /*0048*/ 	.dword	_ZN40_INTERNAL_6ace841d_4_k_cu_31c5ed30_124604cuda3std6ranges3__45__cpo4swapE
	.align		8
        /*0050*/ 	.dword	_ZN40_INTERNAL_6ace841d_4_k_cu_31c5ed30_124604cuda3std6ranges3__45__cpo9iter_moveE
	.align		8
        /*0058*/ 	.dword	_ZN40_INTERNAL_6ace841d_4_k_cu_31c5ed30_124604cute7productE
	.align		8
        /*0060*/ 	.dword	_ZN40_INTERNAL_6ace841d_4_k_cu_31c5ed30_124604cute1_E
	.align		8
        /*0068*/ 	.dword	$str$22
	.align		8
        /*0070*/ 	.dword	$str$23


//--------------------- .text._ZN7cutlass13device_kernelINS_4gemm6kernel13GemmUniversalIN4cute5tupleIJiiiiEEENS1_10collective13CollectiveMmaINS1_34MainloopSm90TmaGmmaWarpSpecializedILi9ENS5_IJNS4_1CILi2EEENSA_ILi1EEESC_EEENS1_35KernelTmaWarpSpecializedCooperativeEEENS5_IJNSA_ILi384EEESG_NSA_ILi16EEEEEENS_10bfloat16_tENS5_IJlSC_lEEESJ_SK_NS4_8TiledMMAINS4_8MMA_AtomIJNS4_4SM904GMMA28MMA_64x192x16_F32BF16BF16_SSILNSO_5MajorE0ELSQ_0ELNSO_7ScaleInE1ELSR_1EEEEEENS4_6LayoutISD_NS5_IJSC_NSA_ILi0EEESV_EEEEENS5_IJNS4_10UnderscoreESY_SY_EEEEENS4_13SM90_TMA_LOADENS4_14ComposedLayoutINS4_7SwizzleILi1ELi4ELi3EEENS4_18smem_ptr_flag_bitsILi16EEENSU_INS5_IJNSA_ILi8EEESH_EEENS5_IJSH_SC_EEEEEEEvNS4_8identityENS4_23SM90_TMA_LOAD_MULTICASTES1B_vS1C_EENS_8epilogue10collective6detail29Sm90TmaWarpSpecializedAdapterINS1G_15DefaultEpilogueISJ_SK_SK_NS1F_6thread17LinearCombinationISJ_Li1EffLNS1K_9ScaleType4KindE0ELNS_15FloatRoundStyleE2ESJ_EENS1_15EpilogueDefaultEEEEEvvEEEEvNT_6ParamsE --------------------------
	.section	.text._ZN7cutlass13device_kernelINS_4gemm6kernel13GemmUniversalIN4cute5tupleIJiiiiEEENS1_10collective13CollectiveMmaINS1_34MainloopSm90TmaGmmaWarpSpecializedILi9ENS5_IJNS4_1CILi2EEENSA_ILi1EEESC_EEENS1_35KernelTmaWarpSpecializedCooperativeEEENS5_IJNSA_ILi384EEESG_NSA_ILi16EEEEEENS_10bfloat16_tENS5_IJlSC_lEEESJ_SK_NS4_8TiledMMAINS4_8MMA_AtomIJNS4_4SM904GMMA28MMA_64x192x16_F32BF16BF16_SSILNSO_5MajorE0ELSQ_0ELNSO_7ScaleInE1ELSR_1EEEEEENS4_6LayoutISD_NS5_IJSC_NSA_ILi0EEESV_EEEEENS5_IJNS4_10UnderscoreESY_SY_EEEEENS4_13SM90_TMA_LOADENS4_14ComposedLayoutINS4_7SwizzleILi1ELi4ELi3EEENS4_18smem_ptr_flag_bitsILi16EEENSU_INS5_IJNSA_ILi8EEESH_EEENS5_IJSH_SC_EEEEEEEvNS4_8identityENS4_23SM90_TMA_LOAD_MULTICASTES1B_vS1C_EENS_8epilogue10collective6detail29Sm90TmaWarpSpecializedAdapterINS1G_15DefaultEpilogueISJ_SK_SK_NS1F_6thread17LinearCombinationISJ_Li1EffLNS1K_9ScaleType4KindE0ELNS_15FloatRoundStyleE2ESJ_EENS1_15EpilogueDefaultEEEEEvvEEEEvNT_6ParamsE,"ax",@progbits
	.align	128
.text._ZN7cutlass13device_kernelINS_4gemm6kernel13GemmUniversalIN4cute5tupleIJiiiiEEENS1_10collective13CollectiveMmaINS1_34MainloopSm90TmaGmmaWarpSpecializedILi9ENS5_IJNS4_1CILi2EEENSA_ILi1EEESC_EEENS1_35KernelTmaWarpSpecializedCooperativeEEENS5_IJNSA_ILi384EEESG_NSA_ILi16EEEEEENS_10bfloat16_tENS5_IJlSC_lEEESJ_SK_NS4_8TiledMMAINS4_8MMA_AtomIJNS4_4SM904GMMA28MMA_64x192x16_F32BF16BF16_SSILNSO_5MajorE0ELSQ_0ELNSO_7ScaleInE1ELSR_1EEEEEENS4_6LayoutISD_NS5_IJSC_NSA_ILi0EEESV_EEEEENS5_IJNS4_10UnderscoreESY_SY_EEEEENS4_13SM90_TMA_LOADENS4_14ComposedLayoutINS4_7SwizzleILi1ELi4ELi3EEENS4_18smem_ptr_flag_bitsILi16EEENSU_INS5_IJNSA_ILi8EEESH_EEENS5_IJSH_SC_EEEEEEEvNS4_8identityENS4_23SM90_TMA_LOAD_MULTICASTES1B_vS1C_EENS_8epilogue10collective6detail29Sm90TmaWarpSpecializedAdapterINS1G_15DefaultEpilogueISJ_SK_SK_NS1F_6thread17LinearCombinationISJ_Li1EffLNS1K_9ScaleType4KindE0ELNS_15FloatRoundStyleE2ESJ_EENS1_15EpilogueDefaultEEEEEvvEEEEvNT_6ParamsE:
        .type           _ZN7cutlass13device_kernelINS_4gemm6kernel13GemmUniversalIN4cute5tupleIJiiiiEEENS1_10collective13CollectiveMmaINS1_34MainloopSm90TmaGmmaWarpSpecializedILi9ENS5_IJNS4_1CILi2EEENSA_ILi1EEESC_EEENS1_35KernelTmaWarpSpecializedCooperativeEEENS5_IJNSA_ILi384EEESG_NSA_ILi16EEEEEENS_10bfloat16_tENS5_IJlSC_lEEESJ_SK_NS4_8TiledMMAINS4_8MMA_AtomIJNS4_4SM904GMMA28MMA_64x192x16_F32BF16BF16_SSILNSO_5MajorE0ELSQ_0ELNSO_7ScaleInE1ELSR_1EEEEEENS4_6LayoutISD_NS5_IJSC_NSA_ILi0EEESV_EEEEENS5_IJNS4_10UnderscoreESY_SY_EEEEENS4_13SM90_TMA_LOADENS4_14ComposedLayoutINS4_7SwizzleILi1ELi4ELi3EEENS4_18smem_ptr_flag_bitsILi16EEENSU_INS5_IJNSA_ILi8EEESH_EEENS5_IJSH_SC_EEEEEEEvNS4_8identityENS4_23SM90_TMA_LOAD_MULTICASTES1B_vS1C_EENS_8epilogue10collective6detail29Sm90TmaWarpSpecializedAdapterINS1G_15DefaultEpilogueISJ_SK_SK_NS1F_6thread17LinearCombinationISJ_Li1EffLNS1K_9ScaleType4KindE0ELNS_15FloatRoundStyleE2ESJ_EENS1_15EpilogueDefaultEEEEEvvEEEEvNT_6ParamsE,@function
        .size           _ZN7cutlass13device_kernelINS_4gemm6kernel13GemmUniversalIN4cute5tupleIJiiiiEEENS1_10collective13CollectiveMmaINS1_34MainloopSm90TmaGmmaWarpSpecializedILi9ENS5_IJNS4_1CILi2EEENSA_ILi1EEESC_EEENS1_35KernelTmaWarpSpecializedCooperativeEEENS5_IJNSA_ILi384EEESG_NSA_ILi16EEEEEENS_10bfloat16_tENS5_IJlSC_lEEESJ_SK_NS4_8TiledMMAINS4_8MMA_AtomIJNS4_4SM904GMMA28MMA_64x192x16_F32BF16BF16_SSILNSO_5MajorE0ELSQ_0ELNSO_7ScaleInE1ELSR_1EEEEEENS4_6LayoutISD_NS5_IJSC_NSA_ILi0EEESV_EEEEENS5_IJNS4_10UnderscoreESY_SY_EEEEENS4_13SM90_TMA_LOADENS4_14ComposedLayoutINS4_7SwizzleILi1ELi4ELi3EEENS4_18smem_ptr_flag_bitsILi16EEENSU_INS5_IJNSA_ILi8EEESH_EEENS5_IJSH_SC_EEEEEEEvNS4_8identityENS4_23SM90_TMA_LOAD_MULTICASTES1B_vS1C_EENS_8epilogue10collective6detail29Sm90TmaWarpSpecializedAdapterINS1G_15DefaultEpilogueISJ_SK_SK_NS1F_6thread17LinearCombinationISJ_Li1EffLNS1K_9ScaleType4KindE0ELNS_15FloatRoundStyleE2ESJ_EENS1_15EpilogueDefaultEEEEEvvEEEEvNT_6ParamsE,(.L_x_1228 - _ZN7cutlass13device_kernelINS_4gemm6kernel13GemmUniversalIN4cute5tupleIJiiiiEEENS1_10collective13CollectiveMmaINS1_34MainloopSm90TmaGmmaWarpSpecializedILi9ENS5_IJNS4_1CILi2EEENSA_ILi1EEESC_EEENS1_35KernelTmaWarpSpecializedCooperativeEEENS5_IJNSA_ILi384EEESG_NSA_ILi16EEEEEENS_10bfloat16_tENS5_IJlSC_lEEESJ_SK_NS4_8TiledMMAINS4_8MMA_AtomIJNS4_4SM904GMMA28MMA_64x192x16_F32BF16BF16_SSILNSO_5MajorE0ELSQ_0ELNSO_7ScaleInE1ELSR_1EEEEEENS4_6LayoutISD_NS5_IJSC_NSA_ILi0EEESV_EEEEENS5_IJNS4_10UnderscoreESY_SY_EEEEENS4_13SM90_TMA_LOADENS4_14ComposedLayoutINS4_7SwizzleILi1ELi4ELi3EEENS4_18smem_ptr_flag_bitsILi16EEENSU_INS5_IJNSA_ILi8EEESH_EEENS5_IJSH_SC_EEEEEEEvNS4_8identityENS4_23SM90_TMA_LOAD_MULTICASTES1B_vS1C_EENS_8epilogue10collective6detail29Sm90TmaWarpSpecializedAdapterINS1G_15DefaultEpilogueISJ_SK_SK_NS1F_6thread17LinearCombinationISJ_Li1EffLNS1K_9ScaleType4KindE0ELNS_15FloatRoundStyleE2ESJ_EENS1_15EpilogueDefaultEEEEEvvEEEEvNT_6ParamsE)
        .other          _ZN7cutlass13device_kernelINS_4gemm6kernel13GemmUniversalIN4cute5tupleIJiiiiEEENS1_10collective13CollectiveMmaINS1_34MainloopSm90TmaGmmaWarpSpecializedILi9ENS5_IJNS4_1CILi2EEENSA_ILi1EEESC_EEENS1_35KernelTmaWarpSpecializedCooperativeEEENS5_IJNSA_ILi384EEESG_NSA_ILi16EEEEEENS_10bfloat16_tENS5_IJlSC_lEEESJ_SK_NS4_8TiledMMAINS4_8MMA_AtomIJNS4_4SM904GMMA28MMA_64x192x16_F32BF16BF16_SSILNSO_5MajorE0ELSQ_0ELNSO_7ScaleInE1ELSR_1EEEEEENS4_6LayoutISD_NS5_IJSC_NSA_ILi0EEESV_EEEEENS5_IJNS4_10UnderscoreESY_SY_EEEEENS4_13SM90_TMA_LOADENS4_14ComposedLayoutINS4_7SwizzleILi1ELi4ELi3EEENS4_18smem_ptr_flag_bitsILi16EEENSU_INS5_IJNSA_ILi8EEESH_EEENS5_IJSH_SC_EEEEEEEvNS4_8identityENS4_23SM90_TMA_LOAD_MULTICASTES1B_vS1C_EENS_8epilogue10collective6detail29Sm90TmaWarpSpecializedAdapterINS1G_15DefaultEpilogueISJ_SK_SK_NS1F_6thread17LinearCombinationISJ_Li1EffLNS1K_9ScaleType4KindE0ELNS_15FloatRoundStyleE2ESJ_EENS1_15EpilogueDefaultEEEEEvvEEEEvNT_6ParamsE,@"STO_CUDA_ENTRY STV_DEFAULT"
_ZN7cutlass13device_kernelINS_4gemm6kernel13GemmUniversalIN4cute5tupleIJiiiiEEENS1_10collective13CollectiveMmaINS1_34MainloopSm90TmaGmmaWarpSpecializedILi9ENS5_IJNS4_1CILi2EEENSA_ILi1EEESC_EEENS1_35KernelTmaWarpSpecializedCooperativeEEENS5_IJNSA_ILi384EEESG_NSA_ILi16EEEEEENS_10bfloat16_tENS5_IJlSC_lEEESJ_SK_NS4_8TiledMMAINS4_8MMA_AtomIJNS4_4SM904GMMA28MMA_64x192x16_F32BF16BF16_SSILNSO_5MajorE0ELSQ_0ELNSO_7ScaleInE1ELSR_1EEEEEENS4_6LayoutISD_NS5_IJSC_NSA_ILi0EEESV_EEEEENS5_IJNS4_10UnderscoreESY_SY_EEEEENS4_13SM90_TMA_LOADENS4_14ComposedLayoutINS4_7SwizzleILi1ELi4ELi3EEENS4_18smem_ptr_flag_bitsILi16EEENSU_INS5_IJNSA_ILi8EEESH_EEENS5_IJSH_SC_EEEEEEEvNS4_8identityENS4_23SM90_TMA_LOAD_MULTICASTES1B_vS1C_EENS_8epilogue10collective6detail29Sm90TmaWarpSpecializedAdapterINS1G_15DefaultEpilogueISJ_SK_SK_NS1F_6thread17LinearCombinationISJ_Li1EffLNS1K_9ScaleType4KindE0ELNS_15FloatRoundStyleE2ESJ_EENS1_15EpilogueDefaultEEEEEvvEEEEvNT_6ParamsE:
[----:B------:R-:W0:Y:S02]  /*0000*/  LDC R1, c[0x0][0x28] ;  /* 0x00000a00ff017b82 */ /* 0x000e240000000800 */
[----:B0-----:R-:W-:Y:S01]  /*0010*/  VIADD R1, R1, 0xfffff438 ;  /* 0xfffff43801017836 */ /* 0x001fe20000000000 */
[----:B------:R-:W0:Y:S01]  /*0020*/  S2R R4, SR_TID.X ;  /* 0x0000000000047919 */ /* 0x000e220000002100 */
[----:B------:R-:W-:Y:S01]  /*0030*/  ELECT P0, URZ, PT ;  /* 0x00000000003f782f */ /* 0x000fe20003800000 */
[----:B------:R-:W-:Y:S01]  /*0040*/  BSSY B0, `(.L_x_0) ;  /* 0x0000015000007945 */ /* 0x000fe20003800000 */
[--C-:B0-----:R-:W-:Y:S02]  /*0050*/  SHF.R.U32.HI R0, RZ, 0x5, R4.reuse ;  /* 0x00000005ff007819 */ /* 0x101fe40000011604 */
[----:B------:R-:W-:-:S03]  /*0060*/  SHF.R.U32.HI R2, RZ, 0x7, R4 ;  /* 0x00000007ff027819 */ /* 0x000fc60000011604 */
[----:B------:R-:W0:Y:S04]  /*0070*/  SHFL.IDX PT, R3, R0, RZ, 0x1f ;  /* 0x00001fff00037589 */ /* 0x000e2800000e0000 */
[----:B------:R-:W1:Y:S01]  /*0080*/  SHFL.IDX PT, R2, R2, RZ, 0x1f ;  /* 0x00001fff02027589 */ /* 0x000e6200000e0000 */
[----:B0-----:R-:W-:Y:S02]  /*0090*/  R2UR UR9, R3 ;  /* 0x00000000030972ca */ /* 0x001fe400000e0000 */
[----:B-1----:R-:W-:-:S11]  /*00a0*/  R2UR UR5, R2 ;  /* 0x00000000020572ca */ /* 0x002fd600000e0000 */
[----:B------:R-:W-:Y:S02]  /*00b0*/  USHF.R.S32.HI UR4, URZ, 0x1f, UR9 ;  /* 0x0000001f3f047899 */ /* 0x000fe40008011409 */
[----:B------:R-:W-:Y:S02]  /*00c0*/  ISETP.NE.OR P0, PT, RZ, UR9, !P0 ;  /* 0x00000009ff007c0c */ /* 0x000fe4000c705670 */
[----:B------:R-:W-:-:S04]  /*00d0*/  ULEA.HI UR4, UR4, UR9, URZ, 0x2 ;  /* 0x0000000904047291 */ /* 0x000fc8000f8f103f */
[----:B------:R-:W-:-:S04]  /*00e0*/  ULOP3.LUT UR4, UR4, 0xfffffffc, URZ, 0xc0, !UPT ;  /* 0xfffffffc04047892 */ /* 0x000fc8000f8ec03f */
[----:B------:R-:W-:-:S03]  /*00f0*/  UIADD3 UR9, UR9, -UR4, URZ ;  /* 0x8000000409097290 */ /* 0x000fc6000fffe03f */
[----:B------:R-:W-:Y:S09]  /*0100*/  @P0 BRA `(.L_x_1) ;  /* 0x0000000000200947 */ /* 0x000ff20003800000 */
[----:B------:R-:W-:Y:S02]  /*0110*/  ULDC.64 UR6, c[0x0][0x198] ;  /* 0x0000660000067ab9 */ /* 0x000fe40000000a00 */
[----:B------:R-:W-:Y:S02]  /*0120*/  UIADD3 UR10, UP0, UR6, 0xf0, URZ ;  /* 0x000000f0060a7890 */ /* 0x000fe4000ff1e03f */
[----:B------:R-:W-:Y:S02]  /*0130*/  UIADD3 UR6, UP1, UR6, 0x1f0, URZ ;  /* 0x000001f006067890 */ /* 0x000fe4000ff3e03f */
[----:B------:R-:W-:Y:S02]  /*0140*/  UIADD3.X UR11, URZ, UR7, URZ, UP0, !UPT ;  /* 0x000000073f0b7290 */ /* 0x000fe400087fe43f */
[----:B------:R-:W-:-:S07]  /*0150*/  UIADD3.X UR7, URZ, UR7, URZ, UP1, !UPT ;  /* 0x000000073f077290 */ /* 0x000fce0008ffe43f */
[----:B------:R0:W-:Y:S02]  /*0160*/  UTMACCTL.PF [UR10] ;  /* 0x000000000a0079b9 */ /* 0x0001e40008040000 */
[----:B------:R0:W-:Y:S02]  /*0170*/  UTMACCTL.PF [UR6] ;  /* 0x00000000060079b9 */ /* 0x0001e40008040000 */
[----:B0-----:R-:W-:Y:S01]  /*0180*/  NOP ;  /* 0x0000000000007918 */ /* 0x001fe20000000000 */
.L_x_1:
[----:B------:R-:W-:Y:S05]  /*0190*/  BSYNC B0 ;  /* 0x0000000000007941 */ /* 0x000fea0003800000 */
.L_x_0:
[----:B------:R-:W0:Y:S01]  /*01a0*/  SHFL.IDX PT, R2, R0, RZ, 0x1f ;  /* 0x00001fff00027589 */ /* 0x000e2200000e0000 */
[----:B------:R-:W-:Y:S01]  /*01b0*/  UISETP.NE.AND UP0, UPT, UR9, 0x3, UPT ;  /* 0x000000030900788c */ /* 0x000fe2000bf05270 */
[----:B------:R-:W-:Y:S01]  /*01c0*/  ISETP.NE.AND P1, PT, RZ, UR5, PT ;  /* 0x00000005ff007c0c */ /* 0x000fe2000bf25270 */
[----:B------:R-:W-:Y:S02]  /*01d0*/  UIADD3 UR16, UR5, -0x1, URZ ;  /* 0xffffffff05107890 */ /* 0x000fe4000fffe03f */
[----:B------:R-:W-:Y:S02]  /*01e0*/  UISETP.EQ.OR UP0, UPT, UR9, URZ, !UP0 ;  /* 0x0000003f0900728c */ /* 0x000fe4000c702670 */
[----:B------:R-:W-:Y:S02]  /*01f0*/  UISETP.GE.U32.AND UP1, UPT, UR16, 0x2, UPT ;  /* 0x000000021000788c */ /* 0x000fe4000bf26070 */
[----:B------:R-:W-:-:S04]  /*0200*/  UISETP.EQ.AND UP0, UPT, UR5, URZ, UP0 ;  /* 0x0000003f0500728c */ /* 0x000fc80008702270 */
[----:B------:R-:W-:-:S04]  /*0210*/  USEL UR40, URZ, 0x1, !UP0 ;  /* 0x000000013f287887 */ /* 0x000fc8000c000000 */
[----:B------:R-:W-:Y:S01]  /*0220*/  USEL UR40, UR40, 0x2, UP1 ;  /* 0x0000000228287887 */ /* 0x000fe20008800000 */
[----:B0-----:R-:W-:-:S13]  /*0230*/  ISETP.NE.AND P0, PT, R2, RZ, PT ;  /* 0x000000ff0200720c */ /* 0x001fda0003f05270 */
[----:B------:R-:W-:Y:S05]  /*0240*/  @P0 BRA `(.L_x_2) ;  /* 0x00000000008c0947 */ /* 0x000fea0003800000 */
[----:B------:R-:W-:Y:S01]  /*0250*/  ELECT P0, URZ, PT ;  /* 0x00000000003f782f */ /* 0x000fe20003800000 */
[----:B------:R-:W-:-:S12]  /*0260*/  BSSY B0, `(.L_x_2) ;  /* 0x0000021000007945 */ /* 0x000fd80003800000 */
[----:B------:R-:W-:Y:S05]  /*0270*/  @!P0 BRA `(.L_x_3) ;  /* 0x00000000007c8947 */ /* 0x000fea0003800000 */
[----:B------:R-:W0:Y:S01]  /*0280*/  S2UR UR8, SR_CgaCtaId ;  /* 0x00000000000879c3 */ /* 0x000e220000008800 */
[----:B------:R-:W-:Y:S01]  /*0290*/  UMOV UR4, 0x400 ;  /* 0x0000040000047882 */ /* 0x000fe20000000000 */
[----:B------:R-:W-:Y:S01]  /*02a0*/  UMOV UR5, 0x1 ;  /* 0x0000000100057882 */ /* 0x000fe20000000000 */
[----:B------:R-:W-:Y:S02]  /*02b0*/  UMOV UR6, 0x4 ;  /* 0x0000000400067882 */ /* 0x000fe40000000000 */
[----:B------:R-:W-:-:S04]  /*02c0*/  UIADD3 UR6, -UR6, 0x100000, URZ ;  /* 0x0010000006067890 */ /* 0x000fc8000fffe13f */
[----:B------:R-:W-:Y:S02]  /*02d0*/  USHF.L.U32 UR7, UR6, 0xb, URZ ;  /* 0x0000000b06077899 */ /* 0x000fe4000800063f */
[----:B------:R-:W-:Y:S02]  /*02e0*/  USHF.L.U32 UR6, UR6, 0x1, URZ ;  /* 0x0000000106067899 */ /* 0x000fe4000800063f */
[----:B0-----:R-:W-:Y:S02]  /*02f0*/  ULEA UR8, UR8, UR4, 0x18 ;  /* 0x0000000408087291 */ /* 0x001fe4000f8ec03f */
[----:B------:R-:W-:-:S04]  /*0300*/  UIADD3 UR4, -UR5, 0x100000, URZ ;  /* 0x0010000005047890 */ /* 0x000fc8000fffe13f */
[----:B------:R-:W-:Y:S02]  /*0310*/  USHF.L.U32 UR5, UR4, 0xb, URZ ;  /* 0x0000000b04057899 */ /* 0x000fe4000800063f */
[----:B------:R-:W-:Y:S01]  /*0320*/  USHF.L.U32 UR4, UR4, 0x1, URZ ;  /* 0x0000000104047899 */ /* 0x000fe2000800063f */
[----:B------:R-:W0:Y:S11]  /*0330*/  FENCE.VIEW.ASYNC.S ;  /* 0x00000000000073c6 */ /* 0x000e360000000000 */
[----:B0-----:R0:W1:Y:S01]  /*0340*/  SYNCS.EXCH.64 URZ, [UR8], UR4 ;  /* 0x00000004083f75b2 */ /* 0x0010620008000100 */
[----:B------:R0:W2:Y:S01]  /*0350*/  SYNCS.EXCH.64 URZ, [UR8+0x48], UR6 ;  /* 0x00004806083f75b2 */ /* 0x0000a20008000100 */
[----:B------:R0:W3:Y:S01]  /*0360*/  SYNCS.EXCH.64 URZ, [UR8+0x8], UR4 ;  /* 0x00000804083f75b2 */ /* 0x0000e20008000100 */
[----:B------:R0:W4:Y:S01]  /*0370*/  SYNCS.EXCH.64 URZ, [UR8+0x50], UR6 ;  /* 0x00005006083f75b2 */ /* 0x0001220008000100 */
[----:B------:R0:W0:Y:S01]  /*0380*/  SYNCS.EXCH.64 URZ, [UR8+0x10], UR4 ;  /* 0x00001004083f75b2 */ /* 0x0000220008000100 */
        /* <DEDUP_REMOVED lines=13> */
[----:B------:R-:W-:Y:S01]  /*0460*/  NOP ;  /* 0x0000000000007918 */ /* 0x000fe20000000000 */
.L_x_3:
[----:B0-----:R-:W-:Y:S05]  /*0470*/  BSYNC B0 ;  /* 0x0000000000007941 */ /* 0x001fea0003800000 */
.L_x_2:
[----:B------:R-:W0:Y:S01]  /*0480*/  S2UR UR13, SR_CTAID.X ;  /* 0x00000000000d79c3 */ /* 0x000e220000002500 */
[----:B------:R-:W-:Y:S01]  /*0490*/  SHF.R.S32.HI R3, RZ, 0x1f, R4 ;  /* 0x0000001fff037819 */ /* 0x000fe20000011404 */
[----:B------:R5:W1:Y:S01]  /*04a0*/  SHFL.IDX PT, R6, R0, RZ, 0x1f ;  /* 0x00001fff00067589 */ /* 0x000a6200000e0000 */
[----:B------:R-:W-:Y:S01]  /*04b0*/  ULDC UR4, c[0x0][0x150] ;  /* 0x0000540000047ab9 */ /* 0x000fe20000000800 */
[----:B------:R-:W-:Y:S02]  /*04c0*/  ELECT P0, URZ, PT ;  /* 0x00000000003f782f */ /* 0x000fe40003800000 */
[----:B------:R-:W-:Y:S01]  /*04d0*/  LEA.HI R3, R3, R4, RZ, 0x7 ;  /* 0x0000000403037211 */ /* 0x000fe200078f38ff */
[----:B------:R-:W-:Y:S01]  /*04e0*/  ULDC UR5, c[0x0][0x154] ;  /* 0x0000550000057ab9 */ /* 0x000fe20000000800 */
[----:B------:R-:W-:Y:S01]  /*04f0*/  SHF.R.S32.HI R7, RZ, 0x1f, R2 ;  /* 0x0000001fff077819 */ /* 0x000fe20000011402 */
[----:B------:R-:W2:Y:S01]  /*0500*/  S2UR UR10, SR_CTAID.Y ;  /* 0x00000000000a79c3 */ /* 0x000ea20000002600 */
[----:B------:R-:W-:Y:S01]  /*0510*/  LOP3.LUT R3, R3, 0xffffff80, RZ, 0xc0, !PT ;  /* 0xffffff8003037812 */ /* 0x000fe200078ec0ff */
[----:B------:R-:W-:Y:S01]  /*0520*/  ULDC UR8, c[0x0][0x144] ;  /* 0x0000510000087ab9 */ /* 0x000fe20000000800 */
[----:B------:R-:W-:Y:S01]  /*0530*/  LEA.HI R7, R7, R2, RZ, 0x2 ;  /* 0x0000000207077211 */ /* 0x000fe200078f10ff */
[----:B------:R-:W-:Y:S01]  /*0540*/  NOP ;  /* 0x0000000000007918 */ /* 0x000fe20000000000 */
[----:B------:R-:W-:Y:S01]  /*0550*/  NOP ;  /* 0x0000000000007918 */ /* 0x000fe20000000000 */
[----:B------:R-:W-:Y:S01]  /*0560*/  IMAD.IADD R3, R4, 0x1, -R3 ;  /* 0x0000000104037824 */ /* 0x000fe200078e0a03 */
[----:B------:R-:W-:Y:S01]  /*0570*/  LOP3.LUT R7, R7, 0x3ffffffc, RZ, 0xc0, !PT ;  /* 0x3ffffffc07077812 */ /* 0x000fe200078ec0ff */
[----:B------:R-:W-:-:S03]  /*0580*/  ULDC UR11, c[0x0][0x148] ;  /* 0x00005200000b7ab9 */ /* 0x000fc60000000800 */
[----:B------:R-:W-:Y:S01]  /*0590*/  SHF.R.S32.HI R4, RZ, 0x1f, R3 ;  /* 0x0000001fff047819 */ /* 0x000fe20000011403 */
[----:B------:R-:W-:-:S03]  /*05a0*/  IMAD.IADD R2, R2, 0x1, -R7 ;  /* 0x0000000102027824 */ /* 0x000fc600078e0a07 */
[----:B------:R-:W-:Y:S02]  /*05b0*/  LEA.HI R4, R4, R3, RZ, 0x3 ;  /* 0x0000000304047211 */ /* 0x000fe400078f18ff */
[----:B0-----:R-:W-:Y:S02]  /*05c0*/  I2FP.F32.U32 R5, UR13 ;  /* 0x0000000d00057c45 */ /* 0x001fe40008201000 */
[--C-:B-----5:R-:W-:Y:S02]  /*05d0*/  SHF.R.S32.HI R0, RZ, 0x3, R4.reuse ;  /* 0x00000003ff007819 */ /* 0x120fe40000011404 */
[----:B-1----:R-:W-:Y:S01]  /*05e0*/  ISETP.NE.OR P0, PT, R6, RZ, !P0 ;  /* 0x000000ff0600720c */ /* 0x002fe20004705670 */
[----:B------:R-:W-:Y:S01]  /*05f0*/  FMUL R8, R5, UR4 ;  /* 0x0000000405087c20 */ /* 0x000fe20008400000 */
[----:B------:R-:W-:-:S04]  /*0600*/  SHF.R.S32.HI R5, RZ, 0x1f, R4 ;  /* 0x0000001fff057819 */ /* 0x000fc80000011404 */
[----:B------:R-:W-:Y:S01]  /*0610*/  LEA.HI R5, R5, R0, RZ, 0x2 ;  /* 0x0000000005057211 */ /* 0x000fe200078f10ff */
[----:B------:R-:W0:Y:S03]  /*0620*/  F2I.U32.TRUNC.NTZ R8, R8 ;  /* 0x0000000800087305 */ /* 0x000e26000020f000 */
[----:B------:R-:W-:-:S03]  /*0630*/  LOP3.LUT R5, R5, 0xfffffffc, RZ, 0xc0, !PT ;  /* 0xfffffffc05057812 */ /* 0x000fc600078ec0ff */
[----:B------:R-:W-:Y:S01]  /*0640*/  VOTEU.ALL UP0, P0 ;  /* 0x00000000003f7886 */ /* 0x000fe20000000000 */
[----:B------:R-:W-:Y:S01]  /*0650*/  VOTEU.ALL UP1, P0 ;  /* 0x00000000003f7886 */ /* 0x000fe20000020000 */
[----:B------:R-:W-:Y:S01]  /*0660*/  IMAD.IADD R5, R0, 0x1, -R5 ;  /* 0x0000000100057824 */ /* 0x000fe200078e0a05 */
[----:B--2---:R-:W-:Y:S02]  /*0670*/  I2FP.F32.U32 R0, UR10 ;  /* 0x0000000a00007c45 */ /* 0x004fe40008201000 */
[----:B------:R-:W1:Y:S01]  /*0680*/  @!UP0 S2UR UR7, SR_CgaCtaId ;  /* 0x00000000000789c3 */ /* 0x000e620000008800 */
[----:B------:R-:W-:Y:S01]  /*0690*/  IMAD R2, R2, 0x4, R5 ;  /* 0x0000000402027824 */ /* 0x000fe200078e0205 */
[----:B------:R-:W-:Y:S01]  /*06a0*/  @!UP0 UMOV UR6, 0x400 ;  /* 0x0000040000068882 */ /* 0x000fe20000000000 */
[----:B------:R-:W-:Y:S01]  /*06b0*/  FMUL R4, R0, UR5 ;  /* 0x0000000500047c20 */ /* 0x000fe20008400000 */
[----:B0-----:R-:W-:Y:S02]  /*06c0*/  R2UR UR4, R8 ;  /* 0x00000000080472ca */ /* 0x001fe400000e0000 */
[----:B------:R-:W-:-:S03]  /*06d0*/  LEA.HI R0, R2, R2, RZ, 0x1 ;  /* 0x0000000202007211 */ /* 0x000fc600078f08ff */
[----:B------:R-:W0:Y:S01]  /*06e0*/  F2I.U32.TRUNC.NTZ R4, R4 ;  /* 0x0000000400047305 */ /* 0x000e22000020f000 */
[----:B------:R-:W-:-:S05]  /*06f0*/  LOP3.LUT R5, R0, 0xfffffffe, RZ, 0xc0, !PT ;  /* 0xfffffffe00057812 */ /* 0x000fca00078ec0ff */
[----:B------:R-:W-:Y:S02]  /*0700*/  IMAD.IADD R5, R2, 0x1, -R5 ;  /* 0x0000000102057824 */ /* 0x000fe400078e0a05 */
[----:B------:R-:W-:-:S04]  /*0710*/  UIADD3 UR4, -UR4, URZ, URZ ;  /* 0x0000003f04047290 */ /* 0x000fc8000fffe13f */
[----:B------:R-:W-:Y:S01]  /*0720*/  UIMAD UR8, UR8, UR4, UR13 ;  /* 0x00000004080872a4 */ /* 0x000fe2000f8e020d */
[----:B0-----:R-:W-:Y:S02]  /*0730*/  R2UR UR12, R4 ;  /* 0x00000000040c72ca */ /* 0x001fe400000e0000 */
[----:B------:R-:W-:Y:S01]  /*0740*/  UMOV UR4, 0x20 ;  /* 0x0000002000047882 */ /* 0x000fe20000000000 */
[----:B-1----:R-:W-:Y:S02]  /*0750*/  @!UP0 ULEA UR6, UR7, UR6, 0x18 ;  /* 0x0000000607068291 */ /* 0x002fe4000f8ec03f */
[----:B------:R-:W-:Y:S01]  /*0760*/  ISETP.NE.AND P3, PT, R5, UR8, PT ;  /* 0x0000000805007c0c */ /* 0x000fe2000bf65270 */
[----:B------:R-:W-:-:S04]  /*0770*/  @!UP0 UIADD3 UR4, -UR4, 0x100000, URZ ;  /* 0x0010000004048890 */ /* 0x000fc8000fffe13f */
[----:B------:R-:W-:Y:S02]  /*0780*/  @!UP0 USHF.L.U32 UR5, UR4, 0xb, URZ ;  /* 0x0000000b04058899 */ /* 0x000fe4000800063f */
[----:B------:R-:W-:Y:S01]  /*0790*/  @!UP0 USHF.L.U32 UR4, UR4, 0x1, URZ ;  /* 0x0000000104048899 */ /* 0x000fe2000800063f */
[C---:B------:R-:W-:Y:S01]  /*07a0*/  IMAD.SHL.U32 R5, R2.reuse, 0x4, RZ ;  /* 0x0000000402057824 */ /* 0x040fe200078e00ff */
[----:B------:R-:W-:Y:S01]  /*07b0*/  VOTEU.ALL UP0, P0 ;  /* 0x00000000003f7886 */ /* 0x000fe20000000000 */
[----:B------:R-:W0:Y:S01]  /*07c0*/  LDC R4, c[0x0][0x140] ;  /* 0x00005000ff047b82 */ /* 0x000e220000000800 */
[----:B------:R-:W-:Y:S02]  /*07d0*/  LOP3.LUT P0, RZ, R3, 0x7, RZ, 0xc0, !PT ;  /* 0x0000000703ff7812 */ /* 0x000fe4000780c0ff */
[----:B------:R-:W-:Y:S01]  /*07e0*/  LOP3.LUT R9, R2, 0xc, R5, 0x78, !PT ;  /* 0x0000000c02097812 */ /* 0x000fe200078e7805 */
[----:B------:R-:W-:-:S03]  /*07f0*/  UIADD3 UR12, -UR12, URZ, URZ ;  /* 0x0000003f0c0c7290 */ /* 0x000fc6000fffe13f */
[C---:B------:R-:W-:Y:S01]  /*0800*/  ISETP.LT.U32.AND P0, PT, R9.reuse, 0x2, !P0 ;  /* 0x000000020900780c */ /* 0x040fe20004701070 */
[----:B------:R1:W-:Y:S04]  /*0810*/  STL [R1+0x604], R9 ;  /* 0x0006040901007387 */ /* 0x0003e80000100800 */
[----:B------:R-:W2:Y:S02]  /*0820*/  FENCE.VIEW.ASYNC.S ;  /* 0x00000000000073c6 */ /* 0x000ea40000000000 */
[----:B--2---:R-:W2:Y:S01]  /*0830*/  @!UP0 SYNCS.EXCH.64 URZ, [UR6+0xa0], UR4 ;  /* 0x0000a004063f85b2 */ /* 0x004ea20008000100 */
[----:B------:R-:W-:Y:S02]  /*0840*/  @P3 LEA.HI R0, R9, R9, RZ, 0x1 ;  /* 0x0000000909003211 */ /* 0x000fe400078f08ff */
[----:B------:R-:W-:-:S02]  /*0850*/  SEL R3, RZ, 0x1, !P0 ;  /* 0x00000001ff037807 */ /* 0x000fc40004000000 */
[----:B------:R-:W-:Y:S02]  /*0860*/  @P3 SHF.R.S32.HI R0, RZ, 0x1, R0 ;  /* 0x00000001ff003819 */ /* 0x000fe40000011400 */
[----:B0-----:R-:W-:Y:S01]  /*0870*/  ISETP.EQ.U32.AND P2, PT, R4, 0x1, PT ;  /* 0x000000010400780c */ /* 0x001fe20003f42070 */
[----:B------:R0:W1:Y:S01]  /*0880*/  @!UP1 SYNCS.EXCH.64 URZ, [UR6+0xa8], UR4 ;  /* 0x0000a804063f95b2 */ /* 0x0000620008000100 */
[----:B------:R-:W-:Y:S01]  /*0890*/  NOP ;  /* 0x0000000000007918 */ /* 0x000fe20000000000 */
[----:B0-----:R-:W-:-:S06]  /*08a0*/  UIMAD UR4, UR11, UR12, UR10 ;  /* 0x0000000c0b0472a4 */ /* 0x001fcc000f8e020a */
[----:B------:R-:W-:Y:S01]  /*08b0*/  @P3 ISETP.NE.AND P4, PT, R0, UR4, PT ;  /* 0x0000000400003c0c */ /* 0x000fe2000bf85270 */
[----:B------:R-:W-:-:S03]  /*08c0*/  IMAD.MOV.U32 R0, RZ, RZ, 0x1 ;  /* 0x00000001ff007424 */ /* 0x000fc600078e00ff */
[----:B------:R-:W-:-:S04]  /*08d0*/  @P3 SEL R0, RZ, 0x1, P4 ;  /* 0x00000001ff003807 */ /* 0x000fc80002000000 */
[----:B------:R-:W-:-:S05]  /*08e0*/  LOP3.LUT R0, R0, R3, RZ, 0xc0, !PT ;  /* 0x0000000300007212 */ /* 0x000fca00078ec0ff */
[----:B------:R0:W-:Y:S01]  /*08f0*/  STL [R1+0x600], R0 ;  /* 0x0006000001007387 */ /* 0x0001e20000100800 */
[----:B--2---:R-:W-:Y:S05]  /*0900*/  @!P2 BRA `(.L_x_4) ;  /* 0x000000000008a947 */ /* 0x004fea0003800000 */
[----:B-1-34-:R-:W-:Y:S01]  /*0910*/  UCGABAR_ARV ;  /* 0x00000000000079c7 */ /* 0x01afe20008000000 */
[----:B------:R-:W-:Y:S05]  /*0920*/  BRA `(.L_x_5) ;  /* 0x0000000000047947 */ /* 0x000fea0003800000 */
.L_x_4:
[----:B-1-34-:R-:W-:Y:S01]  /*0930*/  NOP ;  /* 0x0000000000007918 */ /* 0x01afe20000000000 */
.L_x_5:
[----:B------:R-:W-:Y:S01]  /*0940*/  ULDC UR4, c[0x0][0x65c] ;  /* 0x0001970000047ab9 */ /* 0x000fe20000000800 */
[----:B------:R-:W-:Y:S01]  /*0950*/  UMOV UR5, URZ ;  /* 0x0000003f00057c82 */ /* 0x000fe20008000000 */
[----:B------:R-:W-:-:S03]  /*0960*/  UISETP.NE.AND UP0, UPT, UR4, 0x1, UPT ;  /* 0x000000010400788c */ /* 0x000fc6000bf05270 */
[----:B------:R-:W-:Y:S01]  /*0970*/  UMOV UR4, UR13 ;  /* 0x0000000d00047c82 */ /* 0x000fe20008000000 */
[----:B------:R-:W-:Y:S02]  /*0980*/  UP2UR UR46, UPR, URZ, 0x1 ;  /* 0x000000013f2e7883 */ /* 0x000fe40008000000 */
[----:B------:R-:W-:Y:S02]  /*0990*/  PLOP3.LUT P0, PT, PT, PT, UP0, 0x80, 0x0 ;  /* 0x000000000000781c */ /* 0x000fe40003f0f008 */
[----:B------:R-:W-:Y:S02]  /*09a0*/  PLOP3.LUT P3, PT, PT, PT, UP0, 0x80, 0x0 ;  /* 0x000000000000781c */ /* 0x000fe40003f6f008 */
[----:B------:R-:W-:Y:S01]  /*09b0*/  PLOP3.LUT P5, PT, PT, PT, UP0, 0x80, 0x0 ;  /* 0x000000000000781c */ /* 0x000fe20003faf008 */
[----:B------:R-:W-:Y:S01]  /*09c0*/  @UP0 ULDC UR14, c[0x0][0x10] ;  /* 0x00000400000e0ab9 */ /* 0x000fe20000000800 */
[----:B------:R-:W-:Y:S01]  /*09d0*/  @UP0 UMOV UR6, UR10 ;  /* 0x0000000a00060c82 */ /* 0x000fe20008000000 */
[----:B------:R-:W-:Y:S01]  /*09e0*/  @UP0 UMOV UR7, URZ ;  /* 0x0000003f00070c82 */ /* 0x000fe20008000000 */
[----:B------:R-:W-:Y:S01]  /*09f0*/  PLOP3.LUT P4, PT, PT, PT, UP0, 0x80, 0x0 ;  /* 0x000000000000781c */ /* 0x000fe20003f8f008 */
[----:B------:R-:W-:-:S03]  /*0a00*/  @UP0 UIMAD.WIDE.U32 UR14, UR13, UR14, UR6 ;  /* 0x0000000e0d0e02a5 */ /* 0x000fc6000f8e0006 */
[----:B------:R-:W-:Y:S01]  /*0a10*/  @!UP0 ULDC UR7, c[0x0][0xc] ;  /* 0x0000030000078ab9 */ /* 0x000fe20000000800 */
[----:B------:R-:W-:Y:S01]  /*0a20*/  @UP0 UMOV UR6, URZ ;  /* 0x0000003f00060c82 */ /* 0x000fe20008000000 */
[----:B------:R-:W-:Y:S01]  /*0a30*/  @!UP0 UIMAD.WIDE.U32 UR4, UR10, UR7, UR4 ;  /* 0x000000070a0482a5 */ /* 0x000fe2000f8e0004 */
[----:B------:R-:W-:Y:S01]  /*0a40*/  IMAD.U32 R2, RZ, RZ, UR14 ;  /* 0x0000000eff027e24 */ /* 0x000fe2000f8e00ff */
[----:B------:R-:W-:Y:S02]  /*0a50*/  @UP0 UIADD3 UR6, UR15, UR6, URZ ;  /* 0x000000060f060290 */ /* 0x000fe4000fffe03f */
[----:B------:R-:W-:Y:S02]  /*0a60*/  IMAD.U32 R3, RZ, RZ, UR15 ;  /* 0x0000000fff037e24 */ /* 0x000fe4000f8e00ff */
[----:B------:R-:W-:Y:S02]  /*0a70*/  @P0 IMAD.MOV.U32 R7, RZ, RZ, R2 ;  /* 0x000000ffff070224 */ /* 0x000fe400078e0002 */
[----:B------:R-:W-:-:S02]  /*0a80*/  IMAD.U32 R5, RZ, RZ, UR5 ;  /* 0x00000005ff057e24 */ /* 0x000fc4000f8e00ff */
[----:B------:R-:W-:Y:S02]  /*0a90*/  IMAD.U32 R2, RZ, RZ, UR4 ;  /* 0x00000004ff027e24 */ /* 0x000fe4000f8e00ff */
[----:B------:R-:W-:Y:S02]  /*0aa0*/  @P3 IMAD.U32 R6, RZ, RZ, UR6 ;  /* 0x00000006ff063e24 */ /* 0x000fe4000f8e00ff */
[----:B------:R-:W-:Y:S02]  /*0ab0*/  @!P5 IMAD.MOV.U32 R6, RZ, RZ, R5 ;  /* 0x000000ffff06d224 */ /* 0x000fe400078e0005 */
[----:B------:R-:W-:Y:S02]  /*0ac0*/  @!P4 IMAD.MOV.U32 R7, RZ, RZ, R2 ;  /* 0x000000ffff07c224 */ /* 0x000fe400078e0002 */
[----:B------:R-:W-:Y:S01]  /*0ad0*/  IMAD.U32 R3, RZ, RZ, UR5 ;  /* 0x00000005ff037e24 */ /* 0x000fe2000f8e00ff */
[----:B------:R1:W-:Y:S01]  /*0ae0*/  STL [R1+0x608], R6 ;  /* 0x0006080601007387 */ /* 0x0003e20000100800 */
[----:B------:R-:W-:-:S03]  /*0af0*/  IMAD.U32 R4, RZ, RZ, UR4 ;  /* 0x00000004ff047e24 */ /* 0x000fc6000f8e00ff */
[----:B------:R1:W-:Y:S01]  /*0b00*/  STL [R1+0x60c], R7 ;  /* 0x00060c0701007387 */ /* 0x0003e20000100800 */
[----:B------:R-:W-:Y:S05]  /*0b10*/  @!P2 BRA `(.L_x_6) ;  /* 0x00000000000ca947 */ /* 0x000fea0003800000 */
[----:B------:R-:W-:Y:S01]  /*0b20*/  UCGABAR_WAIT ;  /* 0x0000000000007dc7 */ /* 0x000fe20008000000 */
[----:B------:R-:W-:Y:S01]  /*0b30*/  CCTL.IVALL ;  /* 0x00000000ff00798f */ /* 0x000fe20002000000 */
[----:B------:R-:W-:Y:S05]  /*0b40*/  BRA `(.L_x_7) ;  /* 0x0000000000047947 */ /* 0x000fea0003800000 */
.L_x_6:
[----:B------:R-:W-:Y:S06]  /*0b50*/  BAR.SYNC.DEFER_BLOCKING 0x0 ;  /* 0x0000000000007b1d */ /* 0x000fec0000010000 */
.L_x_7:
[----:B------:R-:W-:Y:S05]  /*0b60*/  @!P1 BRA `(.L_x_8) ;  /* 0x000002cc00409947 */ /* 0x000fea0003800000 */
[----:B------:R-:W-:-:S06]  /*0b70*/  UISETP.GT.U32.AND UP0, UPT, UR16, 0x1, UPT ;  /* 0x000000011000788c */ /* 0x000fcc000bf04070 */
[----:B------:R-:W-:-:S13]  /*0b80*/  PLOP3.LUT P0, PT, PT, PT, UP0, 0x80, 0x0 ;  /* 0x000000000000781c */ /* 0x000fda0003f0f008 */
[----:B------:R-:W-:Y:S05]  /*0b90*/  @P0 EXIT ;  /* 0x000000000000094d */ /* 0x000fea0003800000 */
[----:B------:R-:W-:Y:S01]  /*0ba0*/  ULDC.64 UR4, c[0x0][0x650] ;  /* 0x0001940000047ab9 */ /* 0x000fe20000000a00 */
[----:B------:R-:W-:Y:S01]  /*0bb0*/  UMOV UR41, 0xffffffff ;  /* 0xffffffff00297882 */ /* 0x000fe20000000000 */
[----:B------:R-:W-:Y:S01]  /*0bc0*/  ISETP.GE.U32.AND P0, PT, R7, UR4, PT ;  /* 0x0000000407007c0c */ /* 0x000fe2000bf06070 */
[----:B------:R-:W-:Y:S01]  /*0bd0*/  UMOV UR42, 0xffffffff ;  /* 0xffffffff002a7882 */ /* 0x000fe20000000000 */
[----:B------:R-:W-:Y:S01]  /*0be0*/  UMOV UR43, 0xffffffff ;  /* 0xffffffff002b7882 */ /* 0x000fe20000000000 */
[----:B0-----:R-:W-:Y:S02]  /*0bf0*/  PRMT R0, RZ, 0x7610, R0 ;  /* 0x00007610ff007816 */ /* 0x001fe40000000000 */
[----:B------:R-:W-:-:S13]  /*0c00*/  ISETP.GE.U32.AND.EX P0, PT, R6, UR5, PT, P0 ;  /* 0x0000000506007c0c */ /* 0x000fda000bf06100 */
[----:B------:R-:W-:Y:S05]  /*0c10*/  @P0 BRA `(.L_x_9) ;  /* 0x0000000400480947 */ /* 0x000fea0003800000 */
[----:B------:R-:W-:Y:S01]  /*0c20*/  ULDC.64 UR16, c[0x0][0x628] ;  /* 0x00018a0000107ab9 */ /* 0x000fe20000000a00 */
[C---:B------:R-:W-:Y:S01]  /*0c30*/  R2UR UR19, R7.reuse ;  /* 0x00000000071372ca */ /* 0x040fe200000e0000 */
[----:B------:R-:W-:Y:S01]  /*0c40*/  ULDC UR18, c[0x0][0x630] ;  /* 0x00018c0000127ab9 */ /* 0x000fe20000000800 */
[----:B------:R-:W-:Y:S02]  /*0c50*/  ISETP.NE.U32.AND P0, PT, RZ, UR16, PT ;  /* 0x00000010ff007c0c */ /* 0x000fe4000bf05070 */
[----:B------:R-:W-:Y:S02]  /*0c60*/  R2UR UR4, R7 ;  /* 0x00000000070472ca */ /* 0x000fe400000e0000 */
[----:B------:R-:W-:Y:S02]  /*0c70*/  ISETP.NE.AND.EX P0, PT, RZ, UR17, PT, P0 ;  /* 0x00000011ff007c0c */ /* 0x000fe4000bf05300 */
[----:B------:R-:W-:-:S11]  /*0c80*/  R2UR UR5, R6 ;  /* 0x00000000060572ca */ /* 0x000fd600000e0000 */
[----:B------:R-:W-:Y:S05]  /*0c90*/  @!P0 BRA `(.L_x_10) ;  /* 0x0000000000308947 */ /* 0x000fea0003800000 */
[----:B------:R-:W-:Y:S01]  /*0ca0*/  R2UR UR4, R7 ;  /* 0x00000000070472ca */ /* 0x000fe200000e0000 */
[----:B------:R-:W-:Y:S01]  /*0cb0*/  ULDC UR9, c[0x0][0x634] ;  /* 0x00018d0000097ab9 */ /* 0x000fe20000000800 */
[----:B------:R-:W-:-:S11]  /*0cc0*/  R2UR UR13, R6 ;  /* 0x00000000060d72ca */ /* 0x000fd600000e0000 */
[----:B------:R-:W-:-:S04]  /*0cd0*/  UIADD3 UR9, UP0, UR4, UR9, URZ ;  /* 0x0000000904097290 */ /* 0x000fc8000ff1e03f */
[----:B------:R-:W-:-:S04]  /*0ce0*/  UIADD3.X UR13, URZ, UR13, URZ, UP0, !UPT ;  /* 0x0000000d3f0d7290 */ /* 0x000fc800087fe43f */
[----:B------:R-:W-:-:S04]  /*0cf0*/  UIMAD.WIDE.U32 UR4, UR13, UR16, URZ ;  /* 0x000000100d0472a5 */ /* 0x000fc8000f8e003f */
[----:B------:R-:W-:Y:S02]  /*0d00*/  UIMAD.WIDE.U32 UR6, UP0, UR9, UR17, UR4 ;  /* 0x00000011090672a5 */ /* 0x000fe4000f800004 */
[----:B------:R-:W-:Y:S02]  /*0d10*/  UIMAD.WIDE.U32 UR4, UR9, UR16, URZ ;  /* 0x00000010090472a5 */ /* 0x000fe4000f8e003f */
[----:B------:R-:W-:Y:S02]  /*0d20*/  UIADD3.X UR15, URZ, URZ, URZ, UP0, !UPT ;  /* 0x0000003f3f0f7290 */ /* 0x000fe400087fe43f */
[----:B------:R-:W-:Y:S01]  /*0d30*/  UIADD3 URZ, UP0, UR5, UR6, URZ ;  /* 0x00000006053f7290 */ /* 0x000fe2000ff1e03f */
[----:B------:R-:W-:-:S03]  /*0d40*/  UMOV UR14, UR7 ;  /* 0x00000007000e7c82 */ /* 0x000fc60008000000 */
[----:B------:R-:W-:-:S12]  /*0d50*/  UIMAD.WIDE.U32.X UR4, UR13, UR17, UR14, UP0 ;  /* 0x000000110d0472a5 */ /* 0x000fd800080e040e */
.L_x_10:
[----:B------:R-:W-:Y:S01]  /*0d60*/  USHF.R.U64 UR43, UR4, UR18, UR5 ;  /* 0x00000012042b7299 */ /* 0x000fe20008001205 */
[----:B------:R-:W-:Y:S01]  /*0d70*/  R2UR UR7, R6 ;  /* 0x00000000060772ca */ /* 0x000fe200000e0000 */
[----:B------:R-:W-:Y:S02]  /*0d80*/  USHF.R.U32.HI UR4, URZ, UR18, UR5 ;  /* 0x000000123f047299 */ /* 0x000fe40008011605 */
[----:B------:R-:W-:Y:S01]  /*0d90*/  UIADD3 UR5, UP0, URZ, -UR43, URZ ;  /* 0x8000002b3f057290 */ /* 0x000fe2000ff1e03f */
[----:B------:R-:W-:Y:S01]  /*0da0*/  ULDC.64 UR14, c[0x0][0x620] ;  /* 0x00018800000e7ab9 */ /* 0x000fe20000000a00 */
[----:B------:R-:W-:Y:S02]  /*0db0*/  UMOV UR6, UR19 ;  /* 0x0000001300067c82 */ /* 0x000fe40008000000 */
[----:B------:R-:W-:Y:S01]  /*0dc0*/  UIADD3.X UR4, URZ, ~UR4, URZ, UP0, !UPT ;  /* 0x800000043f047290 */ /* 0x000fe200087fe43f */
[----:B------:R-:W-:Y:S01]  /*0dd0*/  ULDC UR9, c[0x0][0x618] ;  /* 0x0001860000097ab9 */ /* 0x000fe20000000800 */
[----:B------:R-:W-:-:S02]  /*0de0*/  UIMAD UR12, UR11, UR12, UR10 ;  /* 0x0000000c0b0c72a4 */ /* 0x000fc4000f8e020a */
[----:B------:R-:W-:Y:S02]  /*0df0*/  UIMAD UR4, UR4, UR14, URZ ;  /* 0x0000000e040472a4 */ /* 0x000fe4000f8e023f */
[----:B------:R-:W-:Y:S02]  /*0e00*/  UIMAD.WIDE.U32 UR6, UR5, UR14, UR6 ;  /* 0x0000000e050672a5 */ /* 0x000fe4000f8e0006 */
[----:B------:R-:W-:Y:S01]  /*0e10*/  UIMAD UR4, UR5, UR15, UR4 ;  /* 0x0000000f050472a4 */ /* 0x000fe2000f8e0204 */
[----:B------:R-:W-:Y:S01]  /*0e20*/  ULDC UR10, c[0x0][0x608] ;  /* 0x00018200000a7ab9 */ /* 0x000fe20000000800 */
[----:B------:R-:W-:Y:S02]  /*0e30*/  ULDC UR18, c[0x0][0x658] ;  /* 0x0001960000127ab9 */ /* 0x000fe40000000800 */
[----:B------:R-:W-:Y:S01]  /*0e40*/  UIADD3 UR7, UR7, UR4, URZ ;  /* 0x0000000407077290 */ /* 0x000fe2000fffe03f */
[----:B------:R-:W-:Y:S02]  /*0e50*/  UMOV UR11, 0xffffffff ;  /* 0xffffffff000b7882 */ /* 0x000fe40000000000 */
[----:B------:R-:W-:Y:S01]  /*0e60*/  ULDC.64 UR4, c[0x0][0x640] ;  /* 0x0001900000047ab9 */ /* 0x000fe20000000a00 */
[----:B------:R-:W-:Y:S01]  /*0e70*/  USHF.R.U64 UR16, UR6, UR9, UR7 ;  /* 0x0000000906107299 */ /* 0x000fe20008001207 */
[----:B------:R-:W-:Y:S01]  /*0e80*/  ISETP.NE.U32.AND P0, PT, RZ, UR4, PT ;  /* 0x00000004ff007c0c */ /* 0x000fe2000bf05070 */
[----:B------:R-:W-:-:S02]  /*0e90*/  USHF.R.U32.HI UR7, URZ, UR9, UR7 ;  /* 0x000000093f077299 */ /* 0x000fc40008011607 */
[----:B------:R-:W-:Y:S01]  /*0ea0*/  USHF.L.U32 UR6, UR11, UR18, URZ ;  /* 0x000000120b067299 */ /* 0x000fe2000800063f */
[----:B------:R-:W-:Y:S01]  /*0eb0*/  ISETP.NE.AND.EX P0, PT, RZ, UR5, PT, P0 ;  /* 0x00000005ff007c0c */ /* 0x000fe2000bf05300 */
[----:B------:R-:W-:Y:S02]  /*0ec0*/  USHF.R.U64 UR22, UR16, UR10, UR7 ;  /* 0x0000000a10167299 */ /* 0x000fe40008001207 */
[----:B------:R-:W-:Y:S02]  /*0ed0*/  USHF.R.U32.HI UR7, URZ, UR10, UR7 ;  /* 0x0000000a3f077299 */ /* 0x000fe40008011607 */
[----:B------:R-:W-:Y:S02]  /*0ee0*/  UISETP.NE.AND UP1, UPT, UR46, URZ, UPT ;  /* 0x0000003f2e00728c */ /* 0x000fe4000bf25270 */
[----:B------:R-:W-:Y:S01]  /*0ef0*/  USHF.R.U64 UR23, UR22, UR18, UR7 ;  /* 0x0000001216177299 */ /* 0x000fe20008001207 */
[----:B------:R-:W-:Y:S01]  /*0f00*/  ULDC UR17, c[0x0][0x600] ;  /* 0x0001800000117ab9 */ /* 0x000fe20000000800 */
[----:B------:R-:W-:-:S02]  /*0f10*/  ULOP3.LUT UR13, URZ, UR6, URZ, 0x33, !UPT ;  /* 0x000000063f0d7292 */ /* 0x000fc4000f8e333f */
[----:B------:R-:W-:Y:S02]  /*0f20*/  UIADD3 UR15, UR17, -0x1, URZ ;  /* 0xffffffff110f7890 */ /* 0x000fe4000fffe03f */
[----:B------:R-:W-:Y:S02]  /*0f30*/  USEL UR12, UR8, UR12, !UP1 ;  /* 0x0000000c080c7287 */ /* 0x000fe4000c800000 */
[----:B------:R-:W-:Y:S01]  /*0f40*/  USHF.R.U32.HI UR7, URZ, UR18, UR7 ;  /* 0x000000123f077299 */ /* 0x000fe20008011607 */
[----:B------:R-:W-:Y:S01]  /*0f50*/  ULDC UR19, c[0x0][0x648] ;  /* 0x0001920000137ab9 */ /* 0x000fe20000000800 */
[----:B------:R-:W-:Y:S01]  /*0f60*/  ULDC UR20, c[0x0][0x638] ;  /* 0x00018e0000147ab9 */ /* 0x000fe20000000800 */
[----:B------:R-:W-:Y:S01]  /*0f70*/  UMOV UR21, 0x1 ;  /* 0x0000000100157882 */ /* 0x000fe20000000000 */
[----:B------:R-:W-:Y:S01]  /*0f80*/  UMOV UR6, UR23 ;  /* 0x0000001700067c82 */ /* 0x000fe20008000000 */
[----:B------:R-:W-:Y:S07]  /*0f90*/  @!P0 BRA `(.L_x_11) ;  /* 0x0000000000308947 */ /* 0x000fee0003800000 */
[----:B------:R-:W-:Y:S02]  /*0fa0*/  ULDC UR10, c[0x0][0x64c] ;  /* 0x00019300000a7ab9 */ /* 0x000fe40000000800 */
        /* <DEDUP_REMOVED lines=8> */
[----:B------:R-:W-:-:S07]  /*1030*/  UIMAD.WIDE.U32.X UR4, UR14, UR5, UR10, UP0 ;  /* 0x000000050e0472a5 */ /* 0x000fce00080e040a */
[----:B------:R-:W-:Y:S01]  /*1040*/  UMOV UR6, UR4 ;  /* 0x0000000400067c82 */ /* 0x000fe20008000000 */
[----:B------:R-:W-:-:S05]  /*1050*/  UMOV UR7, UR5 ;  /* 0x0000000500077c82 */ /* 0x000fca0008000000 */
.L_x_11:
[----:B------:R-:W-:Y:S01]  /*1060*/  USHF.R.U64 UR5, UR6, UR19, UR7 ;  /* 0x0000001306057299 */ /* 0x000fe20008001207 */
[----:B------:R-:W-:Y:S01]  /*1070*/  IMAD.MOV.U32 R0, RZ, RZ, 0x1 ;  /* 0x00000001ff007424 */ /* 0x000fe200078e00ff */
[----:B------:R-:W-:Y:S02]  /*1080*/  USHF.L.U32 UR4, UR21, UR18, URZ ;  /* 0x0000001215047299 */ /* 0x000fe4000800063f */
[----:B------:R-:W-:Y:S02]  /*1090*/  ULOP3.LUT UR13, UR22, UR13, URZ, 0xc0, !UPT ;  /* 0x0000000d160d7292 */ /* 0x000fe4000f8ec03f */
[----:B------:R-:W-:Y:S02]  /*10a0*/  UIADD3 UR6, -UR5, URZ, URZ ;  /* 0x0000003f05067290 */ /* 0x000fe4000fffe13f */
[----:B------:R-:W-:Y:S02]  /*10b0*/  UIMAD UR13, UR4, UR5, UR13 ;  /* 0x00000005040d72a4 */ /* 0x000fe4000f8e020d */
[----:B------:R-:W-:-:S02]  /*10c0*/  ULOP3.LUT UR15, UR16, UR15, URZ, 0xc0, !UPT ;  /* 0x0000000f100f7292 */ /* 0x000fc4000f8ec03f */
[----:B------:R-:W-:Y:S01]  /*10d0*/  UIMAD UR4, UR6, UR20, UR23 ;  /* 0x00000014060472a4 */ /* 0x000fe2000f8e0217 */
[----:B------:R-:W-:Y:S01]  /*10e0*/  ULDC UR5, c[0x0][0x610] ;  /* 0x0001840000057ab9 */ /* 0x000fe20000000800 */
[----:B------:R-:W-:Y:S02]  /*10f0*/  UISETP.NE.AND UP0, UPT, UR46, URZ, UPT ;  /* 0x0000003f2e00728c */ /* 0x000fe4000bf05270 */
[----:B------:R-:W-:Y:S02]  /*1100*/  UIMAD UR12, UR13, UR5, UR12 ;  /* 0x000000050d0c72a4 */ /* 0x000fe4000f8e020c */
[----:B------:R-:W-:-:S04]  /*1110*/  UIMAD UR4, UR4, UR17, UR15 ;  /* 0x00000011040472a4 */ /* 0x000fc8000f8e020f */
[----:B------:R-:W-:Y:S02]  /*1120*/  USEL UR42, UR4, UR12, !UP0 ;  /* 0x0000000c042a7287 */ /* 0x000fe4000c000000 */
[----:B------:R-:W-:-:S12]  /*1130*/  USEL UR41, UR12, UR4, !UP0 ;  /* 0x000000040c297287 */ /* 0x000fd8000c000000 */
.L_x_9:
[----:B------:R-:W-:-:S08]  /*1140*/  NOP ;  /* 0x0000000000007918 */ /* 0x000fd00000000000 */
[----:B------:R-:W0:Y:S02]  /*1150*/  USETMAXREG.TRY_ALLOC.CTAPOOL UP0, 0xf0 ;  /* 0x000000f0000079c8 */ /* 0x000e240008000600 */
[----:B0-----:R-:W-:-:S13]  /*1160*/  PLOP3.LUT P0, PT, PT, PT, UP0, 0x80, 0x0 ;  /* 0x000000000000781c */ /* 0x001fda0003f0f008 */
[----:B------:R-:W-:Y:S05]  /*1170*/  @!P0 BRA `(.L_x_9) ;  /* 0xfffffffc00f08947 */ /* 0x000fea000383ffff */
[----:B------:R-:W-:Y:S01]  /*1180*/  ULDC.64 UR4, c[0x0][0x598] ;  /* 0x0001660000047ab9 */ /* 0x000fe20000000a00 */
[----:B------:R-:W-:Y:S01]  /*1190*/  ULDC.64 UR36, c[0x0][0x208] ;  /* 0x0000820000247ab9 */ /* 0x000fe20000000a00 */
[----:B------:R-:W-:-:S04]  /*11a0*/  ISETP.NE.U32.AND P0, PT, RZ, UR4, PT ;  /* 0x00000004ff007c0c */ /* 0x000fc8000bf05070 */
[----:B------:R-:W-:-:S13]  /*11b0*/  ISETP.NE.AND.EX P0, PT, RZ, UR5, PT, P0 ;  /* 0x00000005ff007c0c */ /* 0x000fda000bf05300 */
[----:B------:R-:W-:Y:S05]  /*11c0*/  @!P0 BRA `(.L_x_12) ;  /* 0x00000000001c8947 */ /* 0x000fea0003800000 */
[----:B------:R-:W0:Y:S02]  /*11d0*/  LDC.64 R2, c[0x0][0x598] ;  /* 0x00016600ff027b82 */ /* 0x000e240000000a00 */
[----:B0-----:R-:W2:Y:S02]  /*11e0*/  LDG.E.64 R2, desc[UR36][R2.64] ;  /* 0x0000002402027981 */ /* 0x001ea4000c1e1b00 */
[----:B--2---:R-:W-:-:S04]  /*11f0*/  ISETP.NE.U32.AND P0, PT, R2, RZ, PT ;  /* 0x000000ff0200720c */ /* 0x004fc80003f05070 */
[----:B------:R-:W-:-:S13]  /*1200*/  ISETP.NE.AND.EX P0, PT, R3, RZ, PT, P0 ;  /* 0x000000ff0300720c */ /* 0x000fda0003f05300 */
[----:B------:R-:W-:Y:S05]  /*1210*/  @!P0 BRA `(.L_x_12) ;  /* 0x0000000000088947 */ /* 0x000fea0003800000 */
[----:B------:R0:W5:Y:S01]  /*1220*/  LD.E R2, desc[UR36][R2.64] ;  /* 0x0000002402027980 */ /* 0x000162000c101900 */
[----:B------:R-:W-:Y:S05]  /*1230*/  BRA `(.L_x_13) ;  /* 0x0000000000247947 */ /* 0x000fea0003800000 */
.L_x_12:
[----:B------:R-:W-:Y:S02]  /*1240*/  ULDC.64 UR4, c[0x0][0x588] ;  /* 0x0001620000047ab9 */ /* 0x000fe40000000a00 */
[----:B------:R-:W-:-:S04]  /*1250*/  ISETP.NE.U32.AND P0, PT, RZ, UR4, PT ;  /* 0x00000004ff007c0c */ /* 0x000fc8000bf05070 */
[----:B------:R-:W-:-:S13]  /*1260*/  ISETP.NE.AND.EX P0, PT, RZ, UR5, PT, P0 ;  /* 0x00000005ff007c0c */ /* 0x000fda000bf05300 */
[----:B------:R-:W-:Y:S05]  /*1270*/  @!P0 BRA `(.L_x_14) ;  /* 0x00000000000c8947 */ /* 0x000fea0003800000 */
[----:B------:R-:W0:Y:S02]  /*1280*/  LDC.64 R2, c[0x0][0x588] ;  /* 0x00016200ff027b82 */ /* 0x000e240000000a00 */
[----:B0-----:R2:W5:Y:S01]  /*1290*/  LDG.E R2, desc[UR36][R2.64] ;  /* 0x0000002402027981 */ /* 0x001562000c1e1900 */
[----:B------:R-:W-:Y:S05]  /*12a0*/  BRA `(.L_x_13) ;  /* 0x0000000000087947 */ /* 0x000fea0003800000 */
.L_x_14:
[----:B------:R-:W-:Y:S02]  /*12b0*/  ULDC UR4, c[0x0][0x580] ;  /* 0x0001600000047ab9 */ /* 0x000fe40000000800 */
[----:B------:R-:W-:-:S07]  /*12c0*/  IMAD.U32 R2, RZ, RZ, UR4 ;  /* 0x00000004ff027e24 */ /* 0x000fce000f8e00ff */
.L_x_13:
[----:B------:R-:W-:Y:S02]  /*12d0*/  ULDC.64 UR4, c[0x0][0x5a0] ;  /* 0x0001680000047ab9 */ /* 0x000fe40000000a00 */
[----:B------:R-:W-:-:S04]  /*12e0*/  ISETP.NE.U32.AND P0, PT, RZ, UR4, PT ;  /* 0x00000004ff007c0c */ /* 0x000fc8000bf05070 */
[----:B------:R-:W-:-:S13]  /*12f0*/  ISETP.NE.AND.EX P0, PT, RZ, UR5, PT, P0 ;  /* 0x00000005ff007c0c */ /* 0x000fda000bf05300 */
[----:B------:R-:W-:Y:S05]  /*1300*/  @!P0 BRA `(.L_x_15) ;  /* 0x00000000001c8947 */ /* 0x000fea0003800000 */
[----:B------:R-:W3:Y:S02]  /*1310*/  LDC.64 R4, c[0x0][0x5a0] ;  /* 0x00016800ff047b82 */ /* 0x000ee40000000a00 */
[----:B---3--:R-:W3:Y:S02]  /*1320*/  LDG.E.64 R4, desc[UR36][R4.64] ;  /* 0x0000002404047981 */ /* 0x008ee4000c1e1b00 */
[----:B---3--:R-:W-:-:S04]  /*1330*/  ISETP.NE.U32.AND P0, PT, R4, RZ, PT ;  /* 0x000000ff0400720c */ /* 0x008fc80003f05070 */
[----:B------:R-:W-:-:S13]  /*1340*/  ISETP.NE.AND.EX P0, PT, R5, RZ, PT, P0 ;  /* 0x000000ff0500720c */ /* 0x000fda0003f05300 */
[----:B------:R-:W-:Y:S05]  /*1350*/  @!P0 BRA `(.L_x_15) ;  /* 0x0000000000088947 */ /* 0x000fea0003800000 */
[----:B------:R3:W5:Y:S01]  /*1360*/  LD.E R16, desc[UR36][R4.64] ;  /* 0x0000002404107980 */ /* 0x000762000c101900 */
[----:B------:R-:W-:Y:S05]  /*1370*/  BRA `(.L_x_16) ;  /* 0x0000000000247947 */ /* 0x000fea0003800000 */
.L_x_15:
[----:B------:R-:W-:Y:S02]  /*1380*/  ULDC.64 UR4, c[0x0][0x590] ;  /* 0x0001640000047ab9 */ /* 0x000fe40000000a00 */
[----:B------:R-:W-:-:S04]  /*1390*/  ISETP.NE.U32.AND P0, PT, RZ, UR4, PT ;  /* 0x00000004ff007c0c */ /* 0x000fc8000bf05070 */
[----:B------:R-:W-:-:S13]  /*13a0*/  ISETP.NE.AND.EX P0, PT, RZ, UR5, PT, P0 ;  /* 0x00000005ff007c0c */ /* 0x000fda000bf05300 */
[----:B------:R-:W-:Y:S05]  /*13b0*/  @!P0 BRA `(.L_x_17) ;  /* 0x00000000000c8947 */ /* 0x000fea0003800000 */
[----:B------:R-:W3:Y:S02]  /*13c0*/  LDC.64 R16, c[0x0][0x590] ;  /* 0x00016400ff107b82 */ /* 0x000ee40000000a00 */
[----:B---3--:R4:W5:Y:S01]  /*13d0*/  LDG.E R16, desc[UR36][R16.64] ;  /* 0x0000002410107981 */ /* 0x008962000c1e1900 */
[----:B------:R-:W-:Y:S05]  /*13e0*/  BRA `(.L_x_16) ;  /* 0x0000000000087947 */ /* 0x000fea0003800000 */
.L_x_17:
[----:B------:R-:W-:Y:S02]  /*13f0*/  ULDC UR4, c[0x0][0x584] ;  /* 0x0001610000047ab9 */ /* 0x000fe40000000800 */
[----:B------:R-:W-:-:S07]  /*1400*/  IMAD.U32 R16, RZ, RZ, UR4 ;  /* 0x00000004ff107e24 */ /* 0x000fce000f8e00ff */
.L_x_16:
[----:B------:R-:W-:-:S13]  /*1410*/  LOP3.LUT P0, RZ, R0, 0xff, RZ, 0xc0, !PT ;  /* 0x000000ff00ff7812 */ /* 0x000fda000780c0ff */
[----:B------:R-:W-:Y:S05]  /*1420*/  @!P0 EXIT ;  /* 0x000000000000894d */ /* 0x000fea0003800000 */
[----:B------:R-:W-:Y:S01]  /*1430*/  ULDC UR4, c[0x0][0x28c] ;  /* 0x0000a30000047ab9 */ /* 0x000fe20000000800 */
[----:B------:R-:W-:Y:S01]  /*1440*/  UMOV UR38, URZ ;  /* 0x0000003f00267c82 */ /* 0x000fe20008000000 */
[----:B------:R-:W-:Y:S01]  /*1450*/  UIADD3 UR4, UR4, 0xf, URZ ;  /* 0x0000000f04047890 */ /* 0x000fe2000fffe03f */
[----:B------:R-:W-:-:S03]  /*1460*/  UMOV UR39, URZ ;  /* 0x0000003f00277c82 */ /* 0x000fc60008000000 */
[----:B------:R-:W-:-:S04]  /*1470*/  USHF.R.S32.HI UR5, URZ, 0x1f, UR4 ;  /* 0x0000001f3f057899 */ /* 0x000fc80008011404 */
[----:B------:R-:W-:-:S04]  /*1480*/  ULEA.HI UR5, UR5, UR4, URZ, 0x4 ;  /* 0x0000000405057291 */ /* 0x000fc8000f8f203f */
[----:B------:R-:W-:-:S12]  /*1490*/  USHF.R.S32.HI UR44, URZ, 0x4, UR5 ;  /* 0x000000043f2c7899 */ /* 0x000fd80008011405 */
.L_x_1183:
[----:B------:R-:W0:Y:S01]  /*14a0*/  S2R R0, SR_TID.X ;  /* 0x0000000000007919 */ /* 0x000e220000002100 */
[----:B------:R-:W1:Y:S01]  /*14b0*/  S2UR UR6, SR_CgaCtaId ;  /* 0x00000000000679c3 */ /* 0x000e620000008800 */
[----:B------:R-:W-:Y:S02]  /*14c0*/  UMOV UR45, 0x400 ;  /* 0x00000400002d7882 */ /* 0x000fe40000000000 */
[----:B-1----:R-:W-:Y:S01]  /*14d0*/  ULEA UR45, UR6, UR45, 0x18 ;  /* 0x0000002d062d7291 */ /* 0x002fe2000f8ec03f */
[----:B0-----:R-:W-:-:S04]  /*14e0*/  LOP3.LUT R0, R0, 0x80, RZ, 0xc0, !PT ;  /* 0x0000008000007812 */ /* 0x001fc800078ec0ff */
[----:B------:R-:W-:-:S06]  /*14f0*/  SHF.R.U32.HI R0, RZ, 0x7, R0 ;  /* 0x00000007ff007819 */ /* 0x000fcc0000011600 */
[----:B------:R-:W0:Y:S02]  /*1500*/  SHFL.IDX PT, R0, R0, RZ, 0x1f ;  /* 0x00001fff00007589 */ /* 0x000e2400000e0000 */
[----:B0-----:R-:W-:-:S13]  /*1510*/  R2UR UR4, R0 ;  /* 0x00000000000472ca */ /* 0x001fda00000e0000 */
[----:B------:R-:W-:-:S04]  /*1520*/  ULEA.HI UR5, UR4, UR4, URZ, 0x1 ;  /* 0x0000000404057291 */ /* 0x000fc8000f8f083f */
[----:B------:R-:W-:-:S04]  /*1530*/  ULOP3.LUT UR5, UR5, 0x1ffffe, URZ, 0xc0, !UPT ;  /* 0x001ffffe05057892 */ /* 0x000fc8000f8ec03f */
[----:B------:R-:W-:-:S03]  /*1540*/  UIADD3 UR5, UR4, -UR5, URZ ;  /* 0x8000000504057290 */ /* 0x000fc6000fffe03f */
[----:B------:R-:W-:Y:S01]  /*1550*/  ULDC UR4, c[0x0][0x28c] ;  /* 0x0000a30000047ab9 */ /* 0x000fe20000000800 */
[----:B------:R-:W-:Y:S01]  /*1560*/  ULEA UR5, UR5, UR45, 0xb ;  /* 0x0000002d05057291 */ /* 0x000fe2000f8e583f */
[----:B------:R-:W-:-:S03]  /*1570*/  ISETP.LT.AND P0, PT, RZ, UR4, PT ;  /* 0x00000004ff007c0c */ /* 0x000fc6000bf01270 */
[----:B------:R-:W-:-:S04]  /*1580*/  UIADD3 UR5, UR5, 0x180, URZ ;  /* 0x0000018005057890 */ /* 0x000fc8000fffe03f */
[----:B------:R-:W-:-:S04]  /*1590*/  USHF.R.U32.HI UR5, URZ, 0x4, UR5 ;  /* 0x000000043f057899 */ /* 0x000fc80008011605 */
[----:B------:R-:W-:Y:S02]  /*15a0*/  ULOP3.LUT UR47, UR5, 0x3fff, URZ, 0xc0, !UPT ;  /* 0x00003fff052f7892 */ /* 0x000fe4000f8ec03f */
[----:B---345:R-:W-:Y:S10]  /*15b0*/  @P0 BRA `(.L_x_18) ;  /* 0x0000000000400947 */ /* 0x038ff40003800000 */
[----:B------:R-:W-:Y:S01]  /*15c0*/  MOV R0, 0x0 ;  /* 0x0000000000007802 */ /* 0x000fe20000000f00 */
[----:B------:R-:W-:Y:S01]  /*15d0*/  ULDC.64 UR4, c[0x4][0x68] ;  /* 0x01001a0000047ab9 */ /* 0x000fe20000000a00 */
[----:B------:R-:W-:Y:S01]  /*15e0*/  ULDC.64 UR6, c[0x4][0x8] ;  /* 0x0100020000067ab9 */ /* 0x000fe20000000a00 */
[----:B---3--:R-:W-:Y:S01]  /*15f0*/  IMAD.U32 R4, RZ, RZ, UR4 ;  /* 0x00000004ff047e24 */ /* 0x008fe2000f8e00ff */
[----:B------:R0:W1:Y:S01]  /*1600*/  LDC.64 R14, c[0x4][R0] ;  /* 0x01000000000e7b82 */ /* 0x0000620000000a00 */
[----:B------:R-:W-:Y:S01]  /*1610*/  IMAD.U32 R5, RZ, RZ, UR5 ;  /* 0x00000005ff057e24 */ /* 0x000fe2000f8e00ff */
[----:B------:R-:W-:Y:S01]  /*1620*/  ULDC.64 UR4, c[0x4][0x70] ;  /* 0x01001c0000047ab9 */ /* 0x000fe20000000a00 */
[----:B------:R-:W-:Y:S02]  /*1630*/  IMAD.U32 R10, RZ, RZ, UR6 ;  /* 0x00000006ff0a7e24 */ /* 0x000fe4000f8e00ff */
[----:B------:R-:W-:Y:S02]  /*1640*/  IMAD.U32 R6, RZ, RZ, UR4 ;  /* 0x00000004ff067e24 */ /* 0x000fe4000f8e00ff */
[----:B------:R-:W-:-:S02]  /*1650*/  IMAD.U32 R7, RZ, RZ, UR5 ;  /* 0x00000005ff077e24 */ /* 0x000fc4000f8e00ff */
[----:B------:R-:W-:Y:S02]  /*1660*/  IMAD.U32 R11, RZ, RZ, UR7 ;  /* 0x00000007ff0b7e24 */ /* 0x000fe4000f8e00ff */
[----:B------:R-:W-:Y:S02]  /*1670*/  IMAD.MOV.U32 R8, RZ, RZ, 0x1e1 ;  /* 0x000001e1ff087424 */ /* 0x000fe400078e00ff */
[----:B------:R-:W-:Y:S02]  /*1680*/  IMAD.MOV.U32 R12, RZ, RZ, 0x1 ;  /* 0x00000001ff0c7424 */ /* 0x000fe400078e00ff */
[----:B0-----:R-:W-:-:S07]  /*1690*/  IMAD.MOV.U32 R13, RZ, RZ, RZ ;  /* 0x000000ffff0d7224 */ /* 0x001fce00078e00ff */
[----:B------:R-:W-:-:S07]  /*16a0*/  LEPC R20, `(.L_x_18) ;  /* 0x000000001014794e */ /* 0x000fce0000000000 */
[----:B-12-45:R-:W-:Y:S05]  /*16b0*/  CALL.ABS.NOINC R14 ;  /* 0x000000000e007343 */ /* 0x036fea0003c00000 */
.L_x_18:
[----:B------:R-:W-:-:S06]  /*16c0*/  ULOP3.LUT UR4, UR40, 0x1, URZ, 0xfc, !UPT ;  /* 0x0000000128047892 */ /* 0x000fcc000f8efc3f */
[----:B------:R-:W-:-:S05]  /*16d0*/  IMAD.U32 R0, RZ, RZ, UR4 ;  /* 0x00000004ff007e24 */ /* 0x000fca000f8e00ff */
[----:B------:R-:W-:-:S13]  /*16e0*/  ISETP.NE.AND P0, PT, R0, 0x3, PT ;  /* 0x000000030000780c */ /* 0x000fda0003f05270 */
[----:B------:R-:W-:Y:S05]  /*16f0*/  @!P0 BRA `(.L_x_19) ;  /* 0x0000000000048947 */ /* 0x000fea0003800000 */
[----:B------:R-:W-:Y:S01]  /*1700*/  BPT.TRAP 0x1 ;  /* 0x000000040000795c */ /* 0x000fe20000300000 */
.L_x_19:
[----:B--2---:R-:W-:Y:S02]  /*1710*/  IMAD.U32 R3, RZ, RZ, UR39 ;  /* 0x00000027ff037e24 */ /* 0x004fe4000f8e00ff */
[----:B------:R-:W-:-:S03]  /*1720*/  IMAD.U32 R0, RZ, RZ, UR38 ;  /* 0x00000026ff007e24 */ /* 0x000fc6000f8e00ff */
[----:B------:R-:W-:Y:S02]  /*1730*/  LEA R3, R3, UR45, 0x3 ;  /* 0x0000002d03037c11 */ /* 0x000fe4000f8e18ff */
[----:B------:R-:W-:-:S04]  /*1740*/  SHF.L.U32 R0, R0, 0x1f, RZ ;  /* 0x0000001f00007819 */ /* 0x000fc800000006ff */
[----:B------:R0:W1:Y:S01]  /*1750*/  SYNCS.PHASECHK.TRANS64.TRYWAIT P1, [R3+URZ], R0 ;  /* 0x00000000030075a7 */ /* 0x000062000802017f */
[----:B------:R-:W-:Y:S05]  /*1760*/  @!P0 BRA `(.L_x_20) ;  /* 0x0000000000048947 */ /* 0x000fea0003800000 */
[----:B------:R-:W-:Y:S01]  /*1770*/  BPT.TRAP 0x1 ;  /* 0x000000040000795c */ /* 0x000fe20000300000 */
.L_x_20:
[----:B-1----:R-:W-:Y:S05]  /*1780*/  @P1 BRA `(.L_x_21) ;  /* 0x0000000000081947 */ /* 0x002fea0003800000 */
[----:B------:R-:W1:Y:S02]  /*1790*/  SYNCS.PHASECHK.TRANS64.TRYWAIT P1, [R3+URZ], R0 ;  /* 0x00000000030075a7 */ /* 0x000e64000802017f */
[----:B-1----:R-:W-:Y:S05]  /*17a0*/  @!P1 BRA `(.L_x_22) ;  /* 0x000002d800ac9947 */ /* 0x002fea0003800000 */
.L_x_21:
[----:B------:R-:W-:-:S04]  /*17b0*/  UISETP.LT.AND UP0, UPT, UR44, 0x1, UPT ;  /* 0x000000012c00788c */ /* 0x000fc8000bf01270 */
[----:B------:R-:W-:-:S06]  /*17c0*/  USEL UR4, UR44, 0x1, UP0 ;  /* 0x000000012c047887 */ /* 0x000fcc0008000000 */
[----:B------:R-:W-:Y:S01]  /*17d0*/  IMAD.U32 R6, RZ, RZ, UR4 ;  /* 0x00000004ff067e24 */ /* 0x000fe2000f8e00ff */
[----:B------:R-:W-:Y:S05]  /*17e0*/  WARPSYNC.ALL ;  /* 0x0000000000007948 */ /* 0x000fea0003800000 */
[----:B------:R-:W-:-:S04]  /*17f0*/  IADD3 R6, -R6, UR44, RZ ;  /* 0x0000002c06067c10 */ /* 0x000fc8000fffe1ff */
[----:B------:R-:W-:Y:S01]  /*1800*/  ISETP.GE.AND P1, PT, R6, 0x1, PT ;  /* 0x000000010600780c */ /* 0x000fe20003f26270 */
[----:B------:R-:W-:Y:S01]  /*1810*/  UIADD3 UR4, UR45, 0x1b180, URZ ;  /* 0x0001b1802d047890 */ /* 0x000fe2000fffe03f */
[----:B------:R-:W-:Y:S01]  /*1820*/  WARPGROUP.ARRIVE ;  /* 0x00000000000079c5 */ /* 0x000fe20000000000 */
[----:B------:R-:W-:Y:S02]  /*1830*/  ULOP3.LUT UR12, UR47, 0x10000, URZ, 0xfc, !UPT ;  /* 0x000100002f0c7892 */ /* 0x000fe4000f8efc3f */
[----:B------:R-:W-:Y:S02]  /*1840*/  USHF.R.U32.HI UR4, URZ, 0x4, UR4 ;  /* 0x000000043f047899 */ /* 0x000fe40008011604 */
[----:B------:R-:W-:Y:S02]  /*1850*/  UIMAD UR14, UR39, 0x300, UR12 ;  /* 0x00000300270e78a4 */ /* 0x000fe4000f8e020c */
[----:B------:R-:W-:Y:S01]  /*1860*/  ULOP3.LUT UR4, UR4, 0x3fff, URZ, 0xc0, !UPT ;  /* 0x00003fff04047892 */ /* 0x000fe2000f8ec03f */
[----:B------:R-:W-:Y:S01]  /*1870*/  UMOV UR5, 0xc0000010 ;  /* 0xc000001000057882 */ /* 0x000fe20000000000 */
[----:B------:R-:W-:-:S02]  /*1880*/  UMOV UR7, 0xc0000010 ;  /* 0xc000001000077882 */ /* 0x000fc40000000000 */
[----:B------:R-:W-:Y:S01]  /*1890*/  ULOP3.LUT UR13, UR4, 0x10000, URZ, 0xfc, !UPT ;  /* 0x00010000040d7892 */ /* 0x000fe2000f8efc3f */
[----:B------:R-:W-:Y:S02]  /*18a0*/  UMOV UR9, UR5 ;  /* 0x0000000500097c82 */ /* 0x000fe40008000000 */
[----:B------:R-:W-:Y:S01]  /*18b0*/  UMOV UR4, UR14 ;  /* 0x0000000e00047c82 */ /* 0x000fe20008000000 */
[----:B------:R-:W-:Y:S01]  /*18c0*/  UIMAD UR6, UR39, 0x300, UR13 ;  /* 0x00000300270678a4 */ /* 0x000fe2000f8e020d */
[----:B------:R-:W-:Y:S01]  /*18d0*/  UMOV UR8, UR4 ;  /* 0x0000000400087c82 */ /* 0x000fe20008000000 */
[----:B------:R-:W-:Y:S02]  /*18e0*/  UMOV UR11, 0xc0000010 ;  /* 0xc0000010000b7882 */ /* 0x000fe40000000000 */
[----:B------:R-:W-:-:S05]  /*18f0*/  UIADD3 UR10, UR6, 0x180, URZ ;  /* 0x00000180060a7890 */ /* 0x000fca000fffe03f */
[----:B------:R-:W-:Y:S03]  /*1900*/  HGMMA.64x192x16.F32.BF16 R24, gdesc[UR4], RZ, !UPT, gsb0 ;  /* 0x02e00000041879f0 */ /* 0x000fe6000c0018ff */
[----:B------:R-:W-:Y:S02]  /*1910*/  WARPGROUP.DEPBAR.LE gsb0, 0x0 ;  /* 0x00008000000079c5 */ /* 0x000fe40000010000 */
[----:B------:R-:W-:Y:S04]  /*1920*/  STL.64 [R1+0x480], R24 ;  /* 0x0004801801007387 */ /* 0x000fe80000100a00 */
        /* <DEDUP_REMOVED lines=46> */
[----:B------:R2:W-:Y:S02]  /*1c10*/  STL.64 [R1+0x5f8], R118 ;  /* 0x0005f87601007387 */ /* 0x0005e40000100a00 */
[----:B--2---:R-:W-:-:S06]  /*1c20*/  WARPGROUP.ARRIVE ;  /* 0x00000000000079c5 */ /* 0x004fcc0000000000 */
[----:B------:R-:W-:Y:S01]  /*1c30*/  HGMMA.64x192x16.F32.BF16 R24, gdesc[UR8], RZ, !UPT, gsb0 ;  /* 0x02e00000081879f0 */ /* 0x000fe2000c0018ff */
[----:B------:R-:W-:Y:S01]  /*1c40*/  UIADD3 UR8, UR14, 0x100, URZ ;  /* 0x000001000e087890 */ /* 0x000fe2000fffe03f */
[----:B------:R-:W-:Y:S02]  /*1c50*/  UMOV UR9, 0xc0000010 ;  /* 0xc000001000097882 */ /* 0x000fe40000000000 */
[----:B------:R-:W-:-:S04]  /*1c60*/  UMOV UR5, UR9 ;  /* 0x0000000900057c82 */ /* 0x000fc80008000000 */
[----:B------:R-:W-:Y:S01]  /*1c70*/  UMOV UR4, UR8 ;  /* 0x0000000800047c82 */ /* 0x000fe20008000000 */
[----:B------:R-:W-:Y:S02]  /*1c80*/  WARPGROUP.DEPBAR.LE gsb0, 0x0 ;  /* 0x00008000000079c5 */ /* 0x000fe40000010000 */
[----:B------:R-:W-:Y:S01]  /*1c90*/  WARPGROUP.ARRIVE ;  /* 0x00000000000079c5 */ /* 0x000fe20000000000 */
[----:B------:R-:W-:Y:S04]  /*1ca0*/  STL.64 [R1], R24 ;  /* 0x0000001801007387 */ /* 0x000fe80000100a00 */
[----:B------:R-:W-:Y:S04]  /*1cb0*/  STL.64 [R1+0x8], R26 ;  /* 0x0000081a01007387 */ /* 0x000fe80000100a00 */
[----:B------:R-:W-:Y:S01]  /*1cc0*/  HGMMA.64x192x16.F32.BF16 R120, gdesc[UR8], RZ, !UPT, gsb0 ;  /* 0x02e00000087879f0 */ /* 0x000fe2000c0018ff */
        /* <DEDUP_REMOVED lines=45> */
[----:B------:R2:W-:Y:S01]  /*1fa0*/  STL.64 [R1+0x178], R118 ;  /* 0x0001787601007387 */ /* 0x0005e20000100a00 */
[----:B------:R-:W-:-:S02]  /*1fb0*/  WARPGROUP.DEPBAR.LE gsb0, 0x0 ;  /* 0x00008000000079c5 */ /* 0x000fc40000010000 */
[----:B--2---:R-:W-:-:S06]  /*1fc0*/  WARPGROUP.ARRIVE ;  /* 0x00000000000079c5 */ /* 0x004fcc0000000000 */
[----:B------:R-:W-:Y:S01]  /*1fd0*/  HGMMA.64x192x16.F32.BF16 R24, gdesc[UR4], RZ, !UPT, gsb0 ;  /* 0x02e00000041879f0 */ /* 0x000fe2000c0018ff */
[----:B------:R-:W-:Y:S01]  /*1fe0*/  UIADD3 UR4, UR14, 0x200, URZ ;  /* 0x000002000e047890 */ /* 0x000fe2000fffe03f */
[----:B------:R-:W-:Y:S01]  /*1ff0*/  UMOV UR5, 0xc0000010 ;  /* 0xc000001000057882 */ /* 0x000fe20000000000 */
        /* <DEDUP_REMOVED lines=51> */
[----:B------:R-:W-:Y:S01]  /*2330*/  UMOV UR6, UR10 ;  /* 0x0000000a00067c82 */ /* 0x000fe20008000000 */
[----:B------:R-:W-:Y:S01]  /*2340*/  UMOV UR7, UR11 ;  /* 0x0000000b00077c82 */ /* 0x000fe20008000000 */
        /* <DEDUP_REMOVED lines=50> */
[----:B------:R-:W-:Y:S03]  /*2670*/  HGMMA.64x192x16.F32.BF16 R24, gdesc[UR4], RZ, !UPT, gsb0 ;  /* 0x02e00000041879f0 */ /* 0x000fe6000c0018ff */
[----:B------:R-:W-:Y:S02]  /*2680*/  WARPGROUP.DEPBAR.LE gsb0, 0x0 ;  /* 0x00008000000079c5 */ /* 0x000fe40000010000 */
[----:B------:R-:W-:Y:S05]  /*2690*/  @!P1 BRA `(.L_x_23) ;  /* 0x0000003000ec9947 */ /* 0x000fea0003800000 */
[----:B------:R-:W-:Y:S01]  /*26a0*/  UIADD3 UR4, UR39, 0x1, URZ ;  /* 0x0000000127047890 */ /* 0x000fe2000fffe03f */
[----:B01----:R-:W-:Y:S02]  /*26b0*/  IMAD.MOV.U32 R3, RZ, RZ, R6 ;  /* 0x000000ffff037224 */ /* 0x003fe400078e0006 */
[----:B------:R-:W-:Y:S01]  /*26c0*/  IMAD.U32 R0, RZ, RZ, UR39 ;  /* 0x00000027ff007e24 */ /* 0x000fe2000f8e00ff */
[----:B------:R-:W-:-:S04]  /*26d0*/  UISETP.NE.AND UP0, UPT, UR4, 0x9, UPT ;  /* 0x000000090400788c */ /* 0x000fc8000bf05270 */
[----:B------:R-:W-:Y:S02]  /*26e0*/  USEL UR5, URZ, 0x1, UP0 ;  /* 0x000000013f057887 */ /* 0x000fe40008000000 */
[----:B------:R-:W-:Y:S02]  /*26f0*/  USEL UR14, UR4, URZ, UP0 ;  /* 0x0000003f040e7287 */ /* 0x000fe40008000000 */
[----:B------:R-:W-:-:S06]  /*2700*/  ULOP3.LUT UR5, UR38, UR5, URZ, 0x3c, !UPT ;  /* 0x0000000526057292 */ /* 0x000fcc000f8e3c3f */
[----:B---3--:R-:W-:-:S07]  /*2710*/  IMAD.U32 R4, RZ, RZ, UR5 ;  /* 0x00000005ff047e24 */ /* 0x008fce000f8e00ff */
.L_x_30:
[----:B-----5:R-:W-:Y:S05]  /*2720*/  @!P0 BRA `(.L_x_24) ;  /* 0x0000000000048947 */ /* 0x020fea0003800000 */
[----:B------:R-:W-:Y:S01]  /*2730*/  BPT.TRAP 0x1 ;  /* 0x000000040000795c */ /* 0x000fe20000300000 */
.L_x_24:
[----:B------:R-:W-:Y:S01]  /*2740*/  ULEA UR4, UR14, UR45, 0x3 ;  /* 0x0000002d0e047291 */ /* 0x000fe2000f8e183f */
[----:B------:R-:W-:-:S08]  /*2750*/  SHF.L.U32 R5, R4, 0x1f, RZ ;  /* 0x0000001f04057819 */ /* 0x000fd000000006ff */
[----:B------:R0:W1:Y:S01]  /*2760*/  SYNCS.PHASECHK.TRANS64.TRYWAIT P1, [UR4], R5 ;  /* 0x00000005ff0075a7 */ /* 0x0000620008020144 */
[----:B------:R-:W-:Y:S05]  /*2770*/  @!P0 BRA `(.L_x_25) ;  /* 0x0000000000048947 */ /* 0x000fea0003800000 */
[----:B------:R-:W-:Y:S01]  /*2780*/  BPT.TRAP 0x1 ;  /* 0x000000040000795c */ /* 0x000fe20000300000 */
.L_x_25:
[----:B-1----:R-:W-:Y:S05]  /*2790*/  @P1 BRA `(.L_x_26) ;  /* 0x0000000000081947 */ /* 0x002fea0003800000 */
[----:B------:R-:W1:Y:S02]  /*27a0*/  SYNCS.PHASECHK.TRANS64.TRYWAIT P1, [UR4], R5 ;  /* 0x00000005ff0075a7 */ /* 0x000e640008020144 */
[----:B-1----:R-:W-:Y:S05]  /*27b0*/  @!P1 BRA `(.L_x_27) ;  /* 0x000002c800bc9947 */ /* 0x002fea0003800000 */
.L_x_26:
[----:B------:R-:W-:Y:S04]  /*27c0*/  STL [R1+0xa40], R218 ;  /* 0x000a40da01007387 */ /* 0x000fe80000100800 */
        /* <DEDUP_REMOVED lines=37> */
[----:B------:R2:W-:Y:S04]  /*2a20*/  STL.64 [R1+0x910], R140 ;  /* 0x0009108c01007387 */ /* 0x0005e80000100a00 */
[----:B--2---:R-:W2:Y:S04]  /*2a30*/  LDL.LU.64 R140, [R1] ;  /* 0x00000000018c7983 */ /* 0x004ea80000300a00 */
[----:B------:R-:W3:Y:S04]  /*2a40*/  LDL.LU.64 R142, [R1+0x8] ;  /* 0x00000800018e7983 */ /* 0x000ee80000300a00 */
[----:B------:R-:W4:Y:S04]  /*2a50*/  LDL.LU.64 R144, [R1+0x10] ;  /* 0x0000100001907983 */ /* 0x000f280000300a00 */
[----:B------:R-:W2:Y:S04]  /*2a60*/  LDL.LU.64 R146, [R1+0x18] ;  /* 0x0000180001927983 */ /* 0x000ea80000300a00 */
        /* <DEDUP_REMOVED lines=34> */
[----:B---3--:R-:W-:Y:S04]  /*2c90*/  STL.64 [R1+0xbc0], R214 ;  /* 0x000bc0d601007387 */ /* 0x008fe80000100a00 */
[----:B--2---:R-:W-:Y:S04]  /*2ca0*/  STL.64 [R1+0xbb8], R212 ;  /* 0x000bb8d401007387 */ /* 0x004fe80000100a00 */
[----:B----4-:R-:W-:Y:S04]  /*2cb0*/  STL.64 [R1+0xbb0], R210 ;  /* 0x000bb0d201007387 */ /* 0x010fe80000100a00 */
        /* <DEDUP_REMOVED lines=45> */
[----:B--2---:R-:W2:Y:S04]  /*2f90*/  LDL.LU.64 R120, [R1+0x480] ;  /* 0x0004800001787983 */ /* 0x004ea80000300a00 */
[----:B------:R-:W2:Y:S04]  /*2fa0*/  LDL.LU.64 R122, [R1+0x488] ;  /* 0x00048800017a7983 */ /* 0x000ea80000300a00 */
        /* <DEDUP_REMOVED lines=46> */
[----:B------:R-:W3:Y:S04]  /*3290*/  LDL.LU.64 R216, [R1+0x130] ;  /* 0x0001300001d87983 */ /* 0x000ee80000300a00 */
        /* <DEDUP_REMOVED lines=57> */
[----:B----4-:R-:W4:Y:S04]  /*3630*/  LDL.LU.64 R24, [R1+0x180] ;  /* 0x0001800001187983 */ /* 0x010f280000300a00 */
[----:B------:R-:W3:Y:S04]  /*3640*/  LDL.LU.64 R26, [R1+0x188] ;  /* 0x00018800011a7983 */ /* 0x000ee80000300a00 */
[----:B------:R-:W4:Y:S04]  /*3650*/  LDL.LU.64 R28, [R1+0x190] ;  /* 0x00019000011c7983 */ /* 0x000f280000300a00 */
        /* <DEDUP_REMOVED lines=44> */
[----:B------:R-:W3:Y:S01]  /*3920*/  LDL.LU.64 R118, [R1+0x2f8] ;  /* 0x0002f80001767983 */ /* 0x000ee20000300a00 */
[----:B------:R-:W-:-:S02]  /*3930*/  UIMAD UR15, UR14, 0x300, UR12 ;  /* 0x000003000e0f78a4 */ /* 0x000fc4000f8e020c */
[----:B------:R-:W-:Y:S01]  /*3940*/  UIMAD UR6, UR14, 0x300, UR13 ;  /* 0x000003000e0678a4 */ /* 0x000fe2000f8e020d */
[----:B--2---:R-:W-:Y:S01]  /*3950*/  WARPGROUP.ARRIVE ;  /* 0x00000000000079c5 */ /* 0x004fe20000000000 */
[----:B------:R-:W-:Y:S01]  /*3960*/  UMOV UR5, 0xc0000010 ;  /* 0xc000001000057882 */ /* 0x000fe20000000000 */
[----:B------:R-:W-:Y:S02]  /*3970*/  UMOV UR7, 0xc0000010 ;  /* 0xc000001000077882 */ /* 0x000fe40000000000 */
[----:B------:R-:W-:-:S04]  /*3980*/  UMOV UR4, UR15 ;  /* 0x0000000f00047c82 */ /* 0x000fc80008000000 */
[----:B------:R-:W-:Y:S01]  /*3990*/  HGMMA.64x192x16.F32.BF16 R120, gdesc[UR4], R120, gsb0 ;  /* 0x02e00000047879f0 */ /* 0x000fe20008001878 */
[----:B---3--:R-:W-:Y:S04]  /*39a0*/  STL.64 [R1+0x908], R118 ;  /* 0x0009087601007387 */ /* 0x008fe80000100a00 */
        /* <DEDUP_REMOVED lines=91> */
[----:B------:R-:W2:Y:S01]  /*3f60*/  LDL.LU.64 R112, [R1+0x460] ;  /* 0x0004600001707983 */ /* 0x000ea20000300a00 */
[----:B------:R-:W-:-:S03]  /*3f70*/  WARPGROUP.DEPBAR.LE gsb0, 0x0 ;  /* 0x00008000000079c5 */ /* 0x000fc60000010000 */
[----:B------:R-:W2:Y:S04]  /*3f80*/  LDL.LU.64 R114, [R1+0x468] ;  /* 0x0004680001727983 */ /* 0x000ea80000300a00 */
[----:B------:R-:W2:Y:S04]  /*3f90*/  LDL.LU.64 R116, [R1+0x470] ;  /* 0x0004700001747983 */ /* 0x000ea80000300a00 */
[----:B------:R-:W2:Y:S04]  /*3fa0*/  LDL.LU.64 R118, [R1+0x478] ;  /* 0x0004780001767983 */ /* 0x000ea80000300a00 */
        /* <DEDUP_REMOVED lines=48> */
[----:B---3--:R-:W3:Y:S04]  /*42b0*/  LDL.LU.64 R214, [R1+0xbc0] ;  /* 0x000bc00001d67983 */ /* 0x008ee80000300a00 */
        /* <DEDUP_REMOVED lines=36> */
[----:B------:R-:W3:Y:S01]  /*4500*/  LDL.LU.64 R140, [R1+0xa98] ;  /* 0x000a9800018c7983 */ /* 0x000ee20000300a00 */
[----:B------:R-:W-:Y:S01]  /*4510*/  UIADD3 UR10, UR6, 0x180, URZ ;  /* 0x00000180060a7890 */ /* 0x000fe2000fffe03f */
[----:B------:R-:W-:Y:S01]  /*4520*/  UMOV UR8, UR4 ;  /* 0x0000000400087c82 */ /* 0x000fe20008000000 */
[----:B------:R-:W-:Y:S01]  /*4530*/  UMOV UR9, UR5 ;  /* 0x0000000500097c82 */ /* 0x000fe20008000000 */
[----:B------:R-:W-:Y:S01]  /*4540*/  UMOV UR11, 0xc0000010 ;  /* 0xc0000010000b7882 */ /* 0x000fe20000000000 */
[----:B------:R-:W4:Y:S04]  /*4550*/  LDL.LU.64 R138, [R1+0xa90] ;  /* 0x000a9000018a7983 */ /* 0x000f280000300a00 */
        /* <DEDUP_REMOVED lines=8> */
[----:B------:R-:W4:Y:S01]  /*45e0*/  LDL.LU.64 R120, [R1+0xa48] ;  /* 0x000a480001787983 */ /* 0x000f220000300a00 */
[----:B---3--:R-:W-:-:S06]  /*45f0*/  WARPGROUP.ARRIVE ;  /* 0x00000000000079c5 */ /* 0x008fcc0000000000 */
[----:B------:R-:W-:Y:S03]  /*4600*/  HGMMA.64x192x16.F32.BF16 R140, gdesc[UR8], R140, gsb0 ;  /* 0x02e00000088c79f0 */ /* 0x000fe6000800188c */
[----:B------:R-:W-:Y:S02]  /*4610*/  WARPGROUP.DEPBAR.LE gsb0, 0x0 ;  /* 0x00008000000079c5 */ /* 0x000fe40000010000 */
[----:B------:R-:W-:Y:S04]  /*4620*/  STL.64 [R1], R140 ;  /* 0x0000008c01007387 */ /* 0x000fe80000100a00 */
        /* <DEDUP_REMOVED lines=47> */
[----:B---3--:R3:W5:Y:S04]  /*4920*/  LDL.LU R218, [R1+0xa40] ;  /* 0x000a400001da7983 */ /* 0x0087680000300800 */
        /* <DEDUP_REMOVED lines=38> */
[----:B------:R-:W-:Y:S01]  /*4b90*/  UIADD3 UR8, UR15, 0x100, URZ ;  /* 0x000001000f087890 */ /* 0x000fe2000fffe03f */
[----:B------:R-:W-:-:S02]  /*4ba0*/  UMOV UR9, 0xc0000010 ;  /* 0xc000001000097882 */ /* 0x000fc40000000000 */
[----:B------:R-:W-:-:S04]  /*4bb0*/  UMOV UR5, UR9 ;  /* 0x0000000900057c82 */ /* 0x000fc80008000000 */
[----:B------:R-:W-:Y:S01]  /*4bc0*/  UMOV UR4, UR8 ;  /* 0x0000000800047c82 */ /* 0x000fe20008000000 */
[----:B----4-:R-:W-:-:S06]  /*4bd0*/  WARPGROUP.ARRIVE ;  /* 0x00000000000079c5 */ /* 0x010fcc0000000000 */
[----:B------:R-:W-:Y:S03]  /*4be0*/  HGMMA.64x192x16.F32.BF16 R120, gdesc[UR8], R120, gsb0 ;  /* 0x02e00000087879f0 */ /* 0x000fe60008001878 */
[----:B------:R-:W-:Y:S02]  /*4bf0*/  WARPGROUP.DEPBAR.LE gsb0, 0x0 ;  /* 0x00008000000079c5 */ /* 0x000fe40000010000 */
[----:B--2---:R-:W-:-:S15]  /*4c00*/  WARPGROUP.ARRIVE ;  /* 0x00000000000079c5 */ /* 0x004fde0000000000 */
[----:B------:R-:W-:Y:S03]  /*4c10*/  HGMMA.64x192x16.F32.BF16 R24, gdesc[UR4], R24, gsb0 ;  /* 0x02e00000041879f0 */ /* 0x000fe60008001818 */
        /* <DEDUP_REMOVED lines=97> */
[----:B------:R-:W-:Y:S01]  /*5230*/  UIADD3 UR4, UR15, 0x200, URZ ;  /* 0x000002000f047890 */ /* 0x000fe2000fffe03f */
[----:B------:R-:W-:Y:S01]  /*5240*/  UMOV UR5, 0xc0000010 ;  /* 0xc000001000057882 */ /* 0x000fe20000000000 */
[----:B--2---:R-:W-:-:S07]  /*5250*/  WARPGROUP.ARRIVE ;  /* 0x00000000000079c5 */ /* 0x004fce0000000000 */
        /* <DEDUP_REMOVED lines=98> */
[----:B------:R-:W-:Y:S01]  /*5880*/  UMOV UR6, UR10 ;  /* 0x0000000a00067c82 */ /* 0x000fe20008000000 */
[----:B------:R-:W-:Y:S01]  /*5890*/  UMOV UR7, UR11 ;  /* 0x0000000b00077c82 */ /* 0x000fe20008000000 */
[----:B--2---:R-:W-:-:S06]  /*58a0*/  WARPGROUP.ARRIVE ;  /* 0x00000000000079c5 */ /* 0x004fcc0000000000 */
[----:B------:R-:W-:Y:S03]  /*58b0*/  HGMMA.64x192x16.F32.BF16 R24, gdesc[UR4], R24, gsb0 ;  /* 0x02e00000041879f0 */ /* 0x000fe60008001818 */
[----:B------:R-:W-:Y:S02]  /*58c0*/  WARPGROUP.DEPBAR.LE gsb0, 0x0 ;  /* 0x00008000000079c5 */ /* 0x000fe40000010000 */
[----:B---3--:R-:W-:Y:S05]  /*58d0*/  @!P0 BRA `(.L_x_28) ;  /* 0x0000000000048947 */ /* 0x008fea0003800000 */
[----:B------:R-:W-:Y:S01]  /*58e0*/  BPT.TRAP 0x1 ;  /* 0x000000040000795c */ /* 0x000fe20000300000 */
.L_x_28:
[----:B01----:R-:W2:Y:S04]  /*58f0*/  LDL R5, [R1+0x600] ;  /* 0x0006000001057983 */ /* 0x003ea80000100800 */
[----:B------:R-:W3:Y:S01]  /*5900*/  LDL R7, [R1+0x604] ;  /* 0x0006040001077983 */ /* 0x000ee20000100800 */
[----:B------:R-:W-:Y:S01]  /*5910*/  UISETP.GT.U32.AND UP0, UPT, UR40, 0x1, UPT ;  /* 0x000000012800788c */ /* 0x000fe2000bf04070 */
[----:B--2---:R-:W-:-:S13]  /*5920*/  ISETP.NE.AND P1, PT, R5, RZ, PT ;  /* 0x000000ff0500720c */ /* 0x004fda0003f25270 */
[----:B------:R-:W-:-:S05]  /*5930*/  @P1 LEA R5, R0, UR45, 0x3 ;  /* 0x0000002d00051c11 */ /* 0x000fca000f8e18ff */
[----:B------:R-:W-:-:S05]  /*5940*/  @P1 VIADD R5, R5, 0x48 ;  /* 0x0000004805051836 */ /* 0x000fca0000000000 */
[----:B---3--:R-:W-:-:S04]  /*5950*/  @P1 PRMT R5, R7, 0x654, R5 ;  /* 0x0000065407051816 */ /* 0x008fc80000000005 */
[----:B------:R0:W-:Y:S01]  /*5960*/  @P1 SYNCS.ARRIVE.TRANS64.RED.A1T0 RZ, [R5+URZ], RZ ;  /* 0x000000ff05ff19a7 */ /* 0x0001e2000810043f */
[----:B------:R-:W-:-:S13]  /*5970*/  PLOP3.LUT P1, PT, PT, PT, UP0, 0x80, 0x0 ;  /* 0x000000000000781c */ /* 0x000fda0003f2f008 */
[----:B0-----:R-:W-:Y:S05]  /*5980*/  @P1 BRA `(.L_x_29) ;  /* 0x0000000000041947 */ /* 0x001fea0003800000 */
[----:B------:R-:W-:Y:S01]  /*5990*/  BPT.TRAP 0x1 ;  /* 0x000000040000795c */ /* 0x000fe20000300000 */
.L_x_29:
[----:B------:R-:W-:Y:S01]  /*59a0*/  UIADD3 UR14, UR14, 0x1, URZ ;  /* 0x000000010e0e7890 */ /* 0x000fe2000fffe03f */
[C---:B------:R-:W-:Y:S01]  /*59b0*/  ISETP.GT.AND P2, PT, R3.reuse, 0x1, PT ;  /* 0x000000010300780c */ /* 0x040fe20003f44270 */
[----:B------:R-:W-:Y:S02]  /*59c0*/  VIADD R0, R0, 0x1 ;  /* 0x0000000100007836 */ /* 0x000fe40000000000 */
[----:B------:R-:W-:Y:S01]  /*59d0*/  UISETP.NE.AND UP0, UPT, UR14, 0x9, UPT ;  /* 0x000000090e00788c */ /* 0x000fe2000bf05270 */
[----:B------:R-:W-:Y:S02]  /*59e0*/  VIADD R3, R3, 0xffffffff ;  /* 0xffffffff03037836 */ /* 0x000fe40000000000 */
[C---:B------:R-:W-:Y:S01]  /*59f0*/  ISETP.NE.AND P1, PT, R0.reuse, 0x9, PT ;  /* 0x000000090000780c */ /* 0x040fe20003f25270 */
[----:B------:R-:W-:Y:S02]  /*5a00*/  USEL UR4, URZ, 0x1, UP0 ;  /* 0x000000013f047887 */ /* 0x000fe40008000000 */
[----:B------:R-:W-:Y:S01]  /*5a10*/  USEL UR14, UR14, URZ, UP0 ;  /* 0x0000003f0e0e7287 */ /* 0x000fe20008000000 */
[----:B------:R-:W-:-:S03]  /*5a20*/  SEL R0, R0, RZ, P1 ;  /* 0x000000ff00007207 */ /* 0x000fc60000800000 */
[----:B------:R-:W-:Y:S01]  /*5a30*/  LOP3.LUT R4, R4, UR4, RZ, 0x3c, !PT ;  /* 0x0000000404047c12 */ /* 0x000fe2000f8e3cff */
[----:B------:R-:W-:Y:S07]  /*5a40*/  @P2 BRA `(.L_x_30) ;  /* 0xffffffcc00342947 */ /* 0x000fee000383ffff */
.L_x_23:
[----:B01----:R-:W0:Y:S02]  /*5a50*/  LDC R0, c[0x0][0x28c] ;  /* 0x0000a300ff007b82 */ /* 0x003e240000000800 */
[----:B0-----:R-:W-:-:S13]  /*5a60*/  ISETP.GE.AND P1, PT, R0, 0x1, PT ;  /* 0x000000010000780c */ /* 0x001fda0003f26270 */
[----:B------:R-:W-:Y:S05]  /*5a70*/  @!P1 BRA `(.L_x_31) ;  /* 0x0000000000449947 */ /* 0x000fea0003800000 */
[----:B------:R-:W-:Y:S05]  /*5a80*/  @!P0 BRA `(.L_x_32) ;  /* 0x0000000000048947 */ /* 0x000fea0003800000 */
[----:B------:R-:W-:Y:S01]  /*5a90*/  BPT.TRAP 0x1 ;  /* 0x000000040000795c */ /* 0x000fe20000300000 */
.L_x_32:
[----:B------:R-:W2:Y:S04]  /*5aa0*/  LDL R0, [R1+0x600] ;  /* 0x0006000001007983 */ /* 0x000ea80000100800 */
[----:B------:R-:W4:Y:S01]  /*5ab0*/  LDL R3, [R1+0x604] ;  /* 0x0006040001037983 */ /* 0x000f220000100800 */
[----:B------:R-:W-:Y:S01]  /*5ac0*/  UISETP.GT.U32.AND UP0, UPT, UR40, 0x1, UPT ;  /* 0x000000012800788c */ /* 0x000fe2000bf04070 */
[----:B--2---:R-:W-:-:S13]  /*5ad0*/  ISETP.NE.AND P0, PT, R0, RZ, PT ;  /* 0x000000ff0000720c */ /* 0x004fda0003f05270 */
[----:B------:R-:W-:-:S04]  /*5ae0*/  @P0 VIADD R6, R6, UR39 ;  /* 0x0000002706060c36 */ /* 0x000fc80008000000 */
[----:B---3--:R-:W-:-:S05]  /*5af0*/  @P0 IMAD.WIDE.U32 R4, R6, 0x38e38e39, RZ ;  /* 0x38e38e3906040825 */ /* 0x008fca00078e00ff */
[----:B------:R-:W-:-:S05]  /*5b00*/  @P0 SHF.R.U32.HI R0, RZ, 0x1, R5 ;  /* 0x00000001ff000819 */ /* 0x000fca0000011605 */
[----:B------:R-:W-:-:S05]  /*5b10*/  @P0 IMAD R0, R0, -0x9, R6 ;  /* 0xfffffff700000824 */ /* 0x000fca00078e0206 */
[----:B------:R-:W-:-:S05]  /*5b20*/  @P0 LEA R0, R0, UR45, 0x3 ;  /* 0x0000002d00000c11 */ /* 0x000fca000f8e18ff */
[----:B------:R-:W-:-:S05]  /*5b30*/  @P0 VIADD R0, R0, 0x48 ;  /* 0x0000004800000836 */ /* 0x000fca0000000000 */
[----:B----4-:R-:W-:-:S04]  /*5b40*/  @P0 PRMT R0, R3, 0x654, R0 ;  /* 0x0000065403000816 */ /* 0x010fc80000000000 */
[----:B------:R0:W-:Y:S01]  /*5b50*/  @P0 SYNCS.ARRIVE.TRANS64.RED.A1T0 RZ, [R0+URZ], RZ ;  /* 0x000000ff00ff09a7 */ /* 0x0001e2000810043f */
[----:B------:R-:W-:-:S13]  /*5b60*/  PLOP3.LUT P0, PT, PT, PT, UP0, 0x80, 0x0 ;  /* 0x000000000000781c */ /* 0x000fda0003f0f008 */
[----:B0-----:R-:W-:Y:S05]  /*5b70*/  @P0 BRA `(.L_x_31) ;  /* 0x0000000000040947 */ /* 0x001fea0003800000 */
[----:B------:R-:W-:Y:S01]  /*5b80*/  BPT.TRAP 0x1 ;  /* 0x000000040000795c */ /* 0x000fe20000300000 */
.L_x_31:
[----:B------:R-:W0:Y:S01]  /*5b90*/  S2R R6, SR_TID.X ;  /* 0x0000000000067919 */ /* 0x000e220000002100 */
[----:B------:R-:W-:Y:S01]  /*5ba0*/  UIMAD UR42, UR42, 0x180, URZ ;  /* 0x000001802a2a78a4 */ /* 0x000fe2000f8e023f */
[----:B------:R-:W-:Y:S01]  /*5bb0*/  ULDC UR12, c[0x0][0x288] ;  /* 0x0000a200000c7ab9 */ /* 0x000fe20000000800 */
[----:B------:R-:W-:Y:S02]  /*5bc0*/  UIMAD.WIDE UR8, UR41, 0x180, URZ ;  /* 0x00000180290878a5 */ /* 0x000fe4000f8e023f */
[----:B------:R-:W-:Y:S02]  /*5bd0*/  UIMAD UR41, UR41, 0x180, URZ ;  /* 0x00000180292978a4 */ /* 0x000fe4000f8e023f */
[----:B------:R-:W-:Y:S01]  /*5be0*/  IMAD.U32 R12, RZ, RZ, UR42 ;  /* 0x0000002aff0c7e24 */ /* 0x000fe2000f8e00ff */
[----:B------:R-:W-:Y:S02]  /*5bf0*/  UISETP.GE.AND UP0, UPT, UR42, UR12, UPT ;  /* 0x0000000c2a00728c */ /* 0x000fe4000bf06270 */
[----:B------:R-:W-:Y:S01]  /*5c00*/  UIADD3 UR39, UR44, UR39, URZ ;  /* 0x000000272c277290 */ /* 0x000fe2000fffe03f */
[----:B------:R-:W-:Y:S01]  /*5c10*/  ULDC UR7, c[0x0][0x284] ;  /* 0x0000a10000077ab9 */ /* 0x000fe20000000800 */
[----:B------:R-:W-:-:S02]  /*5c20*/  USHF.R.S32.HI UR13, URZ, 0x1f, UR43 ;  /* 0x0000001f3f0d7899 */ /* 0x000fc4000801142b */
[----:B------:R-:W-:Y:S02]  /*5c30*/  UISETP.GE.OR UP0, UPT, UR41, UR7, UP0 ;  /* 0x000000072900728c */ /* 0x000fe40008706670 */
[----:B------:R-:W-:Y:S02]  /*5c40*/  UISETP.GT.U32.AND UP1, UPT, UR39, 0x8, UPT ;  /* 0x000000082700788c */ /* 0x000fe4000bf24070 */
[----:B------:R-:W-:Y:S01]  /*5c50*/  UIMAD.WIDE.U32 UR4, UR39, 0x38e38e39, URZ ;  /* 0x38e38e39270478a5 */ /* 0x000fe2000f8e003f */
[----:B------:R-:W-:Y:S01]  /*5c60*/  ULDC.64 UR10, c[0x0][0x5d0] ;  /* 0x00017400000a7ab9 */ /* 0x000fe20000000a00 */
[----:B------:R-:W-:Y:S01]  /*5c70*/  UISETP.LT.U32.AND UP1, UPT, UR44, 0x9, UP1 ;  /* 0x000000092c00788c */ /* 0x000fe20008f21070 */
[----:B------:R-:W-:Y:S01]  /*5c80*/  PLOP3.LUT P0, PT, PT, PT, UP0, 0x80, 0x0 ;  /* 0x000000000000781c */ /* 0x000fe20003f0f008 */
[----:B------:R-:W-:Y:S02]  /*5c90*/  UISETP.GE.U32.AND UP2, UPT, UR44, 0x9, UPT ;  /* 0x000000092c00788c */ /* 0x000fe4000bf46070 */
[----:B------:R-:W-:-:S02]  /*5ca0*/  UIMAD UR6, UR13, UR10, URZ ;  /* 0x0000000a0d0672a4 */ /* 0x000fc4000f8e023f */
[----:B------:R-:W-:Y:S02]  /*5cb0*/  USHF.R.U32.HI UR4, URZ, 0x1, UR5 ;  /* 0x000000013f047899 */ /* 0x000fe40008011605 */
[----:B------:R-:W-:Y:S01]  /*5cc0*/  USEL UR5, URZ, 0x1, !UP1 ;  /* 0x000000013f057887 */ /* 0x000fe2000c800000 */
[--C-:B0-----:R-:W-:Y:S01]  /*5cd0*/  SHF.R.U32.HI R3, RZ, 0x7, R6.reuse ;  /* 0x00000007ff037819 */ /* 0x101fe20000011606 */
[C---:B------:R-:W-:Y:S01]  /*5ce0*/  IMAD.SHL.U32 R13, R6.reuse, 0x2, RZ ;  /* 0x00000002060d7824 */ /* 0x040fe200078e00ff */
[----:B---3--:R-:W-:Y:S01]  /*5cf0*/  SHF.R.U32.HI R4, RZ, 0x2, R6 ;  /* 0x00000002ff047819 */ /* 0x008fe20000011606 */
[----:B------:R-:W-:Y:S01]  /*5d00*/  UIMAD UR6, UR43, UR11, UR6 ;  /* 0x0000000b2b0672a4 */ /* 0x000fe2000f8e0206 */
[----:B------:R-:W-:Y:S01]  /*5d10*/  LOP3.LUT R5, R6, 0x60, RZ, 0xc0, !PT ;  /* 0x0000006006057812 */ /* 0x000fe200078ec0ff */
[----:B------:R-:W-:Y:S01]  /*5d20*/  ULOP3.LUT UR38, UR38, UR5, URZ, 0x3c, !UPT ;  /* 0x0000000526267292 */ /* 0x000fe2000f8e3c3f */
[----:B------:R-:W-:Y:S01]  /*5d30*/  LOP3.LUT R3, R3, 0x1, RZ, 0xc0, !PT ;  /* 0x0000000103037812 */ /* 0x000fe200078ec0ff */
[----:B------:R-:W-:Y:S01]  /*5d40*/  UIMAD UR39, UR4, -0x9, UR39 ;  /* 0xfffffff7042778a4 */ /* 0x000fe2000f8e0227 */
[----:B------:R-:W-:Y:S01]  /*5d50*/  LOP3.LUT R4, R4, 0x7, RZ, 0xc0, !PT ;  /* 0x0000000704047812 */ /* 0x000fe200078ec0ff */
[----:B------:R-:W-:Y:S01]  /*5d60*/  @UP2 ULOP3.LUT UR38, UR38, 0x1, UR4, 0x78, !UPT ;  /* 0x0000000126262892 */ /* 0x000fe2000f8e7804 */
[----:B------:R-:W-:Y:S01]  /*5d70*/  SHF.R.U32.HI R5, RZ, 0x1, R5 ;  /* 0x00000001ff057819 */ /* 0x000fe20000011605 */
[----:B------:R-:W-:Y:S01]  /*5d80*/  IMAD.SHL.U32 R10, R3, 0x40, RZ ;  /* 0x00000040030a7824 */ /* 0x000fe200078e00ff */
[----:B------:R-:W-:-:S02]  /*5d90*/  LOP3.LUT R12, R12, 0x6, R13, 0xf8, !PT ;  /* 0x000000060c0c7812 */ /* 0x000fc400078ef80d */
[--C-:B------:R-:W-:Y:S02]  /*5da0*/  IADD3 R0, RZ, -R5, -R4.reuse ;  /* 0x80000005ff007210 */ /* 0x100fe40007ffe804 */
[----:B------:R-:W-:Y:S01]  /*5db0*/  LOP3.LUT R10, R10, 0x40, R4, 0xe2, !PT ;  /* 0x000000400a0a7812 */ /* 0x000fe200078ee204 */
[----:B------:R-:W-:Y:S01]  /*5dc0*/  IMAD.MOV.U32 R4, RZ, RZ, -0x2 ;  /* 0xfffffffeff047424 */ /* 0x000fe200078e00ff */
[----:B------:R-:W-:Y:S01]  /*5dd0*/  SHF.R.S32.HI R13, RZ, 0x1f, R12 ;  /* 0x0000001fff0d7819 */ /* 0x000fe2000001140c */
[----:B------:R-:W-:Y:S01]  /*5de0*/  IMAD R0, R3, -0x40, R0 ;  /* 0xffffffc003007824 */ /* 0x000fe200078e0200 */
[----:B------:R-:W-:Y:S01]  /*5df0*/  LOP3.LUT R3, R6, 0x3, RZ, 0xc0, !PT ;  /* 0x0000000306037812 */ /* 0x000fe200078ec0ff */
[----:B------:R-:W-:Y:S01]  /*5e00*/  IMAD.U32 R6, RZ, RZ, UR10 ;  /* 0x0000000aff067e24 */ /* 0x000fe2000f8e00ff */
[----:B------:R-:W-:-:S03]  /*5e10*/  LOP3.LUT R10, R10, UR8, R5, 0xfe, !PT ;  /* 0x000000080a0a7c12 */ /* 0x000fc6000f8efe05 */
[----:B------:R-:W-:Y:S02]  /*5e20*/  IMAD R3, R3, R4, UR12 ;  /* 0x0000000c03037e24 */ /* 0x000fe4000f8e0204 */
[----:B------:R-:W-:Y:S02]  /*5e30*/  IMAD.U32 R4, RZ, RZ, UR7 ;  /* 0x00000007ff047e24 */ /* 0x000fe4000f8e00ff */
[----:B------:R-:W-:-:S03]  /*5e40*/  IMAD.WIDE.U32 R6, R6, UR43, R12 ;  /* 0x0000002b06067c25 */ /* 0x000fc6000f8e000c */
[----:B------:R-:W-:Y:S01]  /*5e50*/  IADD3 R0, R4, -UR41, R0 ;  /* 0x8000002904007c10 */ /* 0x000fe2000fffe000 */
[----:B------:R-:W-:Y:S01]  /*5e60*/  VIADD R7, R7, UR6 ;  /* 0x0000000607077c36 */ /* 0x000fe20008000000 */
[----:B------:R-:W-:Y:S01]  /*5e70*/  UMOV UR41, 0xffffffff ;  /* 0xffffffff00297882 */ /* 0x000fe20000000000 */
[----:B------:R-:W-:Y:S01]  /*5e80*/  VIADD R3, R3, -UR42 ;  /* 0x8000002a03037c36 */ /* 0x000fe20008000000 */
[----:B------:R-:W-:Y:S06]  /*5e90*/  @P0 BRA `(.L_x_33) ;  /* 0x0000027000940947 */ /* 0x000fec0003800000 */
[----:B-----5:R-:W-:Y:S01]  /*5ea0*/  FSETP.NEU.AND P0, PT, R16, RZ, PT ;  /* 0x000000ff1000720b */ /* 0x020fe20003f0d000 */
[----:B------:R-:W-:Y:S01]  /*5eb0*/  ULDC.64 UR6, c[0x0][0x5c8] ;  /* 0x0001720000067ab9 */ /* 0x000fe20000000a00 */
[----:B------:R-:W-:Y:S01]  /*5ec0*/  ISETP.GT.AND P5, PT, R3, RZ, PT ;  /* 0x000000ff0300720c */ /* 0x000fe20003fa4270 */
[----:B------:R-:W-:Y:S01]  /*5ed0*/  UIMAD UR4, UR9, UR6, URZ ;  /* 0x00000006090472a4 */ /* 0x000fe2000f8e023f */
[----:B------:R-:W-:Y:S01]  /*5ee0*/  IMAD.U32 R19, RZ, RZ, UR7 ;  /* 0x00000007ff137e24 */ /* 0x000fe2000f8e00ff */
[----:B------:R-:W-:Y:S01]  /*5ef0*/  BSSY B0, `(.L_x_33) ;  /* 0x000271f000007945 */ /* 0x000fe20003800000 */
[----:B------:R-:W-:Y:S01]  /*5f00*/  IMAD.WIDE.U32 R6, R10, UR6, R6 ;  /* 0x000000060a067c25 */ /* 0x000fe2000f8e0006 */
[----:B------:R-:W-:-:S03]  /*5f10*/  ISETP.GT.AND P1, PT, R0, RZ, P5 ;  /* 0x000000ff0000720c */ /* 0x000fc60002f24270 */
[----:B------:R-:W-:-:S04]  /*5f20*/  IMAD R19, R10, R19, UR4 ;  /* 0x000000040a137e24 */ /* 0x000fc8000f8e0213 */
[----:B------:R-:W-:Y:S01]  /*5f30*/  IMAD.IADD R19, R7, 0x1, R19 ;  /* 0x0000000107137824 */ /* 0x000fe200078e0213 */
[----:B------:R-:W-:Y:S06]  /*5f40*/  @!P0 BRA `(.L_x_34) ;  /* 0x000001a800fc8947 */ /* 0x000fec0003800000 */
[----:B------:R-:W0:Y:S01]  /*5f50*/  LDC.64 R220, c[0x0][0x5b8] ;  /* 0x00016e00ffdc7b82 */ /* 0x000e220000000a00 */
[----:B------:R-:W2:Y:S01]  /*5f60*/  LDL.LU R20, [R1+0x480] ;  /* 0x0004800001147983 */ /* 0x000ea20000300800 */
[----:B------:R-:W-:-:S06]  /*5f70*/  ULDC.64 UR4, c[0x0][0x5c0] ;  /* 0x0001700000047ab9 */ /* 0x000fcc0000000a00 */
[----:B------:R-:W1:Y:S08]  /*5f80*/  LDC.64 R8, c[0x0][0x5b0] ;  /* 0x00016c00ff087b82 */ /* 0x000e700000000a00 */
[----:B------:R-:W3:Y:S01]  /*5f90*/  LDC.64 R22, c[0x0][0x5a8] ;  /* 0x00016a00ff167b82 */ /* 0x000ee20000000a00 */
[C---:B0-----:R-:W-:Y:S02]  /*5fa0*/  IMAD R219, R220.reuse, UR13, RZ ;  /* 0x0000000ddcdb7c24 */ /* 0x041fe4000f8e02ff */
[----:B------:R-:W-:-:S04]  /*5fb0*/  IMAD.WIDE.U32 R222, R220, UR43, R12 ;  /* 0x0000002bdcde7c25 */ /* 0x000fc8000f8e000c */
[----:B------:R-:W-:Y:S02]  /*5fc0*/  IMAD R219, R221, UR43, R219 ;  /* 0x0000002bdddb7c24 */ /* 0x000fe4000f8e02db */
[----:B-1----:R-:W-:Y:S02]  /*5fd0*/  IMAD R18, R8, UR9, RZ ;  /* 0x0000000908127c24 */ /* 0x002fe4000f8e02ff */
[----:B------:R-:W-:Y:S02]  /*5fe0*/  IMAD.IADD R217, R223, 0x1, R219 ;  /* 0x00000001dfd97824 */ /* 0x000fe400078e02db */
[----:B------:R-:W-:Y:S02]  /*5ff0*/  IMAD.MOV.U32 R216, RZ, RZ, R222 ;  /* 0x000000ffffd87224 */ /* 0x000fe400078e00de */
[C---:B------:R-:W-:Y:S02]  /*6000*/  IMAD R18, R10.reuse, R9, R18 ;  /* 0x000000090a127224 */ /* 0x040fe400078e0212 */
[----:B------:R-:W-:-:S04]  /*6010*/  IMAD.WIDE.U32 R4, R10, R8, R216 ;  /* 0x000000080a047225 */ /* 0x000fc800078e00d8 */
[----:B------:R-:W-:Y:S01]  /*6020*/  IMAD.IADD R5, R5, 0x1, R18 ;  /* 0x0000000105057824 */ /* 0x000fe200078e0212 */
[----:B---3--:R-:W-:-:S04]  /*6030*/  LEA R14, P0, R4, R22, 0x1 ;  /* 0x00000016040e7211 */ /* 0x008fc800078008ff */
[----:B------:R-:W-:-:S05]  /*6040*/  LEA.HI.X R15, R4, R23, R5, 0x1, P0 ;  /* 0x00000017040f7211 */ /* 0x000fca00000f0c05 */
[----:B------:R-:W3:Y:S01]  /*6050*/  @P1 LDG.E.LTC128B.U16 R11, desc[UR36][R14.64] ;  /* 0x000000240e0b1981 */ /* 0x000ee2000c1e1520 */
[----:B------:R-:W-:Y:S01]  /*6060*/  ISETP.GT.AND P2, PT, R3, 0x1, PT ;  /* 0x000000010300780c */ /* 0x000fe20003f44270 */
[----:B------:R-:W-:Y:S01]  /*6070*/  BSSY B1, `(.L_x_35) ;  /* 0x0000013000017945 */ /* 0x000fe20003800000 */
[----:B----4-:R-:W-:-:S11]  /*6080*/  LOP3.LUT R17, R17, 0xfffffffd, RZ, 0xc0, !PT ;  /* 0xfffffffd11117812 */ /* 0x010fd600078ec0ff */
[----:B------:R-:W-:Y:S01]  /*6090*/  @P2 LOP3.LUT R17, R17, 0x2, RZ, 0xfc, !PT ;  /* 0x0000000211112812 */ /* 0x000fe200078efcff */
[----:B---3--:R-:W-:-:S04]  /*60a0*/  IMAD.U32 R4, R11, 0x10000, RZ ;  /* 0x000100000b047824 */ /* 0x008fc800078e00ff */
[----:B------:R-:W-:-:S04]  /*60b0*/  FMUL R4, R4, R16 ;  /* 0x0000001004047220 */ /* 0x000fc80000400000 */
[----:B--2---:R-:W-:Y:S01]  /*60c0*/  FFMA R7, R20, R2, R4 ;  /* 0x0000000214077223 */ /* 0x004fe20000000004 */
[----:B------:R-:W-:-:S04]  /*60d0*/  LEA R4, P0, R6, UR4, 0x1 ;  /* 0x0000000406047c11 */ /* 0x000fc8000f8008ff */
[----:B------:R-:W-:Y:S02]  /*60e0*/  LEA.HI.X R5, R6, UR5, R19, 0x1, P0 ;  /* 0x0000000506057c11 */ /* 0x000fe400080f0c13 */
[----:B------:R-:W-:-:S05]  /*60f0*/  F2FP.BF16.F32.PACK_AB R6, RZ, R7 ;  /* 0x00000007ff06723e */ /* 0x000fca00000010ff */
[----:B------:R0:W-:Y:S02]  /*6100*/  @P1 STG.E.U16 desc[UR36][R4.64], R6 ;  /* 0x0000000604001986 */ /* 0x0001e4000c101524 */
[----:B0-----:R-:W-:-:S04]  /*6110*/  IMAD.WIDE.U32 R6, R10, R8, R12 ;  /* 0x000000080a067225 */ /* 0x001fc800078e000c */
[----:B------:R-:W-:Y:S02]  /*6120*/  IMAD.IADD R7, R18, 0x1, R7 ;  /* 0x0000000112077824 */ /* 0x000fe400078e0207 */
[----:B------:R-:W-:-:S04]  /*6130*/  IMAD.WIDE.U32 R6, R220, UR43, R6 ;  /* 0x0000002bdc067c25 */ /* 0x000fc8000f8e0006 */
[----:B------:R-:W-:Y:S01]  /*6140*/  IMAD.IADD R7, R219, 0x1, R7 ;  /* 0x00000001db077824 */ /* 0x000fe200078e0207 */
[----:B------:R-:W-:-:S04]  /*6150*/  LEA R20, P0, R6, R22, 0x1 ;  /* 0x0000001606147211 */ /* 0x000fc800078008ff */
[----:B------:R-:W-:Y:S02]  /*6160*/  LEA.HI.X R21, R6, R23, R7, 0x1, P0 ;  /* 0x0000001706157211 */ /* 0x000fe400000f0c07 */
[----:B------:R-:W-:-:S13]  /*6170*/  ISETP.GT.AND P0, PT, R0, RZ, P2 ;  /* 0x000000ff0000720c */ /* 0x000fda0001704270 */
[----:B------:R-:W-:Y:S05]  /*6180*/  @!P0 BRA `(.L_x_36) ;  /* 0x0000000000048947 */ /* 0x000fea0003800000 */
[----:B------:R0:W5:Y:S02]  /*6190*/  LDG.E.LTC128B.U16 R11, desc[UR36][R20.64+0x2] ;  /* 0x00000224140b7981 */ /* 0x000164000c1e1520 */
.L_x_36:
[----:B------:R-:W-:Y:S05]  /*61a0*/  BSYNC B1 ;  /* 0x0000000000017941 */ /* 0x000fea0003800000 */
.L_x_35:
[----:B------:R-:W2:Y:S01]  /*61b0*/  LDL R7, [R1+0x484] ;  /* 0x0004840001077983 */ /* 0x000ea20000100800 */
[----:B-----5:R-:W-:Y:S01]  /*61c0*/  IMAD.U32 R6, R11, 0x10000, RZ ;  /* 0x000100000b067824 */ /* 0x020fe200078e00ff */
[C---:B------:R-:W-:Y:S01]  /*61d0*/  SHF.L.U64.HI R225, R8.reuse, 0x3, R9 ;  /* 0x0000000308e17819 */ /* 0x040fe20000010209 */
[----:B------:R-:W-:Y:S01]  /*61e0*/  IMAD.SHL.U32 R224, R8, 0x8, RZ ;  /* 0x0000000808e07824 */ /* 0x000fe200078e00ff */
[----:B------:R-:W3:Y:S01]  /*61f0*/  LDL.LU R221, [R1+0x488] ;  /* 0x0004880001dd7983 */ /* 0x000ee20000300800 */
[----:B------:R-:W-:-:S04]  /*6200*/  FMUL R6, R6, R16 ;  /* 0x0000001006067220 */ /* 0x000fc80000400000 */
[----:B--2---:R-:W-:-:S05]  /*6210*/  FFMA R6, R7, R2, R6 ;  /* 0x0000000207067223 */ /* 0x004fca0000000006 */
[----:B------:R-:W-:-:S05]  /*6220*/  F2FP.BF16.F32.PACK_AB R6, RZ, R6 ;  /* 0x00000006ff06723e */ /* 0x000fca00000010ff */
[----:B------:R1:W-:Y:S01]  /*6230*/  @P0 STG.E.U16 desc[UR36][R4.64+0x2], R6 ;  /* 0x0000020604000986 */ /* 0x0003e2000c101524 */
[----:B------:R-:W-:Y:S01]  /*6240*/  ISETP.GT.AND P0, PT, R0, 0x8, P5 ;  /* 0x000000080000780c */ /* 0x000fe20002f04270 */
[----:B-1----:R-:W-:-:S04]  /*6250*/  IMAD.WIDE.U32 R6, R10, R8, R224 ;  /* 0x000000080a067225 */ /* 0x002fc800078e00e0 */
[----:B------:R-:W-:Y:S01]  /*6260*/  IMAD.IADD R18, R18, 0x1, R7 ;  /* 0x0000000112127824 */ /* 0x000fe200078e0207 */
[----:B------:R-:W-:-:S05]  /*6270*/  IADD3 R7, P1, R222, R6, RZ ;  /* 0x00000006de077210 */ /* 0x000fca0007f3e0ff */
[----:B------:R-:W-:Y:S01]  /*6280*/  IMAD.X R15, R18, 0x1, R217, P1 ;  /* 0x00000001120f7824 */ /* 0x000fe200008e06d9 */
[----:B------:R-:W-:-:S04]  /*6290*/  LEA R14, P1, R7, R22, 0x1 ;  /* 0x00000016070e7211 */ /* 0x000fc800078208ff */
[----:B------:R-:W-:-:S05]  /*62a0*/  LEA.HI.X R15, R7, R23, R15, 0x1, P1 ;  /* 0x00000017070f7211 */ /* 0x000fca00008f0c0f */
[----:B------:R1:W2:Y:S01]  /*62b0*/  @P0 LDG.E.LTC128B.U16 R11, desc[UR36][R14.64] ;  /* 0x000000240e0b0981 */ /* 0x0002a2000c1e1520 */
[----:B------:R-:W-:Y:S01]  /*62c0*/  IADD3 R6, P1, R12, R6, RZ ;  /* 0x000000060c067210 */ /* 0x000fe20007f3e0ff */
[----:B------:R-:W-:Y:S01]  /*62d0*/  BSSY B1, `(.L_x_37) ;  /* 0x0000016000017945 */ /* 0x000fe20003800000 */
[----:B------:R-:W-:-:S03]  /*62e0*/  ISETP.GT.AND P2, PT, R0, 0x8, P2 ;  /* 0x000000080000780c */ /* 0x000fc60001744270 */
[----:B------:R-:W-:Y:S02]  /*62f0*/  IMAD.X R7, R13, 0x1, R18, P1 ;  /* 0x000000010d077824 */ /* 0x000fe400008e0612 */
[----:B------:R-:W-:-:S04]  /*6300*/  IMAD.WIDE.U32 R6, R220, UR43, R6 ;  /* 0x0000002bdc067c25 */ /* 0x000fc8000f8e0006 */
[----:B------:R-:W-:Y:S01]  /*6310*/  IMAD.IADD R7, R219, 0x1, R7 ;  /* 0x00000001db077824 */ /* 0x000fe200078e0207 */
[C---:B------:R-:W-:Y:S01]  /*6320*/  LEA R18, P1, R6.reuse, R22, 0x1 ;  /* 0x0000001606127211 */ /* 0x040fe200078208ff */
[----:B-1----:R-:W-:Y:S02]  /*6330*/  IMAD.U32 R15, RZ, RZ, UR6 ;  /* 0x00000006ff0f7e24 */ /* 0x002fe4000f8e00ff */
[----:B------:R-:W-:Y:S01]  /*6340*/  IMAD.U32 R14, RZ, RZ, UR7 ;  /* 0x00000007ff0e7e24 */ /* 0x000fe2000f8e00ff */
[----:B------:R-:W-:Y:S01]  /*6350*/  LEA.HI.X R19, R6, R23, R7, 0x1, P1 ;  /* 0x0000001706137211 */ /* 0x000fe200008f0c07 */
[----:B------:R-:W-:-:S04]  /*6360*/  IMAD.U32 R6, RZ, RZ, UR6 ;  /* 0x00000006ff067e24 */ /* 0x000fc8000f8e00ff */
[----:B------:R-:W-:-:S05]  /*6370*/  IMAD.SHL.U32 R226, R6, 0x10, RZ ;  /* 0x0000001006e27824 */ /* 0x000fca00078e00ff */
[----:B------:R-:W-:Y:S01]  /*6380*/  IADD3 R6, P1, R226, R4, RZ ;  /* 0x00000004e2067210 */ /* 0x000fe20007f3e0ff */
[----:B--2---:R-:W-:-:S04]  /*6390*/  IMAD.U32 R7, R11, 0x10000, RZ ;  /* 0x000100000b077824 */ /* 0x004fc800078e00ff */
[----:B------:R-:W-:-:S04]  /*63a0*/  FMUL R7, R7, R16 ;  /* 0x0000001007077220 */ /* 0x000fc80000400000 */
[----:B---3--:R-:W-:Y:S01]  /*63b0*/  FFMA R7, R221, R2, R7 ;  /* 0x00000002dd077223 */ /* 0x008fe20000000007 */
[----:B------:R-:W-:-:S04]  /*63c0*/  SHF.L.U64.HI R221, R15, 0x4, R14 ;  /* 0x000000040fdd7819 */ /* 0x000fc8000001020e */
[----:B------:R-:W-:-:S04]  /*63d0*/  F2FP.BF16.F32.PACK_AB R7, RZ, R7 ;  /* 0x00000007ff07723e */ /* 0x000fc800000010ff */
[----:B------:R-:W-:Y:S01]  /*63e0*/  PRMT R14, R7, 0x7610, R14 ;  /* 0x00007610070e7816 */ /* 0x000fe2000000000e */
[----:B------:R-:W-:-:S05]  /*63f0*/  IMAD.X R7, R221, 0x1, R5, P1 ;  /* 0x00000001dd077824 */ /* 0x000fca00008e0605 */
[----:B------:R1:W-:Y:S01]  /*6400*/  @P0 STG.E.U16 desc[UR36][R6.64], R14 ;  /* 0x0000000e06000986 */ /* 0x0003e2000c101524 */
[----:B------:R-:W-:Y:S05]  /*6410*/  @!P2 BRA `(.L_x_38) ;  /* 0x000000000004a947 */ /* 0x000fea0003800000 */
[----:B------:R2:W5:Y:S02]  /*6420*/  LDG.E.LTC128B.U16 R11, desc[UR36][R18.64+0x2] ;  /* 0x00000224120b7981 */ /* 0x000564000c1e1520 */
.L_x_38:
[----:B------:R-:W-:Y:S05]  /*6430*/  BSYNC B1 ;  /* 0x0000000000017941 */ /* 0x000fea0003800000 */
.L_x_37:
[----:B------:R-:W3:Y:S01]  /*6440*/  LDL.LU R15, [R1+0x48c] ;  /* 0x00048c00010f7983 */ /* 0x000ee20000300800 */
[----:B-1---5:R-:W-:Y:S01]  /*6450*/  IMAD.U32 R14, R11, 0x10000, RZ ;  /* 0x000100000b0e7824 */ /* 0x022fe200078e00ff */
[----:B------:R-:W-:Y:S01]  /*6460*/  ISETP.GT.AND P4, PT, R3, 0x8, PT ;  /* 0x000000080300780c */ /* 0x000fe20003f84270 */
[----:B------:R-:W-:Y:S01]  /*6470*/  BSSY B1, `(.L_x_39) ;  /* 0x000000a000017945 */ /* 0x000fe20003800000 */
[----:B------:R-:W-:Y:S01]  /*6480*/  LOP3.LUT R17, R17, 0xfffffffb, RZ, 0xc0, !PT ;  /* 0xfffffffb11117812 */ /* 0x000fe200078ec0ff */
[----:B------:R-:W-:Y:S01]  /*6490*/  FMUL R14, R14, R16 ;  /* 0x000000100e0e7220 */ /* 0x000fe20000400000 */
[----:B------:R-:W-:-:S09]  /*64a0*/  ISETP.GT.AND P0, PT, R0, RZ, P4 ;  /* 0x000000ff0000720c */ /* 0x000fd20002704270 */
[----:B------:R-:W-:Y:S01]  /*64b0*/  @P4 LOP3.LUT R17, R17, 0x4, RZ, 0xfc, !PT ;  /* 0x0000000411114812 */ /* 0x000fe200078efcff */
[----:B---3--:R-:W-:-:S05]  /*64c0*/  FFMA R14, R15, R2, R14 ;  /* 0x000000020f0e7223 */ /* 0x008fca000000000e */
[----:B------:R-:W-:-:S05]  /*64d0*/  F2FP.BF16.F32.PACK_AB R14, RZ, R14 ;  /* 0x0000000eff0e723e */ /* 0x000fca00000010ff */
[----:B------:R1:W-:Y:S01]  /*64e0*/  @P2 STG.E.U16 desc[UR36][R6.64+0x2], R14 ;  /* 0x0000020e06002986 */ /* 0x0003e2000c101524 */
[----:B------:R-:W-:Y:S05]  /*64f0*/  @!P0 BRA `(.L_x_40) ;  /* 0x0000000000048947 */ /* 0x000fea0003800000 */
[----:B------:R3:W5:Y:S02]  /*6500*/  LDG.E.LTC128B.U16 R11, desc[UR36][R20.64+0x10] ;  /* 0x00001024140b7981 */ /* 0x000764000c1e1520 */
.L_x_40:
[----:B------:R-:W-:Y:S05]  /*6510*/  BSYNC B1 ;  /* 0x0000000000017941 */ /* 0x000fea0003800000 */
.L_x_39:
[----:B------:R-:W4:Y:S01]  /*6520*/  LDL.LU R15, [R1+0x490] ;  /* 0x00049000010f7983 */ /* 0x000f220000300800 */
[----:B-1---5:R-:W-:Y:S01]  /*6530*/  IMAD.U32 R14, R11, 0x10000, RZ ;  /* 0x000100000b0e7824 */ /* 0x022fe200078e00ff */
[----:B------:R-:W-:Y:S01]  /*6540*/  ISETP.GT.AND P3, PT, R3, 0x9, PT ;  /* 0x000000090300780c */ /* 0x000fe20003f64270 */
[----:B------:R-:W-:Y:S01]  /*6550*/  BSSY B1, `(.L_x_41) ;  /* 0x000000a000017945 */ /* 0x000fe20003800000 */
[----:B------:R-:W-:Y:S01]  /*6560*/  LOP3.LUT R17, R17, 0xfffffff7, RZ, 0xc0, !PT ;  /* 0xfffffff711117812 */ /* 0x000fe200078ec0ff */
[----:B------:R-:W-:Y:S01]  /*6570*/  FMUL R14, R14, R16 ;  /* 0x000000100e0e7220 */ /* 0x000fe20000400000 */
[----:B------:R-:W-:-:S09]  /*6580*/  ISETP.GT.AND P1, PT, R0, RZ, P3 ;  /* 0x000000ff0000720c */ /* 0x000fd20001f24270 */
[----:B------:R-:W-:Y:S01]  /*6590*/  @P3 LOP3.LUT R17, R17, 0x8, RZ, 0xfc, !PT ;  /* 0x0000000811113812 */ /* 0x000fe200078efcff */
[----:B----4-:R-:W-:-:S05]  /*65a0*/  FFMA R14, R15, R2, R14 ;  /* 0x000000020f0e7223 */ /* 0x010fca000000000e */
[----:B------:R-:W-:-:S05]  /*65b0*/  F2FP.BF16.F32.PACK_AB R14, RZ, R14 ;  /* 0x0000000eff0e723e */ /* 0x000fca00000010ff */
[----:B------:R1:W-:Y:S01]  /*65c0*/  @P0 STG.E.U16 desc[UR36][R4.64+0x10], R14 ;  /* 0x0000100e04000986 */ /* 0x0003e2000c101524 */
[----:B------:R-:W-:Y:S05]  /*65d0*/  @!P1 BRA `(.L_x_42) ;  /* 0x0000000000049947 */ /* 0x000fea0003800000 */
[----:B------:R4:W5:Y:S02]  /*65e0*/  LDG.E.LTC128B.U16 R11, desc[UR36][R20.64+0x12] ;  /* 0x00001224140b7981 */ /* 0x000964000c1e1520 */
.L_x_42:
[----:B------:R-:W-:Y:S05]  /*65f0*/  BSYNC B1 ;  /* 0x0000000000017941 */ /* 0x000fea0003800000 */
.L_x_41:
[----:B------:R-:W2:Y:S01]  /*6600*/  LDL.LU R15, [R1+0x494] ;  /* 0x00049400010f7983 */ /* 0x000ea20000300800 */
[----:B-1---5:R-:W-:Y:S01]  /*6610*/  IMAD.U32 R14, R11, 0x10000, RZ ;  /* 0x000100000b0e7824 */ /* 0x022fe200078e00ff */
[----:B------:R-:W-:Y:S01]  /*6620*/  ISETP.GT.AND P2, PT, R0, 0x8, P4 ;  /* 0x000000080000780c */ /* 0x000fe20002744270 */
[----:B------:R-:W-:Y:S02]  /*6630*/  BSSY B1, `(.L_x_43) ;  /* 0x0000007000017945 */ /* 0x000fe40003800000 */
[----:B------:R-:W-:-:S04]  /*6640*/  FMUL R14, R14, R16 ;  /* 0x000000100e0e7220 */ /* 0x000fc80000400000 */
[----:B--2---:R-:W-:-:S05]  /*6650*/  FFMA R14, R15, R2, R14 ;  /* 0x000000020f0e7223 */ /* 0x004fca000000000e */
[----:B------:R-:W-:-:S05]  /*6660*/  F2FP.BF16.F32.PACK_AB R14, RZ, R14 ;  /* 0x0000000eff0e723e */ /* 0x000fca00000010ff */
[----:B------:R1:W-:Y:S01]  /*6670*/  @P1 STG.E.U16 desc[UR36][R4.64+0x12], R14 ;  /* 0x0000120e04001986 */ /* 0x0003e2000c101524 */
[----:B------:R-:W-:Y:S05]  /*6680*/  @!P2 BRA `(.L_x_44) ;  /* 0x000000000004a947 */ /* 0x000fea0003800000 */
[----:B------:R2:W5:Y:S02]  /*6690*/  LDG.E.LTC128B.U16 R11, desc[UR36][R18.64+0x10] ;  /* 0x00001024120b7981 */ /* 0x000564000c1e1520 */
.L_x_44:
[----:B------:R-:W-:Y:S05]  /*66a0*/  BSYNC B1 ;  /* 0x0000000000017941 */ /* 0x000fea0003800000 */
.L_x_43:
[----:B------:R-:W3:Y:S01]  /*66b0*/  LDL.LU R15, [R1+0x498] ;  /* 0x00049800010f7983 */ /* 0x000ee20000300800 */
[----:B-1---5:R-:W-:Y:S01]  /*66c0*/  IMAD.U32 R14, R11, 0x10000, RZ ;  /* 0x000100000b0e7824 */ /* 0x022fe200078e00ff */
[----:B------:R-:W-:Y:S01]  /*66d0*/  ISETP.GT.AND P0, PT, R0, 0x8, P3 ;  /* 0x000000080000780c */ /* 0x000fe20001f04270 */
[----:B------:R-:W-:Y:S02]  /*66e0*/  BSSY B1, `(.L_x_45) ;  /* 0x0000007000017945 */ /* 0x000fe40003800000 */
[----:B------:R-:W-:-:S04]  /*66f0*/  FMUL R14, R14, R16 ;  /* 0x000000100e0e7220 */ /* 0x000fc80000400000 */
[----:B---3--:R-:W-:-:S05]  /*6700*/  FFMA R14, R15, R2, R14 ;  /* 0x000000020f0e7223 */ /* 0x008fca000000000e */
[----:B------:R-:W-:-:S05]  /*6710*/  F2FP.BF16.F32.PACK_AB R14, RZ, R14 ;  /* 0x0000000eff0e723e */ /* 0x000fca00000010ff */
[----:B------:R1:W-:Y:S01]  /*6720*/  @P2 STG.E.U16 desc[UR36][R6.64+0x10], R14 ;  /* 0x0000100e06002986 */ /* 0x0003e2000c101524 */
[----:B------:R-:W-:Y:S05]  /*6730*/  @!P0 BRA `(.L_x_46) ;  /* 0x0000000000048947 */ /* 0x000fea0003800000 */
[----:B------:R3:W5:Y:S02]  /*6740*/  LDG.E.LTC128B.U16 R11, desc[UR36][R18.64+0x12] ;  /* 0x00001224120b7981 */ /* 0x000764000c1e1520 */
.L_x_46:
[----:B------:R-:W-:Y:S05]  /*6750*/  BSYNC B1 ;  /* 0x0000000000017941 */ /* 0x000fea0003800000 */
.L_x_45:
[----:B------:R-:W2:Y:S01]  /*6760*/  LDL.LU R15, [R1+0x49c] ;  /* 0x00049c00010f7983 */ /* 0x000ea20000300800 */
[----:B-1---5:R-:W-:Y:S01]  /*6770*/  IMAD.U32 R14, R11, 0x10000, RZ ;  /* 0x000100000b0e7824 */ /* 0x022fe200078e00ff */
[----:B------:R-:W-:Y:S01]  /*6780*/  ISETP.GT.AND P3, PT, R3, 0x10, PT ;  /* 0x000000100300780c */ /* 0x000fe20003f64270 */
[----:B------:R-:W-:Y:S01]  /*6790*/  BSSY B1, `(.L_x_47) ;  /* 0x000000a000017945 */ /* 0x000fe20003800000 */
[----:B------:R-:W-:Y:S01]  /*67a0*/  LOP3.LUT R17, R17, 0xffffffef, RZ, 0xc0, !PT ;  /* 0xffffffef11117812 */ /* 0x000fe200078ec0ff */
[----:B------:R-:W-:Y:S01]  /*67b0*/  FMUL R14, R14, R16 ;  /* 0x000000100e0e7220 */ /* 0x000fe20000400000 */
[----:B------:R-:W-:-:S09]  /*67c0*/  ISETP.GT.AND P1, PT, R0, RZ, P3 ;  /* 0x000000ff0000720c */ /* 0x000fd20001f24270 */
[----:B------:R-:W-:Y:S01]  /*67d0*/  @P3 LOP3.LUT R17, R17, 0x10, RZ, 0xfc, !PT ;  /* 0x0000001011113812 */ /* 0x000fe200078efcff */
[----:B--2---:R-:W-:-:S05]  /*67e0*/  FFMA R14, R15, R2, R14 ;  /* 0x000000020f0e7223 */ /* 0x004fca000000000e */
[----:B------:R-:W-:-:S05]  /*67f0*/  F2FP.BF16.F32.PACK_AB R14, RZ, R14 ;  /* 0x0000000eff0e723e */ /* 0x000fca00000010ff */
[----:B------:R1:W-:Y:S01]  /*6800*/  @P0 STG.E.U16 desc[UR36][R6.64+0x12], R14 ;  /* 0x0000120e06000986 */ /* 0x0003e2000c101524 */
[----:B------:R-:W-:Y:S05]  /*6810*/  @!P1 BRA `(.L_x_48) ;  /* 0x0000000000049947 */ /* 0x000fea0003800000 */
[----:B------:R2:W5:Y:S02]  /*6820*/  LDG.E.LTC128B.U16 R11, desc[UR36][R20.64+0x20] ;  /* 0x00002024140b7981 */ /* 0x000564000c1e1520 */
.L_x_48:
[----:B------:R-:W-:Y:S05]  /*6830*/  BSYNC B1 ;  /* 0x0000000000017941 */ /* 0x000fea0003800000 */
.L_x_47:
        /* <DEDUP_REMOVED lines=13> */
.L_x_50:
[----:B------:R-:W-:Y:S05]  /*6910*/  BSYNC B1 ;  /* 0x0000000000017941 */ /* 0x000fea0003800000 */
.L_x_49:
[----:B------:R-:W2:Y:S01]  /*6920*/  LDL.LU R15, [R1+0x4a4] ;  /* 0x0004a400010f7983 */ /* 0x000ea20000300800 */
[----:B-1---5:R-:W-:Y:S01]  /*6930*/  IMAD.U32 R14, R11, 0x10000, RZ ;  /* 0x000100000b0e7824 */ /* 0x022fe200078e00ff */
[----:B------:R-:W-:Y:S03]  /*6940*/  BSSY B1, `(.L_x_51) ;  /* 0x0000008000017945 */ /* 0x000fe60003800000 */
[----:B------:R-:W-:-:S04]  /*6950*/  FMUL R14, R14, R16 ;  /* 0x000000100e0e7220 */ /* 0x000fc80000400000 */
[----:B--2---:R-:W-:-:S05]  /*6960*/  FFMA R14, R15, R2, R14 ;  /* 0x000000020f0e7223 */ /* 0x004fca000000000e */
[----:B------:R-:W-:-:S05]  /*6970*/  F2FP.BF16.F32.PACK_AB R14, RZ, R14 ;  /* 0x0000000eff0e723e */ /* 0x000fca00000010ff */
[----:B------:R1:W-:Y:S01]  /*6980*/  @P0 STG.E.U16 desc[UR36][R4.64+0x22], R14 ;  /* 0x0000220e04000986 */ /* 0x0003e2000c101524 */
[----:B------:R-:W-:-:S13]  /*6990*/  ISETP.GT.AND P0, PT, R0, 0x8, P3 ;  /* 0x000000080000780c */ /* 0x000fda0001f04270 */
[----:B-1----:R-:W-:Y:S05]  /*69a0*/  @!P0 BRA `(.L_x_52) ;  /* 0x0000000000048947 */ /* 0x002fea0003800000 */
[----:B------:R1:W5:Y:S02]  /*69b0*/  LDG.E.LTC128B.U16 R11, desc[UR36][R18.64+0x20] ;  /* 0x00002024120b7981 */ /* 0x000364000c1e1520 */
.L_x_52:
[----:B------:R-:W-:Y:S05]  /*69c0*/  BSYNC B1 ;  /* 0x0000000000017941 */ /* 0x000fea0003800000 */
.L_x_51:
[----:B------:R-:W2:Y:S01]  /*69d0*/  LDL.LU R15, [R1+0x4a8] ;  /* 0x0004a800010f7983 */ /* 0x000ea20000300800 */
[----:B-----5:R-:W-:Y:S01]  /*69e0*/  IMAD.U32 R14, R11, 0x10000, RZ ;  /* 0x000100000b0e7824 */ /* 0x020fe200078e00ff */
[----:B------:R-:W-:Y:S03]  /*69f0*/  BSSY B1, `(.L_x_53) ;  /* 0x0000008000017945 */ /* 0x000fe60003800000 */
[----:B------:R-:W-:-:S04]  /*6a00*/  FMUL R14, R14, R16 ;  /* 0x000000100e0e7220 */ /* 0x000fc80000400000 */
[----:B--2---:R-:W-:-:S05]  /*6a10*/  FFMA R14, R15, R2, R14 ;  /* 0x000000020f0e7223 */ /* 0x004fca000000000e */
[----:B------:R-:W-:-:S05]  /*6a20*/  F2FP.BF16.F32.PACK_AB R14, RZ, R14 ;  /* 0x0000000eff0e723e */ /* 0x000fca00000010ff */
[----:B------:R2:W-:Y:S01]  /*6a30*/  @P0 STG.E.U16 desc[UR36][R6.64+0x20], R14 ;  /* 0x0000200e06000986 */ /* 0x0005e2000c101524 */
[----:B------:R-:W-:-:S13]  /*6a40*/  ISETP.GT.AND P0, PT, R0, 0x8, P2 ;  /* 0x000000080000780c */ /* 0x000fda0001704270 */
[----:B--2---:R-:W-:Y:S05]  /*6a50*/  @!P0 BRA `(.L_x_54) ;  /* 0x0000000000048947 */ /* 0x004fea0003800000 */
[----:B------:R2:W5:Y:S02]  /*6a60*/  LDG.E.LTC128B.U16 R11, desc[UR36][R18.64+0x22] ;  /* 0x00002224120b7981 */ /* 0x000564000c1e1520 */
.L_x_54:
[----:B------:R-:W-:Y:S05]  /*6a70*/  BSYNC B1 ;  /* 0x0000000000017941 */ /* 0x000fea0003800000 */
.L_x_53:
[----:B------:R-:W3:Y:S01]  /*6a80*/  LDL.LU R15, [R1+0x4ac] ;  /* 0x0004ac00010f7983 */ /* 0x000ee20000300800 */
[----:B-----5:R-:W-:Y:S01]  /*6a90*/  IMAD.U32 R14, R11, 0x10000, RZ ;  /* 0x000100000b0e7824 */ /* 0x020fe200078e00ff */
[----:B------:R-:W-:Y:S01]  /*6aa0*/  ISETP.GT.AND P2, PT, R3, 0x18, PT ;  /* 0x000000180300780c */ /* 0x000fe20003f44270 */
[----:B------:R-:W-:Y:S01]  /*6ab0*/  BSSY B1, `(.L_x_55) ;  /* 0x000000a000017945 */ /* 0x000fe20003800000 */
[----:B------:R-:W-:Y:S01]  /*6ac0*/  LOP3.LUT R218, R218, 0xfffffbff, RZ, 0xc0, !PT ;  /* 0xfffffbffdada7812 */ /* 0x000fe200078ec0ff */
[----:B------:R-:W-:-:S10]  /*6ad0*/  FMUL R14, R14, R16 ;  /* 0x000000100e0e7220 */ /* 0x000fd40000400000 */
[----:B------:R-:W-:Y:S01]  /*6ae0*/  @P2 LOP3.LUT R218, R218, 0x400, RZ, 0xfc, !PT ;  /* 0x00000400dada2812 */ /* 0x000fe200078efcff */
[----:B---3--:R-:W-:-:S05]  /*6af0*/  FFMA R14, R15, R2, R14 ;  /* 0x000000020f0e7223 */ /* 0x008fca000000000e */
[----:B------:R-:W-:-:S05]  /*6b00*/  F2FP.BF16.F32.PACK_AB R14, RZ, R14 ;  /* 0x0000000eff0e723e */ /* 0x000fca00000010ff */
[----:B------:R3:W-:Y:S01]  /*6b10*/  @P0 STG.E.U16 desc[UR36][R6.64+0x22], R14 ;  /* 0x0000220e06000986 */ /* 0x0007e2000c101524 */
[----:B------:R-:W-:-:S13]  /*6b20*/  ISETP.GT.AND P0, PT, R0, RZ, P2 ;  /* 0x000000ff0000720c */ /* 0x000fda0001704270 */
[----:B---3--:R-:W-:Y:S05]  /*6b30*/  @!P0 BRA `(.L_x_56) ;  /* 0x0000000000048947 */ /* 0x008fea0003800000 */
[----:B------:R3:W5:Y:S02]  /*6b40*/  LDG.E.LTC128B.U16 R11, desc[UR36][R20.64+0x30] ;  /* 0x00003024140b7981 */ /* 0x000764000c1e1520 */
.L_x_56:
[----:B------:R-:W-:Y:S05]  /*6b50*/  BSYNC B1 ;  /* 0x0000000000017941 */ /* 0x000fea0003800000 */
.L_x_55:
[----:B------:R-:W2:Y:S01]  /*6b60*/  LDL.LU R15, [R1+0x4b0] ;  /* 0x0004b000010f7983 */ /* 0x000ea20000300800 */
[----:B-----5:R-:W-:Y:S01]  /*6b70*/  IMAD.U32 R14, R11, 0x10000, RZ ;  /* 0x000100000b0e7824 */ /* 0x020fe200078e00ff */
[----:B------:R-:W-:Y:S01]  /*6b80*/  ISETP.GT.AND P1, PT, R3, 0x19, PT ;  /* 0x000000190300780c */ /* 0x000fe20003f24270 */
[----:B------:R-:W-:Y:S01]  /*6b90*/  BSSY B1, `(.L_x_57) ;  /* 0x000000a000017945 */ /* 0x000fe20003800000 */
[----:B------:R-:W-:Y:S01]  /*6ba0*/  LOP3.LUT R218, R218, 0xfffffdff, RZ, 0xc0, !PT ;  /* 0xfffffdffdada7812 */ /* 0x000fe200078ec0ff */
[----:B------:R-:W-:-:S10]  /*6bb0*/  FMUL R14, R14, R16 ;  /* 0x000000100e0e7220 */ /* 0x000fd40000400000 */
[----:B------:R-:W-:Y:S01]  /*6bc0*/  @P1 LOP3.LUT R218, R218, 0x200, RZ, 0xfc, !PT ;  /* 0x00000200dada1812 */ /* 0x000fe200078efcff */
[----:B--2---:R-:W-:-:S05]  /*6bd0*/  FFMA R14, R15, R2, R14 ;  /* 0x000000020f0e7223 */ /* 0x004fca000000000e */
[----:B------:R-:W-:-:S05]  /*6be0*/  F2FP.BF16.F32.PACK_AB R14, RZ, R14 ;  /* 0x0000000eff0e723e */ /* 0x000fca00000010ff */
[----:B------:R2:W-:Y:S01]  /*6bf0*/  @P0 STG.E.U16 desc[UR36][R4.64+0x30], R14 ;  /* 0x0000300e04000986 */ /* 0x0005e2000c101524 */
[----:B------:R-:W-:-:S13]  /*6c00*/  ISETP.GT.AND P0, PT, R0, RZ, P1 ;  /* 0x000000ff0000720c */ /* 0x000fda0000f04270 */
[----:B--2---:R-:W-:Y:S05]  /*6c10*/  @!P0 BRA `(.L_x_58) ;  /* 0x0000000000048947 */ /* 0x004fea0003800000 */
[----:B------:R2:W5:Y:S02]  /*6c20*/  LDG.E.LTC128B.U16 R11, desc[UR36][R20.64+0x32] ;  /* 0x00003224140b7981 */ /* 0x000564000c1e1520 */
.L_x_58:
[----:B------:R-:W-:Y:S05]  /*6c30*/  BSYNC B1 ;  /* 0x0000000000017941 */ /* 0x000fea0003800000 */
.L_x_57:
[----:B------:R-:W3:Y:S01]  /*6c40*/  LDL.LU R15, [R1+0x4b4] ;  /* 0x0004b400010f7983 */ /* 0x000ee20000300800 */
[----:B-----5:R-:W-:Y:S01]  /*6c50*/  IMAD.U32 R14, R11, 0x10000, RZ ;  /* 0x000100000b0e7824 */ /* 0x020fe200078e00ff */
[----:B------:R-:W-:Y:S03]  /*6c60*/  BSSY B1, `(.L_x_59) ;  /* 0x0000008000017945 */ /* 0x000fe60003800000 */
[----:B------:R-:W-:-:S04]  /*6c70*/  FMUL R14, R14, R16 ;  /* 0x000000100e0e7220 */ /* 0x000fc80000400000 */
[----:B---3--:R-:W-:-:S05]  /*6c80*/  FFMA R14, R15, R2, R14 ;  /* 0x000000020f0e7223 */ /* 0x008fca000000000e */
[----:B------:R-:W-:-:S05]  /*6c90*/  F2FP.BF16.F32.PACK_AB R14, RZ, R14 ;  /* 0x0000000eff0e723e */ /* 0x000fca00000010ff */
[----:B------:R3:W-:Y:S01]  /*6ca0*/  @P0 STG.E.U16 desc[UR36][R4.64+0x32], R14 ;  /* 0x0000320e04000986 */ /* 0x0007e2000c101524 */
[----:B------:R-:W-:-:S13]  /*6cb0*/  ISETP.GT.AND P0, PT, R0, 0x8, P2 ;  /* 0x000000080000780c */ /* 0x000fda0001704270 */
[----:B---3--:R-:W-:Y:S05]  /*6cc0*/  @!P0 BRA `(.L_x_60) ;  /* 0x0000000000048947 */ /* 0x008fea0003800000 */
[----:B------:R3:W5:Y:S02]  /*6cd0*/  LDG.E.LTC128B.U16 R11, desc[UR36][R18.64+0x30] ;  /* 0x00003024120b7981 */ /* 0x000764000c1e1520 */
.L_x_60:
[----:B------:R-:W-:Y:S05]  /*6ce0*/  BSYNC B1 ;  /* 0x0000000000017941 */ /* 0x000fea0003800000 */
.L_x_59:
        /* <DEDUP_REMOVED lines=10> */
.L_x_62:
[----:B------:R-:W-:Y:S05]  /*6d90*/  BSYNC B1 ;  /* 0x0000000000017941 */ /* 0x000fea0003800000 */
.L_x_61:
        /* <DEDUP_REMOVED lines=13> */
.L_x_64:
[----:B------:R-:W-:Y:S05]  /*6e70*/  BSYNC B1 ;  /* 0x0000000000017941 */ /* 0x000fea0003800000 */
.L_x_63:
        /* <DEDUP_REMOVED lines=13> */
.L_x_66:
[----:B------:R-:W-:Y:S05]  /*6f50*/  BSYNC B1 ;  /* 0x0000000000017941 */ /* 0x000fea0003800000 */
.L_x_65:
        /* <DEDUP_REMOVED lines=10> */
.L_x_68:
[----:B------:R-:W-:Y:S05]  /*7000*/  BSYNC B1 ;  /* 0x0000000000017941 */ /* 0x000fea0003800000 */
.L_x_67:
        /* <DEDUP_REMOVED lines=10> */
.L_x_70:
[----:B------:R-:W-:Y:S05]  /*70b0*/  BSYNC B1 ;  /* 0x0000000000017941 */ /* 0x000fea0003800000 */
.L_x_69:
        /* <DEDUP_REMOVED lines=13> */
.L_x_72:
[----:B------:R-:W-:Y:S05]  /*7190*/  BSYNC B1 ;  /* 0x0000000000017941 */ /* 0x000fea0003800000 */
.L_x_71:
        /* <DEDUP_REMOVED lines=13> */
.L_x_74:
[----:B------:R-:W-:Y:S05]  /*7270*/  BSYNC B1 ;  /* 0x0000000000017941 */ /* 0x000fea0003800000 */
.L_x_73:
        /* <DEDUP_REMOVED lines=10> */
.L_x_76:
[----:B------:R-:W-:Y:S05]  /*7320*/  BSYNC B1 ;  /* 0x0000000000017941 */ /* 0x000fea0003800000 */
.L_x_75:
        /* <DEDUP_REMOVED lines=10> */
.L_x_78:
[----:B------:R-:W-:Y:S05]  /*73d0*/  BSYNC B1 ;  /* 0x0000000000017941 */ /* 0x000fea0003800000 */
.L_x_77:
        /* <DEDUP_REMOVED lines=13> */
.L_x_80:
[----:B------:R-:W-:Y:S05]  /*74b0*/  BSYNC B1 ;  /* 0x0000000000017941 */ /* 0x000fea0003800000 */
.L_x_79:
        /* <DEDUP_REMOVED lines=13> */
.L_x_82:
[----:B------:R-:W-:Y:S05]  /*7590*/  BSYNC B1 ;  /* 0x0000000000017941 */ /* 0x000fea0003800000 */
.L_x_81:
        /* <DEDUP_REMOVED lines=10> */
.L_x_84:
[----:B------:R-:W-:Y:S05]  /*7640*/  BSYNC B1 ;  /* 0x0000000000017941 */ /* 0x000fea0003800000 */
.L_x_83:
        /* <DEDUP_REMOVED lines=10> */
.L_x_86:
[----:B------:R-:W-:Y:S05]  /*76f0*/  BSYNC B1 ;  /* 0x0000000000017941 */ /* 0x000fea0003800000 */
.L_x_85:
        /* <DEDUP_REMOVED lines=13> */
.L_x_88:
[----:B------:R-:W-:Y:S05]  /*77d0*/  BSYNC B1 ;  /* 0x0000000000017941 */ /* 0x000fea0003800000 */
.L_x_87:
        /* <DEDUP_REMOVED lines=13> */
.L_x_90:
[----:B------:R-:W-:Y:S05]  /*78b0*/  BSYNC B1 ;  /* 0x0000000000017941 */ /* 0x000fea0003800000 */
.L_x_89:
        /* <DEDUP_REMOVED lines=10> */
.L_x_92:
[----:B------:R-:W-:Y:S05]  /*7960*/  BSYNC B1 ;  /* 0x0000000000017941 */ /* 0x000fea0003800000 */
.L_x_91:
        /* <DEDUP_REMOVED lines=10> */
.L_x_94:
[----:B------:R-:W-:Y:S05]  /*7a10*/  BSYNC B1 ;  /* 0x0000000000017941 */ /* 0x000fea0003800000 */
.L_x_93:
        /* <DEDUP_REMOVED lines=13> */
.L_x_96:
[----:B------:R-:W-:Y:S05]  /*7af0*/  BSYNC B1 ;  /* 0x0000000000017941 */ /* 0x000fea0003800000 */
.L_x_95:
        /* <DEDUP_REMOVED lines=13> */
.L_x_98:
[----:B------:R-:W-:Y:S05]  /*7bd0*/  BSYNC B1 ;  /* 0x0000000000017941 */ /* 0x000fea0003800000 */
.L_x_97:
        /* <DEDUP_REMOVED lines=10> */
.L_x_100:
[----:B------:R-:W-:Y:S05]  /*7c80*/  BSYNC B1 ;  /* 0x0000000000017941 */ /* 0x000fea0003800000 */
.L_x_99:
        /* <DEDUP_REMOVED lines=10> */
.L_x_102:
[----:B------:R-:W-:Y:S05]  /*7d30*/  BSYNC B1 ;  /* 0x0000000000017941 */ /* 0x000fea0003800000 */
.L_x_101:
[----:B------:R-:W3:Y:S01]  /*7d40*/  LDL.LU R15, [R1+0x50c] ;  /* 0x00050c00010f7983 */ /* 0x000ee20000300800 */
[----:B-----5:R-:W-:Y:S01]  /*7d50*/  IMAD.U32 R14, R11, 0x10000, RZ ;  /* 0x000100000b0e7824 */ /* 0x020fe200078e00ff */
[----:B------:R-:W-:Y:S01]  /*7d60*/  ISETP.GT.AND P2, PT, R3, 0x48, PT ;  /* 0x000000480300780c */ /* 0x000fe20003f44270 */
[----:B------:R-:W-:Y:S01]  /*7d70*/  BSSY B1, `(.L_x_103) ;  /* 0x000000b000017945 */ /* 0x000fe20003800000 */
[----:B------:R-:W-:Y:S01]  /*7d80*/  LOP3.LUT R17, R17, 0xbfffffff, RZ, 0xc0, !PT ;  /* 0xbfffffff11117812 */ /* 0x000fe200078ec0ff */
[----:B------:R-:W-:Y:S01]  /*7d90*/  FMUL R14, R14, R16 ;  /* 0x000000100e0e7220 */ /* 0x000fe20000400000 */
[----:B------:R-:W-:-:S09]  /*7da0*/  PRMT R230, R11, 0x7610, R230 ;  /* 0x000076100be67816 */ /* 0x000fd200000000e6 */
[----:B------:R-:W-:Y:S01]  /*7db0*/  @P2 LOP3.LUT R17, R17, 0x40000000, RZ, 0xfc, !PT ;  /* 0x4000000011112812 */ /* 0x000fe200078efcff */
[----:B---3--:R-:W-:-:S05]  /*7dc0*/  FFMA R14, R15, R2, R14 ;  /* 0x000000020f0e7223 */ /* 0x008fca000000000e */
[----:B------:R-:W-:-:S05]  /*7dd0*/  F2FP.BF16.F32.PACK_AB R14, RZ, R14 ;  /* 0x0000000eff0e723e */ /* 0x000fca00000010ff */
[----:B------:R3:W-:Y:S01]  /*7de0*/  @P0 STG.E.U16 desc[UR36][R6.64+0x82], R14 ;  /* 0x0000820e06000986 */ /* 0x0007e2000c101524 */
[----:B------:R-:W-:-:S13]  /*7df0*/  ISETP.GT.AND P0, PT, R0, RZ, P2 ;  /* 0x000000ff0000720c */ /* 0x000fda0001704270 */
[----:B---3--:R-:W-:Y:S05]  /*7e00*/  @!P0 BRA `(.L_x_104) ;  /* 0x0000000000048947 */ /* 0x008fea0003800000 */
[----:B------:R3:W5:Y:S02]  /*7e10*/  LDG.E.LTC128B.U16 R230, desc[UR36][R20.64+0x90] ;  /* 0x0000902414e67981 */ /* 0x000764000c1e1520 */
.L_x_104:
[----:B------:R-:W-:Y:S05]  /*7e20*/  BSYNC B1 ;  /* 0x0000000000017941 */ /* 0x000fea0003800000 */
.L_x_103:
        /* <DEDUP_REMOVED lines=10> */
[----:B------:R-:W-:-:S05]  /*7ed0*/  IADD3 R223, P0, R10, 0x80, RZ ;  /* 0x000000800adf7810 */ /* 0x000fca0007f1e0ff */
[----:B------:R-:W-:-:S04]  /*7ee0*/  IMAD.WIDE.U32 R14, R223, R8, R216 ;  /* 0x00000008df0e7225 */ /* 0x000fc800078e00d8 */
[----:B------:R-:W-:-:S04]  /*7ef0*/  IMAD.WIDE.U32 R234, R223, R8, R224 ;  /* 0x00000008dfea7225 */ /* 0x000fc800078e00e0 */
[----:B--2---:R-:W-:Y:S01]  /*7f00*/  IMAD.X R11, RZ, RZ, UR9, P0 ;  /* 0x00000009ff0b7e24 */ /* 0x004fe200080e06ff */
[----:B------:R-:W-:-:S03]  /*7f10*/  LEA R228, P0, R14, R22, 0x1 ;  /* 0x000000160ee47211 */ /* 0x000fc600078008ff */
[----:B------:R-:W-:-:S04]  /*7f20*/  IMAD R11, R11, R8, RZ ;  /* 0x000000080b0b7224 */ /* 0x000fc800078e02ff */
[----:B------:R-:W-:-:S04]  /*7f30*/  IMAD R231, R223, R9, R11 ;  /* 0x00000009dfe77224 */ /* 0x000fc800078e020b */
[----:B------:R-:W-:-:S05]  /*7f40*/  IMAD.IADD R11, R15, 0x1, R231 ;  /* 0x000000010f0b7824 */ /* 0x000fca00078e02e7 */
[----:B------:R-:W-:Y:S02]  /*7f50*/  LEA.HI.X R229, R14, R23, R11, 0x1, P0 ;  /* 0x000000170ee57211 */ /* 0x000fe400000f0c0b */
[----:B------:R-:W-:-:S05]  /*7f60*/  IADD3 R221, P0, R10, 0x100, RZ ;  /* 0x000001000add7810 */ /* 0x000fca0007f1e0ff */
[----:B------:R-:W-:Y:S02]  /*7f70*/  IMAD.X R10, RZ, RZ, UR9, P0 ;  /* 0x00000009ff0a7e24 */ /* 0x000fe400080e06ff */
[----:B------:R-:W-:-:S04]  /*7f80*/  IMAD.WIDE.U32 R232, R221, R8, R224 ;  /* 0x00000008dde87225 */ /* 0x000fc800078e00e0 */
[----:B------:R-:W-:-:S04]  /*7f90*/  IMAD R10, R10, R8, RZ ;  /* 0x000000080a0a7224 */ /* 0x000fc800078e02ff */
[C---:B------:R-:W-:Y:S02]  /*7fa0*/  IMAD R9, R221.reuse, R9, R10 ;  /* 0x00000009dd097224 */ /* 0x040fe400078e020a */
[----:B------:R-:W-:-:S04]  /*7fb0*/  IMAD.WIDE.U32 R10, R221, R8, R216 ;  /* 0x00000008dd0a7225 */ /* 0x000fc800078e00d8 */
[----:B------:R-:W-:Y:S01]  /*7fc0*/  IMAD.IADD R11, R11, 0x1, R9 ;  /* 0x000000010b0b7824 */ /* 0x000fe200078e0209 */
[----:B------:R-:W-:Y:S01]  /*7fd0*/  LEA R236, P0, R10, R22, 0x1 ;  /* 0x000000160aec7211 */ /* 0x000fe200078008ff */
[----:B------:R-:W-:-:S03]  /*7fe0*/  IMAD.IADD R216, R9, 0x1, R233 ;  /* 0x0000000109d87824 */ /* 0x000fc600078e02e9 */
[----:B------:R-:W-:Y:S01]  /*7ff0*/  LEA.HI.X R237, R10, R23, R11, 0x1, P0 ;  /* 0x000000170aed7211 */ /* 0x000fe200000f0c0b */
[----:B------:R-:W-:-:S04]  /*8000*/  IMAD.WIDE.U32 R10, R223, R8, R12 ;  /* 0x00000008df0a7225 */ /* 0x000fc800078e000c */
[C---:B------:R-:W-:Y:S02]  /*8010*/  IMAD.IADD R11, R231.reuse, 0x1, R11 ;  /* 0x00000001e70b7824 */ /* 0x040fe400078e020b */
[----:B------:R-:W-:Y:S02]  /*8020*/  IMAD.IADD R223, R231, 0x1, R235 ;  /* 0x00000001e7df7824 */ /* 0x000fe400078e02eb */
[----:B------:R-:W-:-:S04]  /*8030*/  IMAD.WIDE.U32 R10, R220, UR43, R10 ;  /* 0x0000002bdc0a7c25 */ /* 0x000fc8000f8e000a */
[----:B------:R-:W-:Y:S01]  /*8040*/  IMAD.IADD R11, R219, 0x1, R11 ;  /* 0x00000001db0b7824 */ /* 0x000fe200078e020b */
[----:B------:R-:W-:-:S04]  /*8050*/  LEA R14, P0, R10, R22, 0x1 ;  /* 0x000000160a0e7211 */ /* 0x000fc800078008ff */
[----:B------:R-:W-:Y:S01]  /*8060*/  LEA.HI.X R15, R10, R23, R11, 0x1, P0 ;  /* 0x000000170a0f7211 */ /* 0x000fe200000f0c0b */
[----:B------:R-:W-:-:S04]  /*8070*/  IMAD.WIDE.U32 R10, R221, R8, R12 ;  /* 0x00000008dd0a7225 */ /* 0x000fc800078e000c */
[----:B------:R-:W-:Y:S02]  /*8080*/  IMAD.IADD R11, R9, 0x1, R11 ;  /* 0x00000001090b7824 */ /* 0x000fe400078e020b */
[----:B------:R-:W-:-:S04]  /*8090*/  IMAD.WIDE.U32 R226, R220, UR43, R10 ;  /* 0x0000002bdce27c25 */ /* 0x000fc8000f8e000a */
[----:B------:R-:W-:Y:S01]  /*80a0*/  IMAD.IADD R11, R219, 0x1, R227 ;  /* 0x00000001db0b7824 */ /* 0x000fe200078e02e3 */
[----:B------:R-:W-:-:S04]  /*80b0*/  LEA R10, P0, R226, R22, 0x1 ;  /* 0x00000016e20a7211 */ /* 0x000fc800078008ff */
[----:B------:R-:W-:Y:S02]  /*80c0*/  LEA.HI.X R11, R226, R23, R11, 0x1, P0 ;  /* 0x00000017e20b7211 */ /* 0x000fe400000f0c0b */
[----:B------:R-:W-:-:S05]  /*80d0*/  IADD3 R226, P0, R12, R234, RZ ;  /* 0x000000ea0ce27210 */ /* 0x000fca0007f1e0ff */
[----:B------:R-:W-:Y:S01]  /*80e0*/  IMAD.X R227, R13, 0x1, R223, P0 ;  /* 0x000000010de37824 */ /* 0x000fe200000e06df */
[----:B------:R-:W-:Y:S01]  /*80f0*/  IADD3 R224, P0, R12, R232, RZ ;  /* 0x000000e80ce07210 */ /* 0x000fe20007f1e0ff */
[----:B------:R-:W-:-:S04]  /*8100*/  IMAD.WIDE.U32 R8, R220, UR43, R226 ;  /* 0x0000002bdc087c25 */ /* 0x000fc8000f8e00e2 */
[----:B------:R-:W-:Y:S01]  /*8110*/  IMAD.X R225, R13, 0x1, R216, P0 ;  /* 0x000000010de17824 */ /* 0x000fe200000e06d8 */
[----:B------:R-:W-:Y:S01]  /*8120*/  LEA R12, P0, R8, R22, 0x1 ;  /* 0x00000016080c7211 */ /* 0x000fe200078008ff */
[----:B------:R-:W-:Y:S02]  /*8130*/  IMAD.IADD R9, R219, 0x1, R9 ;  /* 0x00000001db097824 */ /* 0x000fe400078e0209 */
[----:B------:R-:W-:-:S03]  /*8140*/  IMAD.WIDE.U32 R220, R220, UR43, R224 ;  /* 0x0000002bdcdc7c25 */ /* 0x000fc6000f8e00e0 */
[----:B------:R-:W-:Y:S01]  /*8150*/  LEA.HI.X R13, R8, R23, R9, 0x1, P0 ;  /* 0x00000017080d7211 */ /* 0x000fe200000f0c09 */
[----:B------:R-:W-:Y:S01]  /*8160*/  IMAD.IADD R219, R219, 0x1, R221 ;  /* 0x00000001dbdb7824 */ /* 0x000fe200078e02dd */
[----:B------:R-:W-:-:S04]  /*8170*/  LEA R8, P0, R220, R22, 0x1 ;  /* 0x00000016dc087211 */ /* 0x000fc800078008ff */
[----:B------:R-:W-:Y:S02]  /*8180*/  LEA.HI.X R9, R220, R23, R219, 0x1, P0 ;  /* 0x00000017dc097211 */ /* 0x000fe400000f0cdb */
[----:B------:R-:W-:-:S05]  /*8190*/  IADD3 R234, P0, R222, R234, RZ ;  /* 0x000000eadeea7210 */ /* 0x000fca0007f1e0ff */
[----:B------:R-:W-:Y:S01]  /*81a0*/  IMAD.X R223, R223, 0x1, R217, P0 ;  /* 0x00000001dfdf7824 */ /* 0x000fe200000e06d9 */
[----:B------:R-:W-:-:S05]  /*81b0*/  IADD3 R232, P0, R222, R232, RZ ;  /* 0x000000e8dee87210 */ /* 0x000fca0007f1e0ff */
[----:B------:R-:W-:Y:S01]  /*81c0*/  IMAD.X R216, R216, 0x1, R217, P0 ;  /* 0x00000001d8d87824 */ /* 0x000fe200000e06d9 */
[----:B------:R-:W-:-:S04]  /*81d0*/  LEA R222, P0, R234, R22, 0x1 ;  /* 0x00000016eade7211 */ /* 0x000fc800078008ff */
[-C--:B------:R-:W-:Y:S02]  /*81e0*/  LEA.HI.X R223, R234, R23.reuse, R223, 0x1, P0 ;  /* 0x00000017eadf7211 */ /* 0x080fe400000f0cdf */
[----:B------:R-:W-:Y:S02]  /*81f0*/  LEA R224, P0, R232, R22, 0x1 ;  /* 0x00000016e8e07211 */ /* 0x000fe400078008ff */
[----:B------:R-:W-:Y:S02]  /*8200*/  PRMT R22, R230, 0x7610, R22 ;  /* 0x00007610e6167816 */ /* 0x000fe40000000016 */
[----:B------:R-:W-:Y:S02]  /*8210*/  LEA.HI.X R225, R232, R23, R216, 0x1, P0 ;  /* 0x00000017e8e17211 */ /* 0x000fe400000f0cd8 */
[----:B------:R-:W-:-:S13]  /*8220*/  ISETP.GT.AND P0, PT, R0, RZ, P1 ;  /* 0x000000ff0000720c */ /* 0x000fda0000f04270 */
[----:B------:R-:W-:Y:S05]  /*8230*/  @!P0 BRA `(.L_x_106) ;  /* 0x0000000000048947 */ /* 0x000fea0003800000 */
[----:B------:R2:W5:Y:S02]  /*8240*/  LDG.E.LTC128B.U16 R22, desc[UR36][R20.64+0x92] ;  /* 0x0000922414167981 */ /* 0x000564000c1e1520 */
.L_x_106:
[----:B------:R-:W-:Y:S05]  /*8250*/  BSYNC B1 ;  /* 0x0000000000017941 */ /* 0x000fea0003800000 */
.L_x_105:
        /* <DEDUP_REMOVED lines=10> */
.L_x_108:
[----:B------:R-:W-:Y:S05]  /*8300*/  BSYNC B1 ;  /* 0x0000000000017941 */ /* 0x000fea0003800000 */
.L_x_107:
        /* <DEDUP_REMOVED lines=10> */
.L_x_110:
[----:B------:R-:W-:Y:S05]  /*83b0*/  BSYNC B1 ;  /* 0x0000000000017941 */ /* 0x000fea0003800000 */
.L_x_109:
        /* <DEDUP_REMOVED lines=13> */
.L_x_112:
[----:B------:R-:W-:Y:S05]  /*8490*/  BSYNC B1 ;  /* 0x0000000000017941 */ /* 0x000fea0003800000 */
.L_x_111:
        /* <DEDUP_REMOVED lines=13> */
.L_x_114:
[----:B------:R-:W-:Y:S05]  /*8570*/  BSYNC B1 ;  /* 0x0000000000017941 */ /* 0x000fea0003800000 */
.L_x_113:
        /* <DEDUP_REMOVED lines=10> */
.L_x_116:
[----:B------:R-:W-:Y:S05]  /*8620*/  BSYNC B1 ;  /* 0x0000000000017941 */ /* 0x000fea0003800000 */
.L_x_115:
        /* <DEDUP_REMOVED lines=10> */
.L_x_118:
[----:B------:R-:W-:Y:S05]  /*86d0*/  BSYNC B1 ;  /* 0x0000000000017941 */ /* 0x000fea0003800000 */
.L_x_117:
        /* <DEDUP_REMOVED lines=13> */
.L_x_120:
[----:B------:R-:W-:Y:S05]  /*87b0*/  BSYNC B1 ;  /* 0x0000000000017941 */ /* 0x000fea0003800000 */
.L_x_119:
        /* <DEDUP_REMOVED lines=13> */
.L_x_122:
[----:B------:R-:W-:Y:S05]  /*8890*/  BSYNC B1 ;  /* 0x0000000000017941 */ /* 0x000fea0003800000 */
.L_x_121:
        /* <DEDUP_REMOVED lines=10> */
.L_x_124:
[----:B------:R-:W-:Y:S05]  /*8940*/  BSYNC B1 ;  /* 0x0000000000017941 */ /* 0x000fea0003800000 */
.L_x_123:
        /* <DEDUP_REMOVED lines=10> */
.L_x_126:
[----:B------:R-:W-:Y:S05]  /*89f0*/  BSYNC B1 ;  /* 0x0000000000017941 */ /* 0x000fea0003800000 */
.L_x_125:
        /* <DEDUP_REMOVED lines=13> */
.L_x_128:
[----:B------:R-:W-:Y:S05]  /*8ad0*/  BSYNC B1 ;  /* 0x0000000000017941 */ /* 0x000fea0003800000 */
.L_x_127:
        /* <DEDUP_REMOVED lines=13> */
.L_x_130:
[----:B------:R-:W-:Y:S05]  /*8bb0*/  BSYNC B1 ;  /* 0x0000000000017941 */ /* 0x000fea0003800000 */
.L_x_129:
        /* <DEDUP_REMOVED lines=10> */
.L_x_132:
[----:B------:R-:W-:Y:S05]  /*8c60*/  BSYNC B1 ;  /* 0x0000000000017941 */ /* 0x000fea0003800000 */
.L_x_131:
        /* <DEDUP_REMOVED lines=10> */
.L_x_134:
[----:B------:R-:W-:Y:S05]  /*8d10*/  BSYNC B1 ;  /* 0x0000000000017941 */ /* 0x000fea0003800000 */
.L_x_133:
        /* <DEDUP_REMOVED lines=13> */
.L_x_136:
[----:B------:R-:W-:Y:S05]  /*8df0*/  BSYNC B1 ;  /* 0x0000000000017941 */ /* 0x000fea0003800000 */
.L_x_135:
        /* <DEDUP_REMOVED lines=13> */
.L_x_138:
[----:B------:R-:W-:Y:S05]  /*8ed0*/  BSYNC B1 ;  /* 0x0000000000017941 */ /* 0x000fea0003800000 */
.L_x_137:
        /* <DEDUP_REMOVED lines=10> */
.L_x_140:
[----:B------:R-:W-:Y:S05]  /*8f80*/  BSYNC B1 ;  /* 0x0000000000017941 */ /* 0x000fea0003800000 */
.L_x_139:
        /* <DEDUP_REMOVED lines=10> */
.L_x_142:
[----:B------:R-:W-:Y:S05]  /*9030*/  BSYNC B1 ;  /* 0x0000000000017941 */ /* 0x000fea0003800000 */
.L_x_141:
        /* <DEDUP_REMOVED lines=13> */
.L_x_144:
[----:B------:R-:W-:Y:S05]  /*9110*/  BSYNC B1 ;  /* 0x0000000000017941 */ /* 0x000fea0003800000 */
.L_x_143:
        /* <DEDUP_REMOVED lines=13> */
.L_x_146:
[----:B------:R-:W-:Y:S05]  /*91f0*/  BSYNC B1 ;  /* 0x0000000000017941 */ /* 0x000fea0003800000 */
.L_x_145:
        /* <DEDUP_REMOVED lines=10> */
.L_x_148:
[----:B------:R-:W-:Y:S05]  /*92a0*/  BSYNC B1 ;  /* 0x0000000000017941 */ /* 0x000fea0003800000 */
.L_x_147:
        /* <DEDUP_REMOVED lines=10> */
.L_x_150:
[----:B------:R-:W-:Y:S05]  /*9350*/  BSYNC B1 ;  /* 0x0000000000017941 */ /* 0x000fea0003800000 */
.L_x_149:
        /* <DEDUP_REMOVED lines=13> */
.L_x_152:
[----:B------:R-:W-:Y:S05]  /*9430*/  BSYNC B1 ;  /* 0x0000000000017941 */ /* 0x000fea0003800000 */
.L_x_151:
        /* <DEDUP_REMOVED lines=13> */
.L_x_154:
[----:B------:R-:W-:Y:S05]  /*9510*/  BSYNC B1 ;  /* 0x0000000000017941 */ /* 0x000fea0003800000 */
.L_x_153:
        /* <DEDUP_REMOVED lines=10> */
.L_x_156:
[----:B------:R-:W-:Y:S05]  /*95c0*/  BSYNC B1 ;  /* 0x0000000000017941 */ /* 0x000fea0003800000 */
.L_x_155:
        /* <DEDUP_REMOVED lines=10> */
.L_x_158:
[----:B------:R-:W-:Y:S05]  /*9670*/  BSYNC B1 ;  /* 0x0000000000017941 */ /* 0x000fea0003800000 */
.L_x_157:
        /* <DEDUP_REMOVED lines=13> */
.L_x_160:
[----:B------:R-:W-:Y:S05]  /*9750*/  BSYNC B1 ;  /* 0x0000000000017941 */ /* 0x000fea0003800000 */
.L_x_159:
        /* <DEDUP_REMOVED lines=13> */
.L_x_162:
[----:B------:R-:W-:Y:S05]  /*9830*/  BSYNC B1 ;  /* 0x0000000000017941 */ /* 0x000fea0003800000 */
.L_x_161:
        /* <DEDUP_REMOVED lines=10> */
.L_x_164:
[----:B------:R-:W-:Y:S05]  /*98e0*/  BSYNC B1 ;  /* 0x0000000000017941 */ /* 0x000fea0003800000 */
.L_x_163:
        /* <DEDUP_REMOVED lines=10> */
.L_x_166:
[----:B------:R-:W-:Y:S05]  /*9990*/  BSYNC B1 ;  /* 0x0000000000017941 */ /* 0x000fea0003800000 */
.L_x_165:
        /* <DEDUP_REMOVED lines=13> */
.L_x_168:
[----:B------:R-:W-:Y:S05]  /*9a70*/  BSYNC B1 ;  /* 0x0000000000017941 */ /* 0x000fea0003800000 */
.L_x_167:
        /* <DEDUP_REMOVED lines=13> */
.L_x_170:
[----:B------:R-:W-:Y:S05]  /*9b50*/  BSYNC B1 ;  /* 0x0000000000017941 */ /* 0x000fea0003800000 */
.L_x_169:
        /* <DEDUP_REMOVED lines=10> */
.L_x_172:
[----:B------:R-:W-:Y:S05]  /*9c00*/  BSYNC B1 ;  /* 0x0000000000017941 */ /* 0x000fea0003800000 */
.L_x_171:
        /* <DEDUP_REMOVED lines=10> */
.L_x_174:
[----:B------:R-:W-:Y:S05]  /*9cb0*/  BSYNC B1 ;  /* 0x0000000000017941 */ /* 0x000fea0003800000 */
.L_x_173:
        /* <DEDUP_REMOVED lines=13> */
.L_x_176:
[----:B------:R-:W-:Y:S05]  /*9d90*/  BSYNC B1 ;  /* 0x0000000000017941 */ /* 0x000fea0003800000 */
.L_x_175:
        /* <DEDUP_REMOVED lines=13> */
.L_x_178:
[----:B------:R-:W-:Y:S05]  /*9e70*/  BSYNC B1 ;  /* 0x0000000000017941 */ /* 0x000fea0003800000 */
.L_x_177:
        /* <DEDUP_REMOVED lines=10> */
.L_x_180:
[----:B------:R-:W-:Y:S05]  /*9f20*/  BSYNC B1 ;  /* 0x0000000000017941 */ /* 0x000fea0003800000 */
.L_x_179:
        /* <DEDUP_REMOVED lines=10> */
.L_x_182:
[----:B------:R-:W-:Y:S05]  /*9fd0*/  BSYNC B1 ;  /* 0x0000000000017941 */ /* 0x000fea0003800000 */
.L_x_181:
        /* <DEDUP_REMOVED lines=13> */
.L_x_184:
[----:B------:R-:W-:Y:S05]  /*a0b0*/  BSYNC B1 ;  /* 0x0000000000017941 */ /* 0x000fea0003800000 */
.L_x_183:
        /* <DEDUP_REMOVED lines=13> */
.L_x_186:
[----:B------:R-:W-:Y:S05]  /*a190*/  BSYNC B1 ;  /* 0x0000000000017941 */ /* 0x000fea0003800000 */
.L_x_185:
        /* <DEDUP_REMOVED lines=10> */
.L_x_188:
[----:B------:R-:W-:Y:S05]  /*a240*/  BSYNC B1 ;  /* 0x0000000000017941 */ /* 0x000fea0003800000 */
.L_x_187:
        /* <DEDUP_REMOVED lines=10> */
.L_x_190:
[----:B------:R-:W-:Y:S05]  /*a2f0*/  BSYNC B1 ;  /* 0x0000000000017941 */ /* 0x000fea0003800000 */
.L_x_189:
        /* <DEDUP_REMOVED lines=13> */
.L_x_192:
[----:B------:R-:W-:Y:S05]  /*a3d0*/  BSYNC B1 ;  /* 0x0000000000017941 */ /* 0x000fea0003800000 */
.L_x_191:
        /* <DEDUP_REMOVED lines=13> */
.L_x_194:
[----:B------:R-:W-:Y:S05]  /*a4b0*/  BSYNC B1 ;  /* 0x0000000000017941 */ /* 0x000fea0003800000 */
.L_x_193:
        /* <DEDUP_REMOVED lines=10> */
.L_x_196:
[----:B------:R-:W-:Y:S05]  /*a560*/  BSYNC B1 ;  /* 0x0000000000017941 */ /* 0x000fea0003800000 */
.L_x_195:
        /* <DEDUP_REMOVED lines=10> */
.L_x_198:
[----:B------:R-:W-:Y:S05]  /*a610*/  BSYNC B1 ;  /* 0x0000000000017941 */ /* 0x000fea0003800000 */
.L_x_197:
        /* <DEDUP_REMOVED lines=13> */
.L_x_200:
[----:B------:R-:W-:Y:S05]  /*a6f0*/  BSYNC B1 ;  /* 0x0000000000017941 */ /* 0x000fea0003800000 */
.L_x_199:
        /* <DEDUP_REMOVED lines=13> */
.L_x_202:
[----:B------:R-:W-:Y:S05]  /*a7d0*/  BSYNC B1 ;  /* 0x0000000000017941 */ /* 0x000fea0003800000 */
.L_x_201:
        /* <DEDUP_REMOVED lines=10> */
.L_x_204:
[----:B------:R-:W-:Y:S05]  /*a880*/  BSYNC B1 ;  /* 0x0000000000017941 */ /* 0x000fea0003800000 */
.L_x_203:
        /* <DEDUP_REMOVED lines=10> */
.L_x_206:
[----:B------:R-:W-:Y:S05]  /*a930*/  BSYNC B1 ;  /* 0x0000000000017941 */ /* 0x000fea0003800000 */
.L_x_205:
[----:B------:R-:W3:Y:S01]  /*a940*/  LDL.LU R216, [R1+0x5dc] ;  /* 0x0005dc0001d87983 */ /* 0x000ee20000300800 */
[----:B-----5:R-:W-:Y:S01]  /*a950*/  IMAD.U32 R23, R22, 0x10000, RZ ;  /* 0x0001000016177824 */ /* 0x020fe200078e00ff */
[----:B------:R-:W-:Y:S01]  /*a960*/  ISETP.GT.AND P3, PT, R3, 0xb0, PT ;  /* 0x000000b00300780c */ /* 0x000fe20003f64270 */
[----:B------:R-:W-:Y:S02]  /*a970*/  BSSY B1, `(.L_x_207) ;  /* 0x0000008000017945 */ /* 0x000fe40003800000 */
[----:B------:R-:W-:-:S04]  /*a980*/  FMUL R23, R23, R16 ;  /* 0x0000001017177220 */ /* 0x000fc80000400000 */
[----:B---3--:R-:W-:-:S05]  /*a990*/  FFMA R23, R216, R2, R23 ;  /* 0x00000002d8177223 */ /* 0x008fca0000000017 */
[----:B------:R-:W-:-:S05]  /*a9a0*/  F2FP.BF16.F32.PACK_AB R23, RZ, R23 ;  /* 0x00000017ff17723e */ /* 0x000fca00000010ff */
[----:B------:R3:W-:Y:S01]  /*a9b0*/  @P0 STG.E.U16 desc[UR36][R6.64+0x152], R23 ;  /* 0x0001521706000986 */ /* 0x0007e2000c101524 */
[----:B------:R-:W-:-:S13]  /*a9c0*/  ISETP.GT.AND P0, PT, R0, RZ, P3 ;  /* 0x000000ff0000720c */ /* 0x000fda0001f04270 */
[----:B---3--:R-:W-:Y:S05]  /*a9d0*/  @!P0 BRA `(.L_x_208) ;  /* 0x0000000000048947 */ /* 0x008fea0003800000 */
[----:B------:R3:W5:Y:S02]  /*a9e0*/  LDG.E.LTC128B.U16 R22, desc[UR36][R20.64+0x160] ;  /* 0x0001602414167981 */ /* 0x000764000c1e1520 */
.L_x_208:
[----:B------:R-:W-:Y:S05]  /*a9f0*/  BSYNC B1 ;  /* 0x0000000000017941 */ /* 0x000fea0003800000 */
.L_x_207:
[----:B------:R-:W2:Y:S01]  /*aa00*/  LDL.LU R216, [R1+0x5e0] ;  /* 0x0005e00001d87983 */ /* 0x000ea20000300800 */
[----:B-----5:R-:W-:Y:S01]  /*aa10*/  IMAD.U32 R23, R22, 0x10000, RZ ;  /* 0x0001000016177824 */ /* 0x020fe200078e00ff */
[----:B------:R-:W-:Y:S01]  /*aa20*/  ISETP.GT.AND P2, PT, R3, 0xb1, PT ;  /* 0x000000b10300780c */ /* 0x000fe20003f44270 */
[----:B------:R-:W-:Y:S02]  /*aa30*/  BSSY B1, `(.L_x_209) ;  /* 0x0000008000017945 */ /* 0x000fe40003800000 */
[----:B------:R-:W-:-:S04]  /*aa40*/  FMUL R23, R23, R16 ;  /* 0x0000001017177220 */ /* 0x000fc80000400000 */
[----:B--2---:R-:W-:-:S05]  /*aa50*/  FFMA R23, R216, R2, R23 ;  /* 0x00000002d8177223 */ /* 0x004fca0000000017 */
[----:B------:R-:W-:-:S05]  /*aa60*/  F2FP.BF16.F32.PACK_AB R23, RZ, R23 ;  /* 0x00000017ff17723e */ /* 0x000fca00000010ff */
[----:B------:R2:W-:Y:S01]  /*aa70*/  @P0 STG.E.U16 desc[UR36][R4.64+0x160], R23 ;  /* 0x0001601704000986 */ /* 0x0005e2000c101524 */
[----:B------:R-:W-:-:S13]  /*aa80*/  ISETP.GT.AND P0, PT, R0, RZ, P2 ;  /* 0x000000ff0000720c */ /* 0x000fda0001704270 */
[----:B--2---:R-:W-:Y:S05]  /*aa90*/  @!P0 BRA `(.L_x_210) ;  /* 0x0000000000048947 */ /* 0x004fea0003800000 */
[----:B------:R2:W5:Y:S02]  /*aaa0*/  LDG.E.LTC128B.U16 R22, desc[UR36][R20.64+0x162] ;  /* 0x0001622414167981 */ /* 0x000564000c1e1520 */
.L_x_210:
[----:B------:R-:W-:Y:S05]  /*aab0*/  BSYNC B1 ;  /* 0x0000000000017941 */ /* 0x000fea0003800000 */
.L_x_209:
        /* <DEDUP_REMOVED lines=10> */
.L_x_212:
[----:B------:R-:W-:Y:S05]  /*ab60*/  BSYNC B1 ;  /* 0x0000000000017941 */ /* 0x000fea0003800000 */
.L_x_211:
        /* <DEDUP_REMOVED lines=10> */
.L_x_214:
[----:B------:R-:W-:Y:S05]  /*ac10*/  BSYNC B1 ;  /* 0x0000000000017941 */ /* 0x000fea0003800000 */
.L_x_213:
        /* <DEDUP_REMOVED lines=11> */
.L_x_216:
[----:B------:R-:W-:Y:S05]  /*acd0*/  BSYNC B1 ;  /* 0x0000000000017941 */ /* 0x000fea0003800000 */
.L_x_215:
[----:B------:R-:W2:Y:S01]  /*ace0*/  LDL.LU R216, [R1+0x5f0] ;  /* 0x0005f00001d87983 */ /* 0x000ea20000300800 */
[----:B-----5:R-:W-:Y:S01]  /*acf0*/  IMAD.U32 R23, R22, 0x10000, RZ ;  /* 0x0001000016177824 */ /* 0x020fe200078e00ff */
[----:B------:R-:W-:Y:S03]  /*ad00*/  BSSY B1, `(.L_x_217) ;  /* 0x0000009000017945 */ /* 0x000fe60003800000 */
[----:B------:R-:W-:-:S04]  /*ad10*/  FMUL R23, R23, R16 ;  /* 0x0000001017177220 */ /* 0x000fc80000400000 */
[----:B--2---:R-:W-:-:S05]  /*ad20*/  FFMA R23, R216, R2, R23 ;  /* 0x00000002d8177223 */ /* 0x004fca0000000017 */
[----:B------:R-:W-:-:S05]  /*ad30*/  F2FP.BF16.F32.PACK_AB R23, RZ, R23 ;  /* 0x00000017ff17723e */ /* 0x000fca00000010ff */
[----:B------:R2:W-:Y:S01]  /*ad40*/  @P0 STG.E.U16 desc[UR36][R4.64+0x170], R23 ;  /* 0x0001701704000986 */ /* 0x0005e2000c101524 */
[----:B------:R-:W-:-:S04]  /*ad50*/  ISETP.GT.AND P0, PT, R3, 0xb9, PT ;  /* 0x000000b90300780c */ /* 0x000fc80003f04270 */
[----:B------:R-:W-:-:S13]  /*ad60*/  ISETP.GT.AND P4, PT, R0, RZ, P0 ;  /* 0x000000ff0000720c */ /* 0x000fda0000784270 */
[----:B--2---:R-:W-:Y:S05]  /*ad70*/  @!P4 BRA `(.L_x_218) ;  /* 0x000000000004c947 */ /* 0x004fea0003800000 */
[----:B------:R2:W5:Y:S02]  /*ad80*/  LDG.E.LTC128B.U16 R22, desc[UR36][R20.64+0x172] ;  /* 0x0001722414167981 */ /* 0x000564000c1e1520 */
.L_x_218:
[----:B------:R-:W-:Y:S05]  /*ad90*/  BSYNC B1 ;  /* 0x0000000000017941 */ /* 0x000fea0003800000 */
.L_x_217:
        /* <DEDUP_REMOVED lines=10> */
.L_x_220:
[----:B------:R-:W-:Y:S05]  /*ae40*/  BSYNC B1 ;  /* 0x0000000000017941 */ /* 0x000fea0003800000 */
.L_x_219:
        /* <DEDUP_REMOVED lines=10> */
.L_x_222:
[----:B------:R-:W-:Y:S05]  /*aef0*/  BSYNC B1 ;  /* 0x0000000000017941 */ /* 0x000fea0003800000 */
.L_x_221:
[----:B------:R-:W3:Y:S01]  /*af00*/  LDL.LU R219, [R1+0x5fc] ;  /* 0x0005fc0001db7983 */ /* 0x000ee20000300800 */
[C---:B-----5:R-:W-:Y:S02]  /*af10*/  IMAD.U32 R23, R22.reuse, 0x10000, RZ ;  /* 0x0001000016177824 */ /* 0x060fe400078e00ff */
[----:B------:R-:W-:Y:S01]  /*af20*/  IMAD.U32 R220, RZ, RZ, UR6 ;  /* 0x00000006ffdc7e24 */ /* 0x000fe2000f8e00ff */
[----:B------:R-:W-:Y:S01]  /*af30*/  USHF.L.U64.HI UR4, UR6, 0x8, UR7 ;  /* 0x0000000806047899 */ /* 0x000fe20008010207 */
[----:B------:R-:W-:Y:S01]  /*af40*/  FMUL R23, R23, R16 ;  /* 0x0000001017177220 */ /* 0x000fe20000400000 */
[----:B------:R-:W-:Y:S01]  /*af50*/  PRMT R216, R22, 0x7610, R216 ;  /* 0x0000761016d87816 */ /* 0x000fe200000000d8 */
[----:B------:R-:W4:Y:S02]  /*af60*/  LDL.LU R217, [R1+0x300] ;  /* 0x0003000001d97983 */ /* 0x000f240000300800 */
[----:B---3--:R-:W-:-:S05]  /*af70*/  FFMA R23, R219, R2, R23 ;  /* 0x00000002db177223 */ /* 0x008fca0000000017 */
[----:B------:R-:W-:-:S05]  /*af80*/  F2FP.BF16.F32.PACK_AB R23, RZ, R23 ;  /* 0x00000017ff17723e */ /* 0x000fca00000010ff */
[----:B------:R3:W-:Y:S01]  /*af90*/  @P4 STG.E.U16 desc[UR36][R6.64+0x172], R23 ;  /* 0x0001721706004986 */ /* 0x0007e2000c101524 */
[----:B------:R-:W-:-:S04]  /*afa0*/  LEA R220, P4, R220, R4, 0x8 ;  /* 0x00000004dcdc7211 */ /* 0x000fc800078840ff */
[----:B------:R-:W-:Y:S02]  /*afb0*/  IADD3.X R221, R5, UR4, RZ, P4, !PT ;  /* 0x0000000405dd7c10 */ /* 0x000fe4000a7fe4ff */
[----:B------:R-:W-:-:S13]  /*afc0*/  ISETP.GT.AND P4, PT, R0, 0x80, P5 ;  /* 0x000000800000780c */ /* 0x000fda0002f84270 */
[----:B------:R-:W2:Y:S01]  /*afd0*/  @P4 LDG.E.LTC128B.U16 R216, desc[UR36][R228.64] ;  /* 0x00000024e4d84981 */ /* 0x000ea2000c1e1520 */
[----:B------:R-:W-:Y:S01]  /*afe0*/  BSSY B1, `(.L_x_223) ;  /* 0x000000a000017945 */ /* 0x000fe20003800000 */
[----:B--2---:R-:W-:-:S04]  /*aff0*/  IMAD.U32 R22, R216, 0x10000, RZ ;  /* 0x00010000d8167824 */ /* 0x004fc800078e00ff */
[----:B------:R-:W-:-:S04]  /*b000*/  FMUL R22, R22, R16 ;  /* 0x0000001016167220 */ /* 0x000fc80000400000 */
[----:B----4-:R-:W-:-:S05]  /*b010*/  FFMA R22, R217, R2, R22 ;  /* 0x00000002d9167223 */ /* 0x010fca0000000016 */
[----:B------:R-:W-:-:S05]  /*b020*/  F2FP.BF16.F32.PACK_AB R22, RZ, R22 ;  /* 0x00000016ff16723e */ /* 0x000fca00000010ff */
[----:B------:R3:W-:Y:S01]  /*b030*/  @P4 STG.E.U16 desc[UR36][R220.64], R22 ;  /* 0x00000016dc004986 */ /* 0x0007e2000c101524 */
[----:B------:R-:W-:-:S04]  /*b040*/  LOP3.LUT P4, RZ, R17, 0x2, RZ, 0xc0, !PT ;  /* 0x0000000211ff7812 */ /* 0x000fc8000788c0ff */
[----:B------:R-:W-:-:S13]  /*b050*/  ISETP.GT.AND P4, PT, R0, 0x80, P4 ;  /* 0x000000800000780c */ /* 0x000fda0002784270 */
[----:B---3--:R-:W-:Y:S05]  /*b060*/  @!P4 BRA `(.L_x_224) ;  /* 0x000000000004c947 */ /* 0x008fea0003800000 */
[----:B------:R2:W5:Y:S02]  /*b070*/  LDG.E.LTC128B.U16 R216, desc[UR36][R14.64+0x2] ;  /* 0x000002240ed87981 */ /* 0x000564000c1e1520 */
.L_x_224:
[----:B------:R-:W-:Y:S05]  /*b080*/  BSYNC B1 ;  /* 0x0000000000017941 */ /* 0x000fea0003800000 */
.L_x_223:
[----:B------:R-:W3:Y:S01]  /*b090*/  LDL.LU R23, [R1+0x304] ;  /* 0x0003040001177983 */ /* 0x000ee20000300800 */
[----:B-----5:R-:W-:Y:S01]  /*b0a0*/  IMAD.U32 R22, R216, 0x10000, RZ ;  /* 0x00010000d8167824 */ /* 0x020fe200078e00ff */
[----:B------:R-:W-:Y:S01]  /*b0b0*/  BSSY B1, `(.L_x_225) ;  /* 0x0000012000017945 */ /* 0x000fe20003800000 */
[----:B------:R-:W-:Y:S02]  /*b0c0*/  IMAD.U32 R228, RZ, RZ, UR6 ;  /* 0x00000006ffe47e24 */ /* 0x000fe4000f8e00ff */
[----:B------:R-:W-:Y:S01]  /*b0d0*/  FMUL R22, R22, R16 ;  /* 0x0000001016167220 */ /* 0x000fe20000400000 */
[----:B------:R-:W-:Y:S02]  /*b0e0*/  IMAD.U32 R227, RZ, RZ, UR7 ;  /* 0x00000007ffe37e24 */ /* 0x000fe4000f8e00ff */
[----:B------:R-:W-:Y:S02]  /*b0f0*/  IMAD.U32 R226, RZ, RZ, UR6 ;  /* 0x00000006ffe27e24 */ /* 0x000fe4000f8e00ff */
[----:B------:R-:W-:-:S03]  /*b100*/  IMAD.SHL.U32 R228, R228, 0x10, RZ ;  /* 0x00000010e4e47824 */ /* 0x000fc600078e00ff */
[----:B------:R-:W-:Y:S01]  /*b110*/  SHF.L.U64.HI R226, R226, 0x4, R227 ;  /* 0x00000004e2e27819 */ /* 0x000fe200000102e3 */
[----:B---3--:R-:W-:Y:S01]  /*b120*/  FFMA R22, R23, R2, R22 ;  /* 0x0000000217167223 */ /* 0x008fe20000000016 */
[----:B------:R-:W-:-:S04]  /*b130*/  @P4 IMAD.MOV.U32 R23, RZ, RZ, R221 ;  /* 0x000000ffff174224 */ /* 0x000fc800078e00dd */
[----:B------:R-:W-:-:S04]  /*b140*/  F2FP.BF16.F32.PACK_AB R22, RZ, R22 ;  /* 0x00000016ff16723e */ /* 0x000fc800000010ff */
[----:B------:R-:W-:Y:S01]  /*b150*/  PRMT R217, R22, 0x7610, R217 ;  /* 0x0000761016d97816 */ /* 0x000fe200000000d9 */
[----:B------:R-:W-:-:S05]  /*b160*/  @P4 IMAD.MOV.U32 R22, RZ, RZ, R220 ;  /* 0x000000ffff164224 */ /* 0x000fca00078e00dc */
[----:B------:R3:W-:Y:S02]  /*b170*/  @P4 STG.E.U16 desc[UR36][R22.64+0x2], R217 ;  /* 0x000002d916004986 */ /* 0x0007e4000c101524 */
[----:B---3--:R-:W-:-:S05]  /*b180*/  IADD3 R22, P4, R220, R228, RZ ;  /* 0x000000e4dc167210 */ /* 0x008fca0007f9e0ff */
[----:B------:R-:W-:Y:S01]  /*b190*/  IMAD.X R23, R221, 0x1, R226, P4 ;  /* 0x00000001dd177824 */ /* 0x000fe200020e06e2 */
[----:B------:R-:W-:-:S13]  /*b1a0*/  ISETP.GT.AND P4, PT, R0, 0x88, P5 ;  /* 0x000000880000780c */ /* 0x000fda0002f84270 */
[----:B------:R-:W-:Y:S05]  /*b1b0*/  @!P4 BRA `(.L_x_226) ;  /* 0x000000000004c947 */ /* 0x000fea0003800000 */
[----:B------:R3:W5:Y:S02]  /*b1c0*/  LDG.E.LTC128B.U16 R216, desc[UR36][R222.64] ;  /* 0x00000024ded87981 */ /* 0x000764000c1e1520 */
.L_x_226:
[----:B------:R-:W-:Y:S05]  /*b1d0*/  BSYNC B1 ;  /* 0x0000000000017941 */ /* 0x000fea0003800000 */
.L_x_225:
[----:B------:R-:W4:Y:S01]  /*b1e0*/  LDL.LU R219, [R1+0x308] ;  /* 0x0003080001db7983 */ /* 0x000f220000300800 */
[----:B-----5:R-:W-:Y:S01]  /*b1f0*/  IMAD.U32 R217, R216, 0x10000, RZ ;  /* 0x00010000d8d97824 */ /* 0x020fe200078e00ff */
[----:B------:R-:W-:Y:S03]  /*b200*/  BSSY B1, `(.L_x_227) ;  /* 0x0000009000017945 */ /* 0x000fe60003800000 */
[----:B------:R-:W-:-:S04]  /*b210*/  FMUL R217, R217, R16 ;  /* 0x00000010d9d97220 */ /* 0x000fc80000400000 */
[----:B----4-:R-:W-:-:S05]  /*b220*/  FFMA R217, R219, R2, R217 ;  /* 0x00000002dbd97223 */ /* 0x010fca00000000d9 */
[----:B------:R-:W-:-:S05]  /*b230*/  F2FP.BF16.F32.PACK_AB R217, RZ, R217 ;  /* 0x000000d9ffd9723e */ /* 0x000fca00000010ff */
[----:B------:R4:W-:Y:S01]  /*b240*/  @P4 STG.E.U16 desc[UR36][R22.64], R217 ;  /* 0x000000d916004986 */ /* 0x0009e2000c101524 */
[----:B------:R-:W-:-:S04]  /*b250*/  LOP3.LUT P4, RZ, R17, 0x2, RZ, 0xc0, !PT ;  /* 0x0000000211ff7812 */ /* 0x000fc8000788c0ff */
[----:B------:R-:W-:-:S13]  /*b260*/  ISETP.GT.AND P4, PT, R0, 0x88, P4 ;  /* 0x000000880000780c */ /* 0x000fda0002784270 */
[----:B----4-:R-:W-:Y:S05]  /*b270*/  @!P4 BRA `(.L_x_228) ;  /* 0x000000000004c947 */ /* 0x010fea0003800000 */
[----:B------:R4:W5:Y:S02]  /*b280*/  LDG.E.LTC128B.U16 R216, desc[UR36][R12.64+0x2] ;  /* 0x000002240cd87981 */ /* 0x000964000c1e1520 */
.L_x_228:
[----:B------:R-:W-:Y:S05]  /*b290*/  BSYNC B1 ;  /* 0x0000000000017941 */ /* 0x000fea0003800000 */
.L_x_227:
[----:B------:R-:W2:Y:S01]  /*b2a0*/  LDL.LU R219, [R1+0x30c] ;  /* 0x00030c0001db7983 */ /* 0x000ea20000300800 */
[----:B-----5:R-:W-:Y:S01]  /*b2b0*/  IMAD.U32 R217, R216, 0x10000, RZ ;  /* 0x00010000d8d97824 */ /* 0x020fe200078e00ff */
[----:B------:R-:W-:Y:S03]  /*b2c0*/  BSSY B1, `(.L_x_229) ;  /* 0x0000009000017945 */ /* 0x000fe60003800000 */
[----:B------:R-:W-:-:S04]  /*b2d0*/  FMUL R217, R217, R16 ;  /* 0x00000010d9d97220 */ /* 0x000fc80000400000 */
[----:B--2---:R-:W-:-:S05]  /*b2e0*/  FFMA R217, R219, R2, R217 ;  /* 0x00000002dbd97223 */ /* 0x004fca00000000d9 */
[----:B------:R-:W-:-:S05]  /*b2f0*/  F2FP.BF16.F32.PACK_AB R217, RZ, R217 ;  /* 0x000000d9ffd9723e */ /* 0x000fca00000010ff */
[----:B------:R2:W-:Y:S01]  /*b300*/  @P4 STG.E.U16 desc[UR36][R22.64+0x2], R217 ;  /* 0x000002d916004986 */ /* 0x0005e2000c101524 */
[----:B------:R-:W-:-:S04]  /*b310*/  LOP3.LUT P4, RZ, R17, 0x4, RZ, 0xc0, !PT ;  /* 0x0000000411ff7812 */ /* 0x000fc8000788c0ff */
[----:B------:R-:W-:-:S13]  /*b320*/  ISETP.GT.AND P4, PT, R0, 0x80, P4 ;  /* 0x000000800000780c */ /* 0x000fda0002784270 */
[----:B--2---:R-:W-:Y:S05]  /*b330*/  @!P4 BRA `(.L_x_230) ;  /* 0x000000000004c947 */ /* 0x004fea0003800000 */
[----:B------:R2:W5:Y:S02]  /*b340*/  LDG.E.LTC128B.U16 R216, desc[UR36][R14.64+0x10] ;  /* 0x000010240ed87981 */ /* 0x000564000c1e1520 */
.L_x_230:
[----:B------:R-:W-:Y:S05]  /*b350*/  BSYNC B1 ;  /* 0x0000000000017941 */ /* 0x000fea0003800000 */
.L_x_229:
[----:B------:R-:W3:Y:S01]  /*b360*/  LDL.LU R219, [R1+0x310] ;  /* 0x0003100001db7983 */ /* 0x000ee20000300800 */
[----:B-----5:R-:W-:Y:S01]  /*b370*/  IMAD.U32 R217, R216, 0x10000, RZ ;  /* 0x00010000d8d97824 */ /* 0x020fe200078e00ff */
[----:B------:R-:W-:Y:S03]  /*b380*/  BSSY B1, `(.L_x_231) ;  /* 0x0000009000017945 */ /* 0x000fe60003800000 */
[----:B------:R-:W-:-:S04]  /*b390*/  FMUL R217, R217, R16 ;  /* 0x00000010d9d97220 */ /* 0x000fc80000400000 */
[----:B---3--:R-:W-:-:S05]  /*b3a0*/  FFMA R217, R219, R2, R217 ;  /* 0x00000002dbd97223 */ /* 0x008fca00000000d9 */
[----:B------:R-:W-:-:S05]  /*b3b0*/  F2FP.BF16.F32.PACK_AB R217, RZ, R217 ;  /* 0x000000d9ffd9723e */ /* 0x000fca00000010ff */
[----:B------:R3:W-:Y:S01]  /*b3c0*/  @P4 STG.E.U16 desc[UR36][R220.64+0x10], R217 ;  /* 0x000010d9dc004986 */ /* 0x0007e2000c101524 */
[----:B------:R-:W-:-:S04]  /*b3d0*/  LOP3.LUT P4, RZ, R17, 0x8, RZ, 0xc0, !PT ;  /* 0x0000000811ff7812 */ /* 0x000fc8000788c0ff */
[----:B------:R-:W-:-:S13]  /*b3e0*/  ISETP.GT.AND P4, PT, R0, 0x80, P4 ;  /* 0x000000800000780c */ /* 0x000fda0002784270 */
[----:B---3--:R-:W-:Y:S05]  /*b3f0*/  @!P4 BRA `(.L_x_232) ;  /* 0x000000000004c947 */ /* 0x008fea0003800000 */
[----:B------:R3:W5:Y:S02]  /*b400*/  LDG.E.LTC128B.U16 R216, desc[UR36][R14.64+0x12] ;  /* 0x000012240ed87981 */ /* 0x000764000c1e1520 */
.L_x_232:
[----:B------:R-:W-:Y:S05]  /*b410*/  BSYNC B1 ;  /* 0x0000000000017941 */ /* 0x000fea0003800000 */
.L_x_231:
        /* <DEDUP_REMOVED lines=11> */
.L_x_234:
[----:B------:R-:W-:Y:S05]  /*b4d0*/  BSYNC B1 ;  /* 0x0000000000017941 */ /* 0x000fea0003800000 */
.L_x_233:
        /* <DEDUP_REMOVED lines=11> */
.L_x_236:
[----:B------:R-:W-:Y:S05]  /*b590*/  BSYNC B1 ;  /* 0x0000000000017941 */ /* 0x000fea0003800000 */
.L_x_235:
        /* <DEDUP_REMOVED lines=11> */
.L_x_238:
[----:B------:R-:W-:Y:S05]  /*b650*/  BSYNC B1 ;  /* 0x0000000000017941 */ /* 0x000fea0003800000 */
.L_x_237:
        /* <DEDUP_REMOVED lines=11> */
.L_x_240:
[----:B------:R-:W-:Y:S05]  /*b710*/  BSYNC B1 ;  /* 0x0000000000017941 */ /* 0x000fea0003800000 */
.L_x_239:
        /* <DEDUP_REMOVED lines=11> */
.L_x_242:
[----:B------:R-:W-:Y:S05]  /*b7d0*/  BSYNC B1 ;  /* 0x0000000000017941 */ /* 0x000fea0003800000 */
.L_x_241:
        /* <DEDUP_REMOVED lines=11> */
.L_x_244:
[----:B------:R-:W-:Y:S05]  /*b890*/  BSYNC B1 ;  /* 0x0000000000017941 */ /* 0x000fea0003800000 */
.L_x_243:
        /* <DEDUP_REMOVED lines=11> */
.L_x_246:
[----:B------:R-:W-:Y:S05]  /*b950*/  BSYNC B1 ;  /* 0x0000000000017941 */ /* 0x000fea0003800000 */
.L_x_245:
        /* <DEDUP_REMOVED lines=11> */
.L_x_248:
[----:B------:R-:W-:Y:S05]  /*ba10*/  BSYNC B1 ;  /* 0x0000000000017941 */ /* 0x000fea0003800000 */
.L_x_247:
        /* <DEDUP_REMOVED lines=11> */
.L_x_250:
[----:B------:R-:W-:Y:S05]  /*bad0*/  BSYNC B1 ;  /* 0x0000000000017941 */ /* 0x000fea0003800000 */
.L_x_249:
        /* <DEDUP_REMOVED lines=11> */
.L_x_252:
[----:B------:R-:W-:Y:S05]  /*bb90*/  BSYNC B1 ;  /* 0x0000000000017941 */ /* 0x000fea0003800000 */
.L_x_251:
        /* <DEDUP_REMOVED lines=11> */
.L_x_254:
[----:B------:R-:W-:Y:S05]  /*bc50*/  BSYNC B1 ;  /* 0x0000000000017941 */ /* 0x000fea0003800000 */
.L_x_253:
        /* <DEDUP_REMOVED lines=11> */
.L_x_256:
[----:B------:R-:W-:Y:S05]  /*bd10*/  BSYNC B1 ;  /* 0x0000000000017941 */ /* 0x000fea0003800000 */
.L_x_255:
        /* <DEDUP_REMOVED lines=11> */
.L_x_258:
[----:B------:R-:W-:Y:S05]  /*bdd0*/  BSYNC B1 ;  /* 0x0000000000017941 */ /* 0x000fea0003800000 */
.L_x_257:
        /* <DEDUP_REMOVED lines=11> */
.L_x_260:
[----:B------:R-:W-:Y:S05]  /*be90*/  BSYNC B1 ;  /* 0x0000000000017941 */ /* 0x000fea0003800000 */
.L_x_259:
        /* <DEDUP_REMOVED lines=11> */
.L_x_262:
[----:B------:R-:W-:Y:S05]  /*bf50*/  BSYNC B1 ;  /* 0x0000000000017941 */ /* 0x000fea0003800000 */
.L_x_261:
        /* <DEDUP_REMOVED lines=11> */
.L_x_264:
[----:B------:R-:W-:Y:S05]  /*c010*/  BSYNC B1 ;  /* 0x0000000000017941 */ /* 0x000fea0003800000 */
.L_x_263:
        /* <DEDUP_REMOVED lines=11> */
.L_x_266:
[----:B------:R-:W-:Y:S05]  /*c0d0*/  BSYNC B1 ;  /* 0x0000000000017941 */ /* 0x000fea0003800000 */
.L_x_265:
        /* <DEDUP_REMOVED lines=11> */
.L_x_268:
[----:B------:R-:W-:Y:S05]  /*c190*/  BSYNC B1 ;  /* 0x0000000000017941 */ /* 0x000fea0003800000 */
.L_x_267:
        /* <DEDUP_REMOVED lines=11> */
.L_x_270:
[----:B------:R-:W-:Y:S05]  /*c250*/  BSYNC B1 ;  /* 0x0000000000017941 */ /* 0x000fea0003800000 */
.L_x_269:
        /* <DEDUP_REMOVED lines=11> */
.L_x_272:
[----:B------:R-:W-:Y:S05]  /*c310*/  BSYNC B1 ;  /* 0x0000000000017941 */ /* 0x000fea0003800000 */
.L_x_271:
        /* <DEDUP_REMOVED lines=11> */
.L_x_274:
[----:B------:R-:W-:Y:S05]  /*c3d0*/  BSYNC B1 ;  /* 0x0000000000017941 */ /* 0x000fea0003800000 */
.L_x_273:
        /* <DEDUP_REMOVED lines=11> */
.L_x_276:
[----:B------:R-:W-:Y:S05]  /*c490*/  BSYNC B1 ;  /* 0x0000000000017941 */ /* 0x000fea0003800000 */
.L_x_275:
        /* <DEDUP_REMOVED lines=11> */
.L_x_278:
[----:B------:R-:W-:Y:S05]  /*c550*/  BSYNC B1 ;  /* 0x0000000000017941 */ /* 0x000fea0003800000 */
.L_x_277:
        /* <DEDUP_REMOVED lines=11> */
.L_x_280:
[----:B------:R-:W-:Y:S05]  /*c610*/  BSYNC B1 ;  /* 0x0000000000017941 */ /* 0x000fea0003800000 */
.L_x_279:
        /* <DEDUP_REMOVED lines=11> */
.L_x_282:
[----:B------:R-:W-:Y:S05]  /*c6d0*/  BSYNC B1 ;  /* 0x0000000000017941 */ /* 0x000fea0003800000 */
.L_x_281:
        /* <DEDUP_REMOVED lines=11> */
.L_x_284:
[----:B------:R-:W-:Y:S05]  /*c790*/  BSYNC B1 ;  /* 0x0000000000017941 */ /* 0x000fea0003800000 */
.L_x_283:
        /* <DEDUP_REMOVED lines=11> */
.L_x_286:
[----:B------:R-:W-:Y:S05]  /*c850*/  BSYNC B1 ;  /* 0x0000000000017941 */ /* 0x000fea0003800000 */
.L_x_285:
        /* <DEDUP_REMOVED lines=11> */
.L_x_288:
[----:B------:R-:W-:Y:S05]  /*c910*/  BSYNC B1 ;  /* 0x0000000000017941 */ /* 0x000fea0003800000 */
.L_x_287:
        /* <DEDUP_REMOVED lines=11> */
.L_x_290:
[----:B------:R-:W-:Y:S05]  /*c9d0*/  BSYNC B1 ;  /* 0x0000000000017941 */ /* 0x000fea0003800000 */
.L_x_289:
        /* <DEDUP_REMOVED lines=11> */
.L_x_292:
[----:B------:R-:W-:Y:S05]  /*ca90*/  BSYNC B1 ;  /* 0x0000000000017941 */ /* 0x000fea0003800000 */
.L_x_291:
        /* <DEDUP_REMOVED lines=11> */
.L_x_294:
[----:B------:R-:W-:Y:S05]  /*cb50*/  BSYNC B1 ;  /* 0x0000000000017941 */ /* 0x000fea0003800000 */
.L_x_293:
        /* <DEDUP_REMOVED lines=11> */
.L_x_296:
[----:B------:R-:W-:Y:S05]  /*cc10*/  BSYNC B1 ;  /* 0x0000000000017941 */ /* 0x000fea0003800000 */
.L_x_295:
        /* <DEDUP_REMOVED lines=11> */
.L_x_298:
[----:B------:R-:W-:Y:S05]  /*ccd0*/  BSYNC B1 ;  /* 0x0000000000017941 */ /* 0x000fea0003800000 */
.L_x_297:
        /* <DEDUP_REMOVED lines=11> */
.L_x_300:
[----:B------:R-:W-:Y:S05]  /*cd90*/  BSYNC B1 ;  /* 0x0000000000017941 */ /* 0x000fea0003800000 */
.L_x_299:
        /* <DEDUP_REMOVED lines=11> */
.L_x_302:
[----:B------:R-:W-:Y:S05]  /*ce50*/  BSYNC B1 ;  /* 0x0000000000017941 */ /* 0x000fea0003800000 */
.L_x_301:
        /* <DEDUP_REMOVED lines=11> */
.L_x_304:
[----:B------:R-:W-:Y:S05]  /*cf10*/  BSYNC B1 ;  /* 0x0000000000017941 */ /* 0x000fea0003800000 */
.L_x_303:
        /* <DEDUP_REMOVED lines=11> */
.L_x_306:
[----:B------:R-:W-:Y:S05]  /*cfd0*/  BSYNC B1 ;  /* 0x0000000000017941 */ /* 0x000fea0003800000 */
.L_x_305:
        /* <DEDUP_REMOVED lines=11> */
.L_x_308:
[----:B------:R-:W-:Y:S05]  /*d090*/  BSYNC B1 ;  /* 0x0000000000017941 */ /* 0x000fea0003800000 */
.L_x_307:
        /* <DEDUP_REMOVED lines=11> */
.L_x_310:
[----:B------:R-:W-:Y:S05]  /*d150*/  BSYNC B1 ;  /* 0x0000000000017941 */ /* 0x000fea0003800000 */
.L_x_309:
        /* <DEDUP_REMOVED lines=11> */
.L_x_312:
[----:B------:R-:W-:Y:S05]  /*d210*/  BSYNC B1 ;  /* 0x0000000000017941 */ /* 0x000fea0003800000 */
.L_x_311:
        /* <DEDUP_REMOVED lines=11> */
.L_x_314:
[----:B------:R-:W-:Y:S05]  /*d2d0*/  BSYNC B1 ;  /* 0x0000000000017941 */ /* 0x000fea0003800000 */
.L_x_313:
        /* <DEDUP_REMOVED lines=11> */
.L_x_316:
[----:B------:R-:W-:Y:S05]  /*d390*/  BSYNC B1 ;  /* 0x0000000000017941 */ /* 0x000fea0003800000 */
.L_x_315:
        /* <DEDUP_REMOVED lines=11> */
.L_x_318:
[----:B------:R-:W-:Y:S05]  /*d450*/  BSYNC B1 ;  /* 0x0000000000017941 */ /* 0x000fea0003800000 */
.L_x_317:
        /* <DEDUP_REMOVED lines=11> */
.L_x_320:
[----:B------:R-:W-:Y:S05]  /*d510*/  BSYNC B1 ;  /* 0x0000000000017941 */ /* 0x000fea0003800000 */
.L_x_319:
        /* <DEDUP_REMOVED lines=11> */
.L_x_322:
[----:B------:R-:W-:Y:S05]  /*d5d0*/  BSYNC B1 ;  /* 0x0000000000017941 */ /* 0x000fea0003800000 */
.L_x_321:
        /* <DEDUP_REMOVED lines=11> */
.L_x_324:
[----:B------:R-:W-:Y:S05]  /*d690*/  BSYNC B1 ;  /* 0x0000000000017941 */ /* 0x000fea0003800000 */
.L_x_323:
        /* <DEDUP_REMOVED lines=11> */
.L_x_326:
[----:B------:R-:W-:Y:S05]  /*d750*/  BSYNC B1 ;  /* 0x0000000000017941 */ /* 0x000fea0003800000 */
.L_x_325:
        /* <DEDUP_REMOVED lines=11> */
.L_x_328:
[----:B------:R-:W-:Y:S05]  /*d810*/  BSYNC B1 ;  /* 0x0000000000017941 */ /* 0x000fea0003800000 */
.L_x_327:
        /* <DEDUP_REMOVED lines=11> */
.L_x_330:
[----:B------:R-:W-:Y:S05]  /*d8d0*/  BSYNC B1 ;  /* 0x0000000000017941 */ /* 0x000fea0003800000 */
.L_x_329:
        /* <DEDUP_REMOVED lines=11> */
.L_x_332:
[----:B------:R-:W-:Y:S05]  /*d990*/  BSYNC B1 ;  /* 0x0000000000017941 */ /* 0x000fea0003800000 */
.L_x_331:
        /* <DEDUP_REMOVED lines=11> */
.L_x_334:
[----:B------:R-:W-:Y:S05]  /*da50*/  BSYNC B1 ;  /* 0x0000000000017941 */ /* 0x000fea0003800000 */
.L_x_333:
        /* <DEDUP_REMOVED lines=11> */
.L_x_336:
[----:B------:R-:W-:Y:S05]  /*db10*/  BSYNC B1 ;  /* 0x0000000000017941 */ /* 0x000fea0003800000 */
.L_x_335:
        /* <DEDUP_REMOVED lines=11> */
.L_x_338:
[----:B------:R-:W-:Y:S05]  /*dbd0*/  BSYNC B1 ;  /* 0x0000000000017941 */ /* 0x000fea0003800000 */
.L_x_337:
        /* <DEDUP_REMOVED lines=11> */
.L_x_340:
[----:B------:R-:W-:Y:S05]  /*dc90*/  BSYNC B1 ;  /* 0x0000000000017941 */ /* 0x000fea0003800000 */
.L_x_339:
        /* <DEDUP_REMOVED lines=11> */
.L_x_342:
[----:B------:R-:W-:Y:S05]  /*dd50*/  BSYNC B1 ;  /* 0x0000000000017941 */ /* 0x000fea0003800000 */
.L_x_341:
        /* <DEDUP_REMOVED lines=11> */
.L_x_344:
[----:B------:R-:W-:Y:S05]  /*de10*/  BSYNC B1 ;  /* 0x0000000000017941 */ /* 0x000fea0003800000 */
.L_x_343:
        /* <DEDUP_REMOVED lines=11> */
.L_x_346:
[----:B------:R-:W-:Y:S05]  /*ded0*/  BSYNC B1 ;  /* 0x0000000000017941 */ /* 0x000fea0003800000 */
.L_x_345:
        /* <DEDUP_REMOVED lines=11> */
.L_x_348:
[----:B------:R-:W-:Y:S05]  /*df90*/  BSYNC B1 ;  /* 0x0000000000017941 */ /* 0x000fea0003800000 */
.L_x_347:
        /* <DEDUP_REMOVED lines=11> */
.L_x_350:
[----:B------:R-:W-:Y:S05]  /*e050*/  BSYNC B1 ;  /* 0x0000000000017941 */ /* 0x000fea0003800000 */
.L_x_349:
        /* <DEDUP_REMOVED lines=11> */
.L_x_352:
[----:B------:R-:W-:Y:S05]  /*e110*/  BSYNC B1 ;  /* 0x0000000000017941 */ /* 0x000fea0003800000 */
.L_x_351:
        /* <DEDUP_REMOVED lines=11> */
.L_x_354:
[----:B------:R-:W-:Y:S05]  /*e1d0*/  BSYNC B1 ;  /* 0x0000000000017941 */ /* 0x000fea0003800000 */
.L_x_353:
        /* <DEDUP_REMOVED lines=11> */
.L_x_356:
[----:B------:R-:W-:Y:S05]  /*e290*/  BSYNC B1 ;  /* 0x0000000000017941 */ /* 0x000fea0003800000 */
.L_x_355:
        /* <DEDUP_REMOVED lines=11> */
.L_x_358:
[----:B------:R-:W-:Y:S05]  /*e350*/  BSYNC B1 ;  /* 0x0000000000017941 */ /* 0x000fea0003800000 */
.L_x_357:
        /* <DEDUP_REMOVED lines=11> */
.L_x_360:
[----:B------:R-:W-:Y:S05]  /*e410*/  BSYNC B1 ;  /* 0x0000000000017941 */ /* 0x000fea0003800000 */
.L_x_359:
        /* <DEDUP_REMOVED lines=11> */
.L_x_362:
[----:B------:R-:W-:Y:S05]  /*e4d0*/  BSYNC B1 ;  /* 0x0000000000017941 */ /* 0x000fea0003800000 */
.L_x_361:
        /* <DEDUP_REMOVED lines=11> */
.L_x_364:
[----:B------:R-:W-:Y:S05]  /*e590*/  BSYNC B1 ;  /* 0x0000000000017941 */ /* 0x000fea0003800000 */
.L_x_363:
        /* <DEDUP_REMOVED lines=11> */
.L_x_366:
[----:B------:R-:W-:Y:S05]  /*e650*/  BSYNC B1 ;  /* 0x0000000000017941 */ /* 0x000fea0003800000 */
.L_x_365:
        /* <DEDUP_REMOVED lines=11> */
.L_x_368:
[----:B------:R-:W-:Y:S05]  /*e710*/  BSYNC B1 ;  /* 0x0000000000017941 */ /* 0x000fea0003800000 */
.L_x_367:
        /* <DEDUP_REMOVED lines=11> */
.L_x_370:
[----:B------:R-:W-:Y:S05]  /*e7d0*/  BSYNC B1 ;  /* 0x0000000000017941 */ /* 0x000fea0003800000 */
.L_x_369:
        /* <DEDUP_REMOVED lines=11> */
.L_x_372:
[----:B------:R-:W-:Y:S05]  /*e890*/  BSYNC B1 ;  /* 0x0000000000017941 */ /* 0x000fea0003800000 */
.L_x_371:
        /* <DEDUP_REMOVED lines=11> */
.L_x_374:
[----:B------:R-:W-:Y:S05]  /*e950*/  BSYNC B1 ;  /* 0x0000000000017941 */ /* 0x000fea0003800000 */
.L_x_373:
        /* <DEDUP_REMOVED lines=11> */
.L_x_376:
[----:B------:R-:W-:Y:S05]  /*ea10*/  BSYNC B1 ;  /* 0x0000000000017941 */ /* 0x000fea0003800000 */
.L_x_375:
        /* <DEDUP_REMOVED lines=11> */
.L_x_378:
[----:B------:R-:W-:Y:S05]  /*ead0*/  BSYNC B1 ;  /* 0x0000000000017941 */ /* 0x000fea0003800000 */
.L_x_377:
        /* <DEDUP_REMOVED lines=11> */
.L_x_380:
[----:B------:R-:W-:Y:S05]  /*eb90*/  BSYNC B1 ;  /* 0x0000000000017941 */ /* 0x000fea0003800000 */
.L_x_379:
        /* <DEDUP_REMOVED lines=11> */
.L_x_382:
[----:B------:R-:W-:Y:S05]  /*ec50*/  BSYNC B1 ;  /* 0x0000000000017941 */ /* 0x000fea0003800000 */
.L_x_381:
        /* <DEDUP_REMOVED lines=11> */
.L_x_384:
[----:B------:R-:W-:Y:S05]  /*ed10*/  BSYNC B1 ;  /* 0x0000000000017941 */ /* 0x000fea0003800000 */
.L_x_383:
        /* <DEDUP_REMOVED lines=11> */
.L_x_386:
[----:B------:R-:W-:Y:S05]  /*edd0*/  BSYNC B1 ;  /* 0x0000000000017941 */ /* 0x000fea0003800000 */
.L_x_385:
        /* <DEDUP_REMOVED lines=11> */
.L_x_388:
[----:B------:R-:W-:Y:S05]  /*ee90*/  BSYNC B1 ;  /* 0x0000000000017941 */ /* 0x000fea0003800000 */
.L_x_387:
        /* <DEDUP_REMOVED lines=11> */
.L_x_390:
[----:B------:R-:W-:Y:S05]  /*ef50*/  BSYNC B1 ;  /* 0x0000000000017941 */ /* 0x000fea0003800000 */
.L_x_389:
        /* <DEDUP_REMOVED lines=10> */
.L_x_392:
[----:B------:R-:W-:Y:S05]  /*f000*/  BSYNC B1 ;  /* 0x0000000000017941 */ /* 0x000fea0003800000 */
.L_x_391:
        /* <DEDUP_REMOVED lines=11> */
.L_x_394:
[----:B------:R-:W-:Y:S05]  /*f0c0*/  BSYNC B1 ;  /* 0x0000000000017941 */ /* 0x000fea0003800000 */
.L_x_393:
        /* <DEDUP_REMOVED lines=10> */
.L_x_396:
[----:B------:R-:W-:Y:S05]  /*f170*/  BSYNC B1 ;  /* 0x0000000000017941 */ /* 0x000fea0003800000 */
.L_x_395:
        /* <DEDUP_REMOVED lines=10> */
.L_x_398:
[----:B------:R-:W-:Y:S05]  /*f220*/  BSYNC B1 ;  /* 0x0000000000017941 */ /* 0x000fea0003800000 */
.L_x_397:
        /* <DEDUP_REMOVED lines=10> */
.L_x_400:
[----:B------:R-:W-:Y:S05]  /*f2d0*/  BSYNC B1 ;  /* 0x0000000000017941 */ /* 0x000fea0003800000 */
.L_x_399:
        /* <DEDUP_REMOVED lines=10> */
.L_x_402:
[----:B------:R-:W-:Y:S05]  /*f380*/  BSYNC B1 ;  /* 0x0000000000017941 */ /* 0x000fea0003800000 */
.L_x_401:
        /* <DEDUP_REMOVED lines=10> */
.L_x_404:
[----:B------:R-:W-:Y:S05]  /*f430*/  BSYNC B1 ;  /* 0x0000000000017941 */ /* 0x000fea0003800000 */
.L_x_403:
        /* <DEDUP_REMOVED lines=10> */
.L_x_406:
[----:B------:R-:W-:Y:S05]  /*f4e0*/  BSYNC B1 ;  /* 0x0000000000017941 */ /* 0x000fea0003800000 */
.L_x_405:
        /* <DEDUP_REMOVED lines=10> */
.L_x_408:
[----:B------:R-:W-:Y:S05]  /*f590*/  BSYNC B1 ;  /* 0x0000000000017941 */ /* 0x000fea0003800000 */
.L_x_407:
        /* <DEDUP_REMOVED lines=10> */
.L_x_410:
[----:B------:R-:W-:Y:S05]  /*f640*/  BSYNC B1 ;  /* 0x0000000000017941 */ /* 0x000fea0003800000 */
.L_x_409:
        /* <DEDUP_REMOVED lines=10> */
.L_x_412:
[----:B------:R-:W-:Y:S05]  /*f6f0*/  BSYNC B1 ;  /* 0x0000000000017941 */ /* 0x000fea0003800000 */
.L_x_411:
[----:B------:R-:W2:Y:S01]  /*f700*/  LDL.LU R223, [R1+0x47c] ;  /* 0x00047c0001df7983 */ /* 0x000ea20000300800 */
[C---:B-----5:R-:W-:Y:S01]  /*f710*/  IMAD.U32 R217, R216.reuse, 0x10000, RZ ;  /* 0x00010000d8d97824 */ /* 0x060fe200078e00ff */
[----:B------:R-:W-:Y:S01]  /*f720*/  USHF.L.U64.HI UR4, UR6, 0x9, UR7 ;  /* 0x0000000906047899 */ /* 0x000fe20008010207 */
[----:B------:R-:W-:Y:S01]  /*f730*/  PRMT R219, R216, 0x7610, R219 ;  /* 0x00007610d8db7816 */ /* 0x000fe200000000db */
[----:B------:R-:W4:Y:S01]  /*f740*/  LDL.LU R222, [R1+0x180] ;  /* 0x0001800001de7983 */ /* 0x000f220000300800 */
[----:B------:R-:W-:-:S04]  /*f750*/  FMUL R217, R217, R16 ;  /* 0x00000010d9d97220 */ /* 0x000fc80000400000 */
[----:B--2---:R-:W-:-:S05]  /*f760*/  FFMA R217, R223, R2, R217 ;  /* 0x00000002dfd97223 */ /* 0x004fca00000000d9 */
[----:B------:R-:W-:-:S05]  /*f770*/  F2FP.BF16.F32.PACK_AB R217, RZ, R217 ;  /* 0x000000d9ffd9723e */ /* 0x000fca00000010ff */
[----:B------:R2:W-:Y:S02]  /*f780*/  @P4 STG.E.U16 desc[UR36][R22.64+0x172], R217 ;  /* 0x000172d916004986 */ /* 0x0005e4000c101524 */
[----:B--2---:R-:W-:-:S05]  /*f790*/  IMAD.U32 R22, RZ, RZ, UR6 ;  /* 0x00000006ff167e24 */ /* 0x004fca000f8e00ff */
        /* <DEDUP_REMOVED lines=12> */
[----:B--2---:R-:W-:Y:S05]  /*f860*/  @!P4 BRA `(.L_x_414) ;  /* 0x000000000004c947 */ /* 0x004fea0003800000 */
[----:B------:R2:W5:Y:S02]  /*f870*/  LDG.E.LTC128B.U16 R219, desc[UR36][R10.64+0x2] ;  /* 0x000002240adb7981 */ /* 0x000564000c1e1520 */
.L_x_414:
[----:B------:R-:W-:Y:S05]  /*f880*/  BSYNC B1 ;  /* 0x0000000000017941 */ /* 0x000fea0003800000 */
.L_x_413:
[----:B------:R-:W4:Y:S01]  /*f890*/  LDL.LU R217, [R1+0x184] ;  /* 0x0001840001d97983 */ /* 0x000f220000300800 */
[----:B-----5:R-:W-:Y:S01]  /*f8a0*/  IMAD.U32 R216, R219, 0x10000, RZ ;  /* 0x00010000dbd87824 */ /* 0x020fe200078e00ff */
[----:B------:R-:W-:Y:S01]  /*f8b0*/  ISETP.GT.AND P5, PT, R0, 0x108, P5 ;  /* 0x000001080000780c */ /* 0x000fe20002fa4270 */
[----:B------:R-:W-:Y:S02]  /*f8c0*/  BSSY B1, `(.L_x_415) ;  /* 0x0000009000017945 */ /* 0x000fe40003800000 */
[----:B------:R-:W-:-:S04]  /*f8d0*/  FMUL R216, R216, R16 ;  /* 0x00000010d8d87220 */ /* 0x000fc80000400000 */
[----:B----4-:R-:W-:-:S05]  /*f8e0*/  FFMA R216, R217, R2, R216 ;  /* 0x00000002d9d87223 */ /* 0x010fca00000000d8 */
[----:B------:R-:W-:-:S05]  /*f8f0*/  F2FP.BF16.F32.PACK_AB R216, RZ, R216 ;  /* 0x000000d8ffd8723e */ /* 0x000fca00000010ff */
[----:B------:R4:W-:Y:S02]  /*f900*/  @P4 STG.E.U16 desc[UR36][R22.64+0x2], R216 ;  /* 0x000002d816004986 */ /* 0x0009e4000c101524 */
[----:B----4-:R-:W-:-:S05]  /*f910*/  IADD3 R216, P4, R22, R228, RZ ;  /* 0x000000e416d87210 */ /* 0x010fca0007f9e0ff */
[----:B------:R-:W-:Y:S01]  /*f920*/  IMAD.X R217, R23, 0x1, R226, P4 ;  /* 0x0000000117d97824 */ /* 0x000fe200020e06e2 */
[----:B------:R-:W-:Y:S07]  /*f930*/  @!P5 BRA `(.L_x_416) ;  /* 0x000000000004d947 */ /* 0x000fee0003800000 */
[----:B------:R4:W5:Y:S02]  /*f940*/  LDG.E.LTC128B.U16 R219, desc[UR36][R224.64] ;  /* 0x00000024e0db7981 */ /* 0x000964000c1e1520 */
.L_x_416:
[----:B------:R-:W-:Y:S05]  /*f950*/  BSYNC B1 ;  /* 0x0000000000017941 */ /* 0x000fea0003800000 */
.L_x_415:
[----:B------:R-:W2:Y:S01]  /*f960*/  LDL.LU R223, [R1+0x188] ;  /* 0x0001880001df7983 */ /* 0x000ea20000300800 */
[----:B-----5:R-:W-:Y:S01]  /*f970*/  IMAD.U32 R222, R219, 0x10000, RZ ;  /* 0x00010000dbde7824 */ /* 0x020fe200078e00ff */
[----:B------:R-:W-:Y:S01]  /*f980*/  LOP3.LUT P4, RZ, R17, 0x2, RZ, 0xc0, !PT ;  /* 0x0000000211ff7812 */ /* 0x000fe2000788c0ff */
[----:B------:R-:W-:Y:S02]  /*f990*/  BSSY B1, `(.L_x_417) ;  /* 0x0000008000017945 */ /* 0x000fe40003800000 */
[----:B------:R-:W-:Y:S01]  /*f9a0*/  FMUL R222, R222, R16 ;  /* 0x00000010dede7220 */ /* 0x000fe20000400000 */
[----:B------:R-:W-:-:S03]  /*f9b0*/  ISETP.GT.AND P4, PT, R0, 0x108, P4 ;  /* 0x000001080000780c */ /* 0x000fc60002784270 */
[----:B--2---:R-:W-:-:S05]  /*f9c0*/  FFMA R222, R223, R2, R222 ;  /* 0x00000002dfde7223 */ /* 0x004fca00000000de */
[----:B------:R-:W-:-:S05]  /*f9d0*/  F2FP.BF16.F32.PACK_AB R222, RZ, R222 ;  /* 0x000000deffde723e */ /* 0x000fca00000010ff */
[----:B------:R2:W-:Y:S01]  /*f9e0*/  @P5 STG.E.U16 desc[UR36][R216.64], R222 ;  /* 0x000000ded8005986 */ /* 0x0005e2000c101524 */
[----:B------:R-:W-:Y:S05]  /*f9f0*/  @!P4 BRA `(.L_x_418) ;  /* 0x000000000004c947 */ /* 0x000fea0003800000 */
[----:B------:R0:W5:Y:S02]  /*fa00*/  LDG.E.LTC128B.U16 R219, desc[UR36][R8.64+0x2] ;  /* 0x0000022408db7981 */ /* 0x000164000c1e1520 */
.L_x_418:
[----:B------:R-:W-:Y:S05]  /*fa10*/  BSYNC B1 ;  /* 0x0000000000017941 */ /* 0x000fea0003800000 */
.L_x_417:
[----:B------:R-:W3:Y:S01]  /*fa20*/  LDL.LU R223, [R1+0x18c] ;  /* 0x00018c0001df7983 */ /* 0x000ee20000300800 */
[----:B--2--5:R-:W-:Y:S01]  /*fa30*/  IMAD.U32 R222, R219, 0x10000, RZ ;  /* 0x00010000dbde7824 */ /* 0x024fe200078e00ff */
[----:B------:R-:W-:Y:S01]  /*fa40*/  LOP3.LUT P5, RZ, R17, 0x4, RZ, 0xc0, !PT ;  /* 0x0000000411ff7812 */ /* 0x000fe200078ac0ff */
[----:B------:R-:W-:Y:S02]  /*fa50*/  BSSY B1, `(.L_x_419) ;  /* 0x0000008000017945 */ /* 0x000fe40003800000 */
[----:B------:R-:W-:-:S04]  /*fa60*/  FMUL R222, R222, R16 ;  /* 0x00000010dede7220 */ /* 0x000fc80000400000 */
[----:B---3--:R-:W-:-:S05]  /*fa70*/  FFMA R222, R223, R2, R222 ;  /* 0x00000002dfde7223 */ /* 0x008fca00000000de */
[----:B------:R-:W-:-:S05]  /*fa80*/  F2FP.BF16.F32.PACK_AB R222, RZ, R222 ;  /* 0x000000deffde723e */ /* 0x000fca00000010ff */
[----:B------:R2:W-:Y:S01]  /*fa90*/  @P4 STG.E.U16 desc[UR36][R216.64+0x2], R222 ;  /* 0x000002ded8004986 */ /* 0x0005e2000c101524 */
[----:B------:R-:W-:-:S13]  /*faa0*/  ISETP.GT.AND P4, PT, R0, 0x100, P5 ;  /* 0x000001000000780c */ /* 0x000fda0002f84270 */
[----:B--2---:R-:W-:Y:S05]  /*fab0*/  @!P4 BRA `(.L_x_420) ;  /* 0x000000000004c947 */ /* 0x004fea0003800000 */
[----:B------:R2:W5:Y:S02]  /*fac0*/  LDG.E.LTC128B.U16 R219, desc[UR36][R10.64+0x10] ;  /* 0x000010240adb7981 */ /* 0x000564000c1e1520 */
.L_x_420:
[----:B------:R-:W-:Y:S05]  /*fad0*/  BSYNC B1 ;  /* 0x0000000000017941 */ /* 0x000fea0003800000 */
.L_x_419:
[----:B------:R-:W3:Y:S01]  /*fae0*/  LDL.LU R223, [R1+0x190] ;  /* 0x0001900001df7983 */ /* 0x000ee20000300800 */
[----:B-----5:R-:W-:Y:S01]  /*faf0*/  IMAD.U32 R222, R219, 0x10000, RZ ;  /* 0x00010000dbde7824 */ /* 0x020fe200078e00ff */
[----:B------:R-:W-:Y:S01]  /*fb00*/  LOP3.LUT P5, RZ, R17, 0x8, RZ, 0xc0, !PT ;  /* 0x0000000811ff7812 */ /* 0x000fe200078ac0ff */
[----:B------:R-:W-:Y:S02]  /*fb10*/  BSSY B1, `(.L_x_421) ;  /* 0x0000008000017945 */ /* 0x000fe40003800000 */
[----:B------:R-:W-:-:S04]  /*fb20*/  FMUL R222, R222, R16 ;  /* 0x00000010dede7220 */ /* 0x000fc80000400000 */
[----:B---3--:R-:W-:-:S05]  /*fb30*/  FFMA R222, R223, R2, R222 ;  /* 0x00000002dfde7223 */ /* 0x008fca00000000de */
[----:B------:R-:W-:-:S05]  /*fb40*/  F2FP.BF16.F32.PACK_AB R222, RZ, R222 ;  /* 0x000000deffde723e */ /* 0x000fca00000010ff */
[----:B------:R3:W-:Y:S01]  /*fb50*/  @P4 STG.E.U16 desc[UR36][R22.64+0x10], R222 ;  /* 0x000010de16004986 */ /* 0x0007e2000c101524 */
[----:B------:R-:W-:-:S13]  /*fb60*/  ISETP.GT.AND P4, PT, R0, 0x100, P5 ;  /* 0x000001000000780c */ /* 0x000fda0002f84270 */
[----:B---3--:R-:W-:Y:S05]  /*fb70*/  @!P4 BRA `(.L_x_422) ;  /* 0x000000000004c947 */ /* 0x008fea0003800000 */
[----:B------:R3:W5:Y:S02]  /*fb80*/  LDG.E.LTC128B.U16 R219, desc[UR36][R10.64+0x12] ;  /* 0x000012240adb7981 */ /* 0x000764000c1e1520 */
.L_x_422:
[----:B------:R-:W-:Y:S05]  /*fb90*/  BSYNC B1 ;  /* 0x0000000000017941 */ /* 0x000fea0003800000 */
.L_x_421:
        /* <DEDUP_REMOVED lines=11> */
.L_x_424:
[----:B------:R-:W-:Y:S05]  /*fc50*/  BSYNC B1 ;  /* 0x0000000000017941 */ /* 0x000fea0003800000 */
.L_x_423:
        /* <DEDUP_REMOVED lines=10> */
.L_x_426:
[----:B------:R-:W-:Y:S05]  /*fd00*/  BSYNC B1 ;  /* 0x0000000000017941 */ /* 0x000fea0003800000 */
.L_x_425:
[----:B------:R-:W2:Y:S01]  /*fd10*/  LDL.LU R223, [R1+0x19c] ;  /* 0x00019c0001df7983 */ /* 0x000ea20000300800 */
[----:B-----5:R-:W-:Y:S01]  /*fd20*/  IMAD.U32 R222, R219, 0x10000, RZ ;  /* 0x00010000dbde7824 */ /* 0x020fe200078e00ff */
[----:B------:R-:W-:Y:S01]  /*fd30*/  LOP3.LUT P5, RZ, R17, 0x10, RZ, 0xc0, !PT ;  /* 0x0000001011ff7812 */ /* 0x000fe200078ac0ff */
[----:B------:R-:W-:Y:S02]  /*fd40*/  BSSY B1, `(.L_x_427) ;  /* 0x0000008000017945 */ /* 0x000fe40003800000 */
[----:B------:R-:W-:-:S04]  /*fd50*/  FMUL R222, R222, R16 ;  /* 0x00000010dede7220 */ /* 0x000fc80000400000 */
[----:B--2---:R-:W-:-:S05]  /*fd60*/  FFMA R222, R223, R2, R222 ;  /* 0x00000002dfde7223 */ /* 0x004fca00000000de */
[----:B------:R-:W-:-:S05]  /*fd70*/  F2FP.BF16.F32.PACK_AB R222, RZ, R222 ;  /* 0x000000deffde723e */ /* 0x000fca00000010ff */
[----:B------:R2:W-:Y:S01]  /*fd80*/  @P4 STG.E.U16 desc[UR36][R216.64+0x12], R222 ;  /* 0x000012ded8004986 */ /* 0x0005e2000c101524 */
[----:B------:R-:W-:-:S13]  /*fd90*/  ISETP.GT.AND P4, PT, R0, 0x100, P5 ;  /* 0x000001000000780c */ /* 0x000fda0002f84270 */
[----:B--2---:R-:W-:Y:S05]  /*fda0*/  @!P4 BRA `(.L_x_428) ;  /* 0x000000000004c947 */ /* 0x004fea0003800000 */
[----:B------:R2:W5:Y:S02]  /*fdb0*/  LDG.E.LTC128B.U16 R219, desc[UR36][R10.64+0x20] ;  /* 0x000020240adb7981 */ /* 0x000564000c1e1520 */
.L_x_428:
[----:B------:R-:W-:Y:S05]  /*fdc0*/  BSYNC B1 ;  /* 0x0000000000017941 */ /* 0x000fea0003800000 */
.L_x_427:
        /* <DEDUP_REMOVED lines=11> */
.L_x_430:
[----:B------:R-:W-:Y:S05]  /*fe80*/  BSYNC B1 ;  /* 0x0000000000017941 */ /* 0x000fea0003800000 */
.L_x_429:
        /* <DEDUP_REMOVED lines=11> */
.L_x_432:
[----:B------:R-:W-:Y:S05]  /*ff40*/  BSYNC B1 ;  /* 0x0000000000017941 */ /* 0x000fea0003800000 */
.L_x_431:
        /* <DEDUP_REMOVED lines=10> */
.L_x_434:
[----:B------:R-:W-:Y:S05]  /*fff0*/  BSYNC B1 ;  /* 0x0000000000017941 */ /* 0x000fea0003800000 */
.L_x_433:
        /* <DEDUP_REMOVED lines=11> */
.L_x_436:
[----:B------:R-:W-:Y:S05]  /*100b0*/  BSYNC B1 ;  /* 0x0000000000017941 */ /* 0x000fea0003800000 */
.L_x_435:
        /* <DEDUP_REMOVED lines=11> */
.L_x_438:
[----:B------:R-:W-:Y:S05]  /*10170*/  BSYNC B1 ;  /* 0x0000000000017941 */ /* 0x000fea0003800000 */
.L_x_437:
        /* <DEDUP_REMOVED lines=11> */
.L_x_440:
[----:B------:R-:W-:Y:S05]  /*10230*/  BSYNC B1 ;  /* 0x0000000000017941 */ /* 0x000fea0003800000 */
.L_x_439:
        /* <DEDUP_REMOVED lines=10> */
.L_x_442:
[----:B------:R-:W-:Y:S05]  /*102e0*/  BSYNC B1 ;  /* 0x0000000000017941 */ /* 0x000fea0003800000 */
.L_x_441:
        /* <DEDUP_REMOVED lines=11> */
.L_x_444:
[----:B------:R-:W-:Y:S05]  /*103a0*/  BSYNC B1 ;  /* 0x0000000000017941 */ /* 0x000fea0003800000 */
.L_x_443:
        /* <DEDUP_REMOVED lines=11> */
.L_x_446:
[----:B------:R-:W-:Y:S05]  /*10460*/  BSYNC B1 ;  /* 0x0000000000017941 */ /* 0x000fea0003800000 */
.L_x_445:
        /* <DEDUP_REMOVED lines=11> */
.L_x_448:
[----:B------:R-:W-:Y:S05]  /*10520*/  BSYNC B1 ;  /* 0x0000000000017941 */ /* 0x000fea0003800000 */
.L_x_447:
        /* <DEDUP_REMOVED lines=10> */
.L_x_450:
[----:B------:R-:W-:Y:S05]  /*105d0*/  BSYNC B1 ;  /* 0x0000000000017941 */ /* 0x000fea0003800000 */
.L_x_449:
        /* <DEDUP_REMOVED lines=11> */
.L_x_452:
[----:B------:R-:W-:Y:S05]  /*10690*/  BSYNC B1 ;  /* 0x0000000000017941 */ /* 0x000fea0003800000 */
.L_x_451:
        /* <DEDUP_REMOVED lines=11> */
.L_x_454:
[----:B------:R-:W-:Y:S05]  /*10750*/  BSYNC B1 ;  /* 0x0000000000017941 */ /* 0x000fea0003800000 */
.L_x_453:
        /* <DEDUP_REMOVED lines=11> */
.L_x_456:
[----:B------:R-:W-:Y:S05]  /*10810*/  BSYNC B1 ;  /* 0x0000000000017941 */ /* 0x000fea0003800000 */
.L_x_455:
        /* <DEDUP_REMOVED lines=10> */
.L_x_458:
[----:B------:R-:W-:Y:S05]  /*108c0*/  BSYNC B1 ;  /* 0x0000000000017941 */ /* 0x000fea0003800000 */
.L_x_457:
        /* <DEDUP_REMOVED lines=11> */
.L_x_460:
[----:B------:R-:W-:Y:S05]  /*10980*/  BSYNC B1 ;  /* 0x0000000000017941 */ /* 0x000fea0003800000 */
.L_x_459:
        /* <DEDUP_REMOVED lines=11> */
.L_x_462:
[----:B------:R-:W-:Y:S05]  /*10a40*/  BSYNC B1 ;  /* 0x0000000000017941 */ /* 0x000fea0003800000 */
.L_x_461:
        /* <DEDUP_REMOVED lines=11> */
.L_x_464:
[----:B------:R-:W-:Y:S05]  /*10b00*/  BSYNC B1 ;  /* 0x0000000000017941 */ /* 0x000fea0003800000 */
.L_x_463:
        /* <DEDUP_REMOVED lines=10> */
.L_x_466:
[----:B------:R-:W-:Y:S05]  /*10bb0*/  BSYNC B1 ;  /* 0x0000000000017941 */ /* 0x000fea0003800000 */
.L_x_465:
        /* <DEDUP_REMOVED lines=11> */
.L_x_468:
[----:B------:R-:W-:Y:S05]  /*10c70*/  BSYNC B1 ;  /* 0x0000000000017941 */ /* 0x000fea0003800000 */
.L_x_467:
        /* <DEDUP_REMOVED lines=11> */
.L_x_470:
[----:B------:R-:W-:Y:S05]  /*10d30*/  BSYNC B1 ;  /* 0x0000000000017941 */ /* 0x000fea0003800000 */
.L_x_469:
        /* <DEDUP_REMOVED lines=11> */
.L_x_472:
[----:B------:R-:W-:Y:S05]  /*10df0*/  BSYNC B1 ;  /* 0x0000000000017941 */ /* 0x000fea0003800000 */
.L_x_471:
        /* <DEDUP_REMOVED lines=10> */
.L_x_474:
[----:B------:R-:W-:Y:S05]  /*10ea0*/  BSYNC B1 ;  /* 0x0000000000017941 */ /* 0x000fea0003800000 */
.L_x_473:
        /* <DEDUP_REMOVED lines=11> */
.L_x_476:
[----:B------:R-:W-:Y:S05]  /*10f60*/  BSYNC B1 ;  /* 0x0000000000017941 */ /* 0x000fea0003800000 */
.L_x_475:
        /* <DEDUP_REMOVED lines=11> */
.L_x_478:
[----:B------:R-:W-:Y:S05]  /*11020*/  BSYNC B1 ;  /* 0x0000000000017941 */ /* 0x000fea0003800000 */
.L_x_477:
        /* <DEDUP_REMOVED lines=11> */
.L_x_480:
[----:B------:R-:W-:Y:S05]  /*110e0*/  BSYNC B1 ;  /* 0x0000000000017941 */ /* 0x000fea0003800000 */
.L_x_479:
        /* <DEDUP_REMOVED lines=10> */
.L_x_482:
[----:B------:R-:W-:Y:S05]  /*11190*/  BSYNC B1 ;  /* 0x0000000000017941 */ /* 0x000fea0003800000 */
.L_x_481:
        /* <DEDUP_REMOVED lines=11> */
.L_x_484:
[----:B------:R-:W-:Y:S05]  /*11250*/  BSYNC B1 ;  /* 0x0000000000017941 */ /* 0x000fea0003800000 */
.L_x_483:
        /* <DEDUP_REMOVED lines=11> */
.L_x_486:
[----:B------:R-:W-:Y:S05]  /*11310*/  BSYNC B1 ;  /* 0x0000000000017941 */ /* 0x000fea0003800000 */
.L_x_485:
        /* <DEDUP_REMOVED lines=11> */
.L_x_488:
[----:B------:R-:W-:Y:S05]  /*113d0*/  BSYNC B1 ;  /* 0x0000000000017941 */ /* 0x000fea0003800000 */
.L_x_487:
        /* <DEDUP_REMOVED lines=10> */
.L_x_490:
[----:B------:R-:W-:Y:S05]  /*11480*/  BSYNC B1 ;  /* 0x0000000000017941 */ /* 0x000fea0003800000 */
.L_x_489:
        /* <DEDUP_REMOVED lines=11> */
.L_x_492:
[----:B------:R-:W-:Y:S05]  /*11540*/  BSYNC B1 ;  /* 0x0000000000017941 */ /* 0x000fea0003800000 */
.L_x_491:
        /* <DEDUP_REMOVED lines=11> */
.L_x_494:
[----:B------:R-:W-:Y:S05]  /*11600*/  BSYNC B1 ;  /* 0x0000000000017941 */ /* 0x000fea0003800000 */
.L_x_493:
        /* <DEDUP_REMOVED lines=11> */
.L_x_496:
[----:B------:R-:W-:Y:S05]  /*116c0*/  BSYNC B1 ;  /* 0x0000000000017941 */ /* 0x000fea0003800000 */
.L_x_495:
        /* <DEDUP_REMOVED lines=10> */
.L_x_498:
[----:B------:R-:W-:Y:S05]  /*11770*/  BSYNC B1 ;  /* 0x0000000000017941 */ /* 0x000fea0003800000 */
.L_x_497:
        /* <DEDUP_REMOVED lines=11> */
.L_x_500:
[----:B------:R-:W-:Y:S05]  /*11830*/  BSYNC B1 ;  /* 0x0000000000017941 */ /* 0x000fea0003800000 */
.L_x_499:
        /* <DEDUP_REMOVED lines=11> */
.L_x_502:
[----:B------:R-:W-:Y:S05]  /*118f0*/  BSYNC B1 ;  /* 0x0000000000017941 */ /* 0x000fea0003800000 */
.L_x_501:
        /* <DEDUP_REMOVED lines=11> */
.L_x_504:
[----:B------:R-:W-:Y:S05]  /*119b0*/  BSYNC B1 ;  /* 0x0000000000017941 */ /* 0x000fea0003800000 */
.L_x_503:
        /* <DEDUP_REMOVED lines=10> */
.L_x_506:
[----:B------:R-:W-:Y:S05]  /*11a60*/  BSYNC B1 ;  /* 0x0000000000017941 */ /* 0x000fea0003800000 */
.L_x_505:
        /* <DEDUP_REMOVED lines=11> */
.L_x_508:
[----:B------:R-:W-:Y:S05]  /*11b20*/  BSYNC B1 ;  /* 0x0000000000017941 */ /* 0x000fea0003800000 */
.L_x_507:
        /* <DEDUP_REMOVED lines=11> */
.L_x_510:
[----:B------:R-:W-:Y:S05]  /*11be0*/  BSYNC B1 ;  /* 0x0000000000017941 */ /* 0x000fea0003800000 */
.L_x_509:
        /* <DEDUP_REMOVED lines=11> */
.L_x_512:
[----:B------:R-:W-:Y:S05]  /*11ca0*/  BSYNC B1 ;  /* 0x0000000000017941 */ /* 0x000fea0003800000 */
.L_x_511:
        /* <DEDUP_REMOVED lines=10> */
.L_x_514:
[----:B------:R-:W-:Y:S05]  /*11d50*/  BSYNC B1 ;  /* 0x0000000000017941 */ /* 0x000fea0003800000 */
.L_x_513:
        /* <DEDUP_REMOVED lines=11> */
.L_x_516:
[----:B------:R-:W-:Y:S05]  /*11e10*/  BSYNC B1 ;  /* 0x0000000000017941 */ /* 0x000fea0003800000 */
.L_x_515:
        /* <DEDUP_REMOVED lines=11> */
.L_x_518:
[----:B------:R-:W-:Y:S05]  /*11ed0*/  BSYNC B1 ;  /* 0x0000000000017941 */ /* 0x000fea0003800000 */
.L_x_517:
        /* <DEDUP_REMOVED lines=11> */
.L_x_520:
[----:B------:R-:W-:Y:S05]  /*11f90*/  BSYNC B1 ;  /* 0x0000000000017941 */ /* 0x000fea0003800000 */
.L_x_519:
        /* <DEDUP_REMOVED lines=10> */
.L_x_522:
[----:B------:R-:W-:Y:S05]  /*12040*/  BSYNC B1 ;  /* 0x0000000000017941 */ /* 0x000fea0003800000 */
.L_x_521:
        /* <DEDUP_REMOVED lines=11> */
.L_x_524:
[----:B------:R-:W-:Y:S05]  /*12100*/  BSYNC B1 ;  /* 0x0000000000017941 */ /* 0x000fea0003800000 */
.L_x_523:
        /* <DEDUP_REMOVED lines=11> */
.L_x_526:
[----:B------:R-:W-:Y:S05]  /*121c0*/  BSYNC B1 ;  /* 0x0000000000017941 */ /* 0x000fea0003800000 */
.L_x_525:
        /* <DEDUP_REMOVED lines=11> */
.L_x_528:
[----:B------:R-:W-:Y:S05]  /*12280*/  BSYNC B1 ;  /* 0x0000000000017941 */ /* 0x000fea0003800000 */
.L_x_527:
        /* <DEDUP_REMOVED lines=10> */
.L_x_530:
[----:B------:R-:W-:Y:S05]  /*12330*/  BSYNC B1 ;  /* 0x0000000000017941 */ /* 0x000fea0003800000 */
.L_x_529:
        /* <DEDUP_REMOVED lines=11> */
.L_x_532:
[----:B------:R-:W-:Y:S05]  /*123f0*/  BSYNC B1 ;  /* 0x0000000000017941 */ /* 0x000fea0003800000 */
.L_x_531:
        /* <DEDUP_REMOVED lines=11> */
.L_x_534:
[----:B------:R-:W-:Y:S05]  /*124b0*/  BSYNC B1 ;  /* 0x0000000000017941 */ /* 0x000fea0003800000 */
.L_x_533:
        /* <DEDUP_REMOVED lines=11> */
.L_x_536:
[----:B------:R-:W-:Y:S05]  /*12570*/  BSYNC B1 ;  /* 0x0000000000017941 */ /* 0x000fea0003800000 */
.L_x_535:
        /* <DEDUP_REMOVED lines=10> */
.L_x_538:
[----:B------:R-:W-:Y:S05]  /*12620*/  BSYNC B1 ;  /* 0x0000000000017941 */ /* 0x000fea0003800000 */
.L_x_537:
        /* <DEDUP_REMOVED lines=11> */
.L_x_540:
[----:B------:R-:W-:Y:S05]  /*126e0*/  BSYNC B1 ;  /* 0x0000000000017941 */ /* 0x000fea0003800000 */
.L_x_539:
        /* <DEDUP_REMOVED lines=11> */
.L_x_542:
[----:B------:R-:W-:Y:S05]  /*127a0*/  BSYNC B1 ;  /* 0x0000000000017941 */ /* 0x000fea0003800000 */
.L_x_541:
        /* <DEDUP_REMOVED lines=11> */
.L_x_544:
[----:B------:R-:W-:Y:S05]  /*12860*/  BSYNC B1 ;  /* 0x0000000000017941 */ /* 0x000fea0003800000 */
.L_x_543:
        /* <DEDUP_REMOVED lines=10> */
.L_x_546:
[----:B------:R-:W-:Y:S05]  /*12910*/  BSYNC B1 ;  /* 0x0000000000017941 */ /* 0x000fea0003800000 */
.L_x_545:
        /* <DEDUP_REMOVED lines=11> */
.L_x_548:
[----:B------:R-:W-:Y:S05]  /*129d0*/  BSYNC B1 ;  /* 0x0000000000017941 */ /* 0x000fea0003800000 */
.L_x_547:
        /* <DEDUP_REMOVED lines=11> */
.L_x_550:
[----:B------:R-:W-:Y:S05]  /*12a90*/  BSYNC B1 ;  /* 0x0000000000017941 */ /* 0x000fea0003800000 */
.L_x_549:
        /* <DEDUP_REMOVED lines=11> */
.L_x_552:
[----:B------:R-:W-:Y:S05]  /*12b50*/  BSYNC B1 ;  /* 0x0000000000017941 */ /* 0x000fea0003800000 */
.L_x_551:
        /* <DEDUP_REMOVED lines=10> */
.L_x_554:
[----:B------:R-:W-:Y:S05]  /*12c00*/  BSYNC B1 ;  /* 0x0000000000017941 */ /* 0x000fea0003800000 */
.L_x_553:
        /* <DEDUP_REMOVED lines=11> */
.L_x_556:
[----:B------:R-:W-:Y:S05]  /*12cc0*/  BSYNC B1 ;  /* 0x0000000000017941 */ /* 0x000fea0003800000 */
.L_x_555:
        /* <DEDUP_REMOVED lines=11> */
.L_x_558:
[----:B------:R-:W-:Y:S05]  /*12d80*/  BSYNC B1 ;  /* 0x0000000000017941 */ /* 0x000fea0003800000 */
.L_x_557:
        /* <DEDUP_REMOVED lines=11> */
.L_x_560:
[----:B------:R-:W-:Y:S05]  /*12e40*/  BSYNC B1 ;  /* 0x0000000000017941 */ /* 0x000fea0003800000 */
.L_x_559:
        /* <DEDUP_REMOVED lines=10> */
.L_x_562:
[----:B------:R-:W-:Y:S05]  /*12ef0*/  BSYNC B1 ;  /* 0x0000000000017941 */ /* 0x000fea0003800000 */
.L_x_561:
        /* <DEDUP_REMOVED lines=11> */
.L_x_564:
[----:B------:R-:W-:Y:S05]  /*12fb0*/  BSYNC B1 ;  /* 0x0000000000017941 */ /* 0x000fea0003800000 */
.L_x_563:
        /* <DEDUP_REMOVED lines=11> */
.L_x_566:
[----:B------:R-:W-:Y:S05]  /*13070*/  BSYNC B1 ;  /* 0x0000000000017941 */ /* 0x000fea0003800000 */
.L_x_565:
        /* <DEDUP_REMOVED lines=11> */
.L_x_568:
[----:B------:R-:W-:Y:S05]  /*13130*/  BSYNC B1 ;  /* 0x0000000000017941 */ /* 0x000fea0003800000 */
.L_x_567:
        /* <DEDUP_REMOVED lines=10> */
.L_x_570:
[----:B------:R-:W-:Y:S05]  /*131e0*/  BSYNC B1 ;  /* 0x0000000000017941 */ /* 0x000fea0003800000 */
.L_x_569:
        /* <DEDUP_REMOVED lines=11> */
.L_x_572:
[----:B------:R-:W-:Y:S05]  /*132a0*/  BSYNC B1 ;  /* 0x0000000000017941 */ /* 0x000fea0003800000 */
.L_x_571:
        /* <DEDUP_REMOVED lines=11> */
.L_x_574:
[----:B------:R-:W-:Y:S05]  /*13360*/  BSYNC B1 ;  /* 0x0000000000017941 */ /* 0x000fea0003800000 */
.L_x_573:
        /* <DEDUP_REMOVED lines=11> */
.L_x_576:
[----:B------:R-:W-:Y:S05]  /*13420*/  BSYNC B1 ;  /* 0x0000000000017941 */ /* 0x000fea0003800000 */
.L_x_575:
        /* <DEDUP_REMOVED lines=10> */
.L_x_578:
[----:B------:R-:W-:Y:S05]  /*134d0*/  BSYNC B1 ;  /* 0x0000000000017941 */ /* 0x000fea0003800000 */
.L_x_577:
        /* <DEDUP_REMOVED lines=11> */
.L_x_580:
[----:B------:R-:W-:Y:S05]  /*13590*/  BSYNC B1 ;  /* 0x0000000000017941 */ /* 0x000fea0003800000 */
.L_x_579:
        /* <DEDUP_REMOVED lines=10> */
.L_x_582:
[----:B------:R-:W-:Y:S05]  /*13640*/  BSYNC B1 ;  /* 0x0000000000017941 */ /* 0x000fea0003800000 */
.L_x_581:
[----:B------:R-:W2:Y:S01]  /*13650*/  LDL.LU R223, [R1+0x2d4] ;  /* 0x0002d40001df7983 */ /* 0x000ea20000300800 */
[----:B-----5:R-:W-:Y:S01]  /*13660*/  IMAD.U32 R222, R219, 0x10000, RZ ;  /* 0x00010000dbde7824 */ /* 0x020fe200078e00ff */
        /* <DEDUP_REMOVED lines=8> */
.L_x_584:
[----:B------:R-:W-:Y:S05]  /*136f0*/  BSYNC B1 ;  /* 0x0000000000017941 */ /* 0x000fea0003800000 */
.L_x_583:
[----:B------:R-:W3:Y:S01]  /*13700*/  LDL.LU R223, [R1+0x2d8] ;  /* 0x0002d80001df7983 */ /* 0x000ee20000300800 */
[----:B--2--5:R-:W-:Y:S01]  /*13710*/  IMAD.U32 R222, R219, 0x10000, RZ ;  /* 0x00010000dbde7824 */ /* 0x024fe200078e00ff */
        /* <DEDUP_REMOVED lines=8> */
.L_x_586:
[----:B------:R-:W-:Y:S05]  /*137a0*/  BSYNC B1 ;  /* 0x0000000000017941 */ /* 0x000fea0003800000 */
.L_x_585:
[----:B------:R-:W4:Y:S01]  /*137b0*/  LDL.LU R223, [R1+0x2dc] ;  /* 0x0002dc0001df7983 */ /* 0x000f220000300800 */
[----:B--2--5:R-:W-:Y:S01]  /*137c0*/  IMAD.U32 R222, R219, 0x10000, RZ ;  /* 0x00010000dbde7824 */ /* 0x024fe200078e00ff */
[----:B------:R-:W-:Y:S01]  /*137d0*/  ISETP.GT.AND P5, PT, R0, 0x100, P3 ;  /* 0x000001000000780c */ /* 0x000fe20001fa4270 */
[----:B------:R-:W-:Y:S02]  /*137e0*/  BSSY B1, `(.L_x_587) ;  /* 0x0000007000017945 */ /* 0x000fe40003800000 */
[----:B------:R-:W-:-:S04]  /*137f0*/  FMUL R222, R222, R16 ;  /* 0x00000010dede7220 */ /* 0x000fc80000400000 */
[----:B----4-:R-:W-:-:S05]  /*13800*/  FFMA R222, R223, R2, R222 ;  /* 0x00000002dfde7223 */ /* 0x010fca00000000de */
[----:B------:R-:W-:-:S05]  /*13810*/  F2FP.BF16.F32.PACK_AB R222, RZ, R222 ;  /* 0x000000deffde723e */ /* 0x000fca00000010ff */
[----:B------:R2:W-:Y:S01]  /*13820*/  @P4 STG.E.U16 desc[UR36][R216.64+0x152], R222 ;  /* 0x000152ded8004986 */ /* 0x0005e2000c101524 */
[----:B------:R-:W-:Y:S05]  /*13830*/  @!P5 BRA `(.L_x_588) ;  /* 0x000000000004d947 */ /* 0x000fea0003800000 */
[----:B------:R4:W5:Y:S02]  /*13840*/  LDG.E.LTC128B.U16 R219, desc[UR36][R10.64+0x160] ;  /* 0x000160240adb7981 */ /* 0x000964000c1e1520 */
.L_x_588:
[----:B------:R-:W-:Y:S05]  /*13850*/  BSYNC B1 ;  /* 0x0000000000017941 */ /* 0x000fea0003800000 */
.L_x_587:
        /* <DEDUP_REMOVED lines=10> */
.L_x_590:
[----:B------:R-:W-:Y:S05]  /*13900*/  BSYNC B1 ;  /* 0x0000000000017941 */ /* 0x000fea0003800000 */
.L_x_589:
        /* <DEDUP_REMOVED lines=10> */
.L_x_592:
[----:B------:R-:W-:Y:S05]  /*139b0*/  BSYNC B1 ;  /* 0x0000000000017941 */ /* 0x000fea0003800000 */
.L_x_591:
        /* <DEDUP_REMOVED lines=10> */
.L_x_594:
[----:B------:R-:W-:Y:S05]  /*13a60*/  BSYNC B1 ;  /* 0x0000000000017941 */ /* 0x000fea0003800000 */
.L_x_593:
        /* <DEDUP_REMOVED lines=10> */
.L_x_596:
[----:B------:R-:W-:Y:S05]  /*13b10*/  BSYNC B1 ;  /* 0x0000000000017941 */ /* 0x000fea0003800000 */
.L_x_595:
        /* <DEDUP_REMOVED lines=10> */
.L_x_598:
[----:B------:R-:W-:Y:S05]  /*13bc0*/  BSYNC B1 ;  /* 0x0000000000017941 */ /* 0x000fea0003800000 */
.L_x_597:
        /* <DEDUP_REMOVED lines=10> */
.L_x_600:
[----:B------:R-:W-:Y:S05]  /*13c70*/  BSYNC B1 ;  /* 0x0000000000017941 */ /* 0x000fea0003800000 */
.L_x_599:
        /* <DEDUP_REMOVED lines=10> */
.L_x_602:
[----:B------:R-:W-:Y:S05]  /*13d20*/  BSYNC B1 ;  /* 0x0000000000017941 */ /* 0x000fea0003800000 */
.L_x_601:
[----:B------:R-:W4:Y:S01]  /*13d30*/  LDL.LU R223, [R1+0x2fc] ;  /* 0x0002fc0001df7983 */ /* 0x000f220000300800 */
[----:B--2--5:R-:W-:Y:S01]  /*13d40*/  IMAD.U32 R222, R219, 0x10000, RZ ;  /* 0x00010000dbde7824 */ /* 0x024fe200078e00ff */
[----:B------:R-:W-:Y:S01]  /*13d50*/  ISETP.GT.AND P3, PT, R3, 0xc0, PT ;  /* 0x000000c00300780c */ /* 0x000fe20003f64270 */
[----:B------:R-:W-:Y:S01]  /*13d60*/  BSSY B1, `(.L_x_603) ;  /* 0x000000e000017945 */ /* 0x000fe20003800000 */
[----:B------:R-:W-:Y:S01]  /*13d70*/  LOP3.LUT R17, R17, 0xfffffffe, RZ, 0xc0, !PT ;  /* 0xfffffffe11117812 */ /* 0x000fe200078ec0ff */
[----:B------:R-:W-:Y:S01]  /*13d80*/  FMUL R222, R222, R16 ;  /* 0x00000010dede7220 */ /* 0x000fe20000400000 */
[----:B------:R-:W-:-:S09]  /*13d90*/  ISETP.GT.AND P1, PT, R0, RZ, P3 ;  /* 0x000000ff0000720c */ /* 0x000fd20001f24270 */
[----:B------:R-:W-:Y:S01]  /*13da0*/  @P3 LOP3.LUT R17, R17, 0x1, RZ, 0xfc, !PT ;  /* 0x0000000111113812 */ /* 0x000fe200078efcff */
[----:B----4-:R-:W-:Y:S01]  /*13db0*/  FFMA R222, R223, R2, R222 ;  /* 0x00000002dfde7223 */ /* 0x010fe200000000de */
[----:B------:R-:W-:-:S04]  /*13dc0*/  @P0 IMAD.MOV.U32 R223, RZ, RZ, R217 ;  /* 0x000000ffffdf0224 */ /* 0x000fc800078e00d9 */
[----:B------:R-:W-:-:S04]  /*13dd0*/  F2FP.BF16.F32.PACK_AB R222, RZ, R222 ;  /* 0x000000deffde723e */ /* 0x000fc800000010ff */
[----:B------:R-:W-:Y:S01]  /*13de0*/  PRMT R224, R222, 0x7610, R224 ;  /* 0x00007610dee07816 */ /* 0x000fe200000000e0 */
[--C-:B------:R-:W-:Y:S01]  /*13df0*/  @P0 IMAD.MOV.U32 R222, RZ, RZ, R216.reuse ;  /* 0x000000ffffde0224 */ /* 0x100fe200078e00d8 */
[----:B------:R-:W-:-:S04]  /*13e00*/  PRMT R216, R219, 0x7610, R216 ;  /* 0x00007610dbd87816 */ /* 0x000fc800000000d8 */
[----:B------:R2:W-:Y:S01]  /*13e10*/  @P0 STG.E.U16 desc[UR36][R222.64+0x172], R224 ;  /* 0x000172e0de000986 */ /* 0x0005e2000c101524 */
[----:B------:R-:W-:Y:S05]  /*13e20*/  @!P1 BRA `(.L_x_604) ;  /* 0x0000000000049947 */ /* 0x000fea0003800000 */
[----:B------:R4:W5:Y:S02]  /*13e30*/  LDG.E.LTC128B.U16 R216, desc[UR36][R20.64+0x180] ;  /* 0x0001802414d87981 */ /* 0x000964000c1e1520 */
.L_x_604:
[----:B------:R-:W-:Y:S05]  /*13e40*/  BSYNC B1 ;  /* 0x0000000000017941 */ /* 0x000fea0003800000 */
.L_x_603:
[----:B------:R-:W3:Y:S01]  /*13e50*/  LDL.LU R219, [R1] ;  /* 0x0000000001db7983 */ /* 0x000ee20000300800 */
[----:B-----5:R-:W-:Y:S01]  /*13e60*/  IMAD.U32 R217, R216, 0x10000, RZ ;  /* 0x00010000d8d97824 */ /* 0x020fe200078e00ff */
        /* <DEDUP_REMOVED lines=11> */
.L_x_606:
[----:B------:R-:W-:Y:S05]  /*13f20*/  BSYNC B1 ;  /* 0x0000000000017941 */ /* 0x000fea0003800000 */
.L_x_605:
[----:B------:R-:W2:Y:S01]  /*13f30*/  LDL.LU R219, [R1+0x4] ;  /* 0x0000040001db7983 */ /* 0x000ea20000300800 */
[----:B---3-5:R-:W-:Y:S01]  /*13f40*/  IMAD.U32 R217, R216, 0x10000, RZ ;  /* 0x00010000d8d97824 */ /* 0x028fe200078e00ff */
        /* <DEDUP_REMOVED lines=8> */
.L_x_608:
[----:B------:R-:W-:Y:S05]  /*13fd0*/  BSYNC B1 ;  /* 0x0000000000017941 */ /* 0x000fea0003800000 */
.L_x_607:
        /* <DEDUP_REMOVED lines=10> */
.L_x_610:
[----:B------:R-:W-:Y:S05]  /*14080*/  BSYNC B1 ;  /* 0x0000000000017941 */ /* 0x000fea0003800000 */
.L_x_609:
[----:B------:R-:W3:Y:S01]  /*14090*/  LDL.LU R219, [R1+0xc] ;  /* 0x00000c0001db7983 */ /* 0x000ee20000300800 */
[----:B--2--5:R-:W-:Y:S01]  /*140a0*/  IMAD.U32 R217, R216, 0x10000, RZ ;  /* 0x00010000d8d97824 */ /* 0x024fe200078e00ff */
        /* <DEDUP_REMOVED lines=11> */
.L_x_612:
[----:B------:R-:W-:Y:S05]  /*14160*/  BSYNC B1 ;  /* 0x0000000000017941 */ /* 0x000fea0003800000 */
.L_x_611:
        /* <DEDUP_REMOVED lines=13> */
.L_x_614:
[----:B------:R-:W-:Y:S05]  /*14240*/  BSYNC B1 ;  /* 0x0000000000017941 */ /* 0x000fea0003800000 */
.L_x_613:
        /* <DEDUP_REMOVED lines=10> */
.L_x_616:
[----:B------:R-:W-:Y:S05]  /*142f0*/  BSYNC B1 ;  /* 0x0000000000017941 */ /* 0x000fea0003800000 */
.L_x_615:
        /* <DEDUP_REMOVED lines=10> */
.L_x_618:
[----:B------:R-:W-:Y:S05]  /*143a0*/  BSYNC B1 ;  /* 0x0000000000017941 */ /* 0x000fea0003800000 */
.L_x_617:
        /* <DEDUP_REMOVED lines=13> */
.L_x_620:
[----:B------:R-:W-:Y:S05]  /*14480*/  BSYNC B1 ;  /* 0x0000000000017941 */ /* 0x000fea0003800000 */
.L_x_619:
[----:B------:R-:W4:Y:S01]  /*14490*/  LDL.LU R219, [R1+0x20] ;  /* 0x0000200001db7983 */ /* 0x000f220000300800 */
[----:B--2--5:R-:W-:Y:S01]  /*144a0*/  IMAD.U32 R217, R216, 0x10000, RZ ;  /* 0x00010000d8d97824 */ /* 0x024fe200078e00ff */
[----:B------:R-:W-:Y:S01]  /*144b0*/  ISETP.GT.AND P1, PT, R3, 0xd1, PT ;  /* 0x000000d10300780c */ /* 0x000fe20003f24270 */
[----:B------:R-:W-:Y:S01]  /*144c0*/  BSSY B1, `(.L_x_621) ;  /* 0x000000a000017945 */ /* 0x000fe20003800000 */
[----:B------:R-:W-:Y:S01]  /*144d0*/  LOP3.LUT R17, R17, 0xffffffbf, RZ, 0xc0, !PT ;  /* 0xffffffbf11117812 */ /* 0x000fe200078ec0ff */
[----:B------:R-:W-:-:S10]  /*144e0*/  FMUL R217, R217, R16 ;  /* 0x00000010d9d97220 */ /* 0x000fd40000400000 */
[----:B------:R-:W-:Y:S01]  /*144f0*/  @P1 LOP3.LUT R17, R17, 0x40, RZ, 0xfc, !PT ;  /* 0x0000004011111812 */ /* 0x000fe200078efcff */
[----:B----4-:R-:W-:-:S05]  /*14500*/  FFMA R217, R219, R2, R217 ;  /* 0x00000002dbd97223 */ /* 0x010fca00000000d9 */
[----:B------:R-:W-:-:S05]  /*14510*/  F2FP.BF16.F32.PACK_AB R217, RZ, R217 ;  /* 0x000000d9ffd9723e */ /* 0x000fca00000010ff */
[----:B------:R2:W-:Y:S01]  /*14520*/  @P0 STG.E.U16 desc[UR36][R4.64+0x1a0], R217 ;  /* 0x0001a0d904000986 */ /* 0x0005e2000c101524 */
[----:B------:R-:W-:-:S13]  /*14530*/  ISETP.GT.AND P0, PT, R0, RZ, P1 ;  /* 0x000000ff0000720c */ /* 0x000fda0000f04270 */
[----:B--2---:R-:W-:Y:S05]  /*14540*/  @!P0 BRA `(.L_x_622) ;  /* 0x0000000000048947 */ /* 0x004fea0003800000 */
[----:B------:R2:W5:Y:S02]  /*14550*/  LDG.E.LTC128B.U16 R216, desc[UR36][R20.64+0x1a2] ;  /* 0x0001a22414d87981 */ /* 0x000564000c1e1520 */
.L_x_622:
[----:B------:R-:W-:Y:S05]  /*14560*/  BSYNC B1 ;  /* 0x0000000000017941 */ /* 0x000fea0003800000 */
.L_x_621:
[----:B------:R-:W4:Y:S01]  /*14570*/  LDL.LU R219, [R1+0x24] ;  /* 0x0000240001db7983 */ /* 0x000f220000300800 */
[----:B-----5:R-:W-:Y:S01]  /*14580*/  IMAD.U32 R217, R216, 0x10000, RZ ;  /* 0x00010000d8d97824 */ /* 0x020fe200078e00ff */
[----:B------:R-:W-:Y:S03]  /*14590*/  BSSY B1, `(.L_x_623) ;  /* 0x0000008000017945 */ /* 0x000fe60003800000 */
[----:B------:R-:W-:-:S04]  /*145a0*/  FMUL R217, R217, R16 ;  /* 0x00000010d9d97220 */ /* 0x000fc80000400000 */
[----:B----4-:R-:W-:-:S05]  /*145b0*/  FFMA R217, R219, R2, R217 ;  /* 0x00000002dbd97223 */ /* 0x010fca00000000d9 */
[----:B------:R-:W-:-:S05]  /*145c0*/  F2FP.BF16.F32.PACK_AB R217, RZ, R217 ;  /* 0x000000d9ffd9723e */ /* 0x000fca00000010ff */
[----:B------:R4:W-:Y:S01]  /*145d0*/  @P0 STG.E.U16 desc[UR36][R4.64+0x1a2], R217 ;  /* 0x0001a2d904000986 */ /* 0x0009e2000c101524 */
[----:B------:R-:W-:-:S13]  /*145e0*/  ISETP.GT.AND P0, PT, R0, 0x8, P2 ;  /* 0x000000080000780c */ /* 0x000fda0001704270 */
[----:B----4-:R-:W-:Y:S05]  /*145f0*/  @!P0 BRA `(.L_x_624) ;  /* 0x0000000000048947 */ /* 0x010fea0003800000 */
[----:B------:R4:W5:Y:S02]  /*14600*/  LDG.E.LTC128B.U16 R216, desc[UR36][R18.64+0x1a0] ;  /* 0x0001a02412d87981 */ /* 0x000964000c1e1520 */
.L_x_624:
[----:B------:R-:W-:Y:S05]  /*14610*/  BSYNC B1 ;  /* 0x0000000000017941 */ /* 0x000fea0003800000 */
.L_x_623:
[----:B------:R-:W2:Y:S01]  /*14620*/  LDL.LU R222, [R1+0x28] ;  /* 0x0000280001de7983 */ /* 0x000ea20000300800 */
[C---:B-----5:R-:W-:Y:S01]  /*14630*/  IMAD.U32 R217, R216.reuse, 0x10000, RZ ;  /* 0x00010000d8d97824 */ /* 0x060fe200078e00ff */
[----:B------:R-:W-:Y:S01]  /*14640*/  BSSY B1, `(.L_x_625) ;  /* 0x0000009000017945 */ /* 0x000fe20003800000 */
[----:B------:R-:W-:Y:S02]  /*14650*/  PRMT R219, R216, 0x7610, R219 ;  /* 0x00007610d8db7816 */ /* 0x000fe400000000db */
[----:B------:R-:W-:-:S04]  /*14660*/  FMUL R217, R217, R16 ;  /* 0x00000010d9d97220 */ /* 0x000fc80000400000 */
[----:B--2---:R-:W-:-:S05]  /*14670*/  FFMA R217, R222, R2, R217 ;  /* 0x00000002ded97223 */ /* 0x004fca00000000d9 */
[----:B------:R-:W-:-:S05]  /*14680*/  F2FP.BF16.F32.PACK_AB R217, RZ, R217 ;  /* 0x000000d9ffd9723e */ /* 0x000fca00000010ff */
[----:B------:R2:W-:Y:S01]  /*14690*/  @P0 STG.E.U16 desc[UR36][R6.64+0x1a0], R217 ;  /* 0x0001a0d906000986 */ /* 0x0005e2000c101524 */
[----:B------:R-:W-:-:S13]  /*146a0*/  ISETP.GT.AND P0, PT, R0, 0x8, P1 ;  /* 0x000000080000780c */ /* 0x000fda0000f04270 */
[----:B--2---:R-:W-:Y:S05]  /*146b0*/  @!P0 BRA `(.L_x_626) ;  /* 0x0000000000048947 */ /* 0x004fea0003800000 */
[----:B------:R2:W5:Y:S02]  /*146c0*/  LDG.E.LTC128B.U16 R219, desc[UR36][R18.64+0x1a2] ;  /* 0x0001a22412db7981 */ /* 0x000564000c1e1520 */
.L_x_626:
[----:B------:R-:W-:Y:S05]  /*146d0*/  BSYNC B1 ;  /* 0x0000000000017941 */ /* 0x000fea0003800000 */
.L_x_625:
        /* <DEDUP_REMOVED lines=10> */
[----:B------:R-:W-:-:S05]  /*14780*/  IADD3 R222, P0, R228, R220, RZ ;  /* 0x000000dce4de7210 */ /* 0x000fca0007f1e0ff */
[----:B------:R-:W-:Y:S01]  /*14790*/  IMAD.X R223, R226, 0x1, R221, P0 ;  /* 0x00000001e2df7824 */ /* 0x000fe200000e06dd */
[----:B---3--:R-:W-:-:S05]  /*147a0*/  IADD3 R216, P0, R228, R22, RZ ;  /* 0x00000016e4d87210 */ /* 0x008fca0007f1e0ff */
[----:B------:R-:W-:Y:S01]  /*147b0*/  IMAD.X R217, R226, 0x1, R23, P0 ;  /* 0x00000001e2d97824 */ /* 0x000fe200000e0617 */
[----:B------:R-:W-:-:S13]  /*147c0*/  ISETP.GT.AND P0, PT, R0, RZ, P2 ;  /* 0x000000ff0000720c */ /* 0x000fda0001704270 */
[----:B------:R-:W-:Y:S05]  /*147d0*/  @!P0 BRA `(.L_x_628) ;  /* 0x0000000000048947 */ /* 0x000fea0003800000 */
[----:B------:R3:W5:Y:S02]  /*147e0*/  LDG.E.LTC128B.U16 R219, desc[UR36][R20.64+0x1b0] ;  /* 0x0001b02414db7981 */ /* 0x000764000c1e1520 */
.L_x_628:
[----:B------:R-:W-:Y:S05]  /*147f0*/  BSYNC B1 ;  /* 0x0000000000017941 */ /* 0x000fea0003800000 */
.L_x_627:
        /* <DEDUP_REMOVED lines=13> */
.L_x_630:
[----:B------:R-:W-:Y:S05]  /*148d0*/  BSYNC B1 ;  /* 0x0000000000017941 */ /* 0x000fea0003800000 */
.L_x_629:
        /* <DEDUP_REMOVED lines=10> */
.L_x_632:
[----:B------:R-:W-:Y:S05]  /*14980*/  BSYNC B1 ;  /* 0x0000000000017941 */ /* 0x000fea0003800000 */
.L_x_631:
        /* <DEDUP_REMOVED lines=10> */
.L_x_634:
[----:B------:R-:W-:Y:S05]  /*14a30*/  BSYNC B1 ;  /* 0x0000000000017941 */ /* 0x000fea0003800000 */
.L_x_633:
        /* <DEDUP_REMOVED lines=13> */
.L_x_636:
[----:B------:R-:W-:Y:S05]  /*14b10*/  BSYNC B1 ;  /* 0x0000000000017941 */ /* 0x000fea0003800000 */
.L_x_635:
        /* <DEDUP_REMOVED lines=13> */
.L_x_638:
[----:B------:R-:W-:Y:S05]  /*14bf0*/  BSYNC B1 ;  /* 0x0000000000017941 */ /* 0x000fea0003800000 */
.L_x_637:
        /* <DEDUP_REMOVED lines=10> */
.L_x_640:
[----:B------:R-:W-:Y:S05]  /*14ca0*/  BSYNC B1 ;  /* 0x0000000000017941 */ /* 0x000fea0003800000 */
.L_x_639:
        /* <DEDUP_REMOVED lines=10> */
.L_x_642:
[----:B------:R-:W-:Y:S05]  /*14d50*/  BSYNC B1 ;  /* 0x0000000000017941 */ /* 0x000fea0003800000 */
.L_x_641:
        /* <DEDUP_REMOVED lines=13> */
.L_x_644:
[----:B------:R-:W-:Y:S05]  /*14e30*/  BSYNC B1 ;  /* 0x0000000000017941 */ /* 0x000fea0003800000 */
.L_x_643:
        /* <DEDUP_REMOVED lines=13> */
.L_x_646:
[----:B------:R-:W-:Y:S05]  /*14f10*/  BSYNC B1 ;  /* 0x0000000000017941 */ /* 0x000fea0003800000 */
.L_x_645:
        /* <DEDUP_REMOVED lines=10> */
.L_x_648:
[----:B------:R-:W-:Y:S05]  /*14fc0*/  BSYNC B1 ;  /* 0x0000000000017941 */ /* 0x000fea0003800000 */
.L_x_647:
        /* <DEDUP_REMOVED lines=10> */
.L_x_650:
[----:B------:R-:W-:Y:S05]  /*15070*/  BSYNC B1 ;  /* 0x0000000000017941 */ /* 0x000fea0003800000 */
.L_x_649:
        /* <DEDUP_REMOVED lines=13> */
.L_x_652:
[----:B------:R-:W-:Y:S05]  /*15150*/  BSYNC B1 ;  /* 0x0000000000017941 */ /* 0x000fea0003800000 */
.L_x_651:
        /* <DEDUP_REMOVED lines=13> */
.L_x_654:
[----:B------:R-:W-:Y:S05]  /*15230*/  BSYNC B1 ;  /* 0x0000000000017941 */ /* 0x000fea0003800000 */
.L_x_653:
        /* <DEDUP_REMOVED lines=10> */
.L_x_656:
[----:B------:R-:W-:Y:S05]  /*152e0*/  BSYNC B1 ;  /* 0x0000000000017941 */ /* 0x000fea0003800000 */
.L_x_655:
        /* <DEDUP_REMOVED lines=10> */
.L_x_658:
[----:B------:R-:W-:Y:S05]  /*15390*/  BSYNC B1 ;  /* 0x0000000000017941 */ /* 0x000fea0003800000 */
.L_x_657:
        /* <DEDUP_REMOVED lines=13> */
.L_x_660:
[----:B------:R-:W-:Y:S05]  /*15470*/  BSYNC B1 ;  /* 0x0000000000017941 */ /* 0x000fea0003800000 */
.L_x_659:
        /* <DEDUP_REMOVED lines=13> */
.L_x_662:
[----:B------:R-:W-:Y:S05]  /*15550*/  BSYNC B1 ;  /* 0x0000000000017941 */ /* 0x000fea0003800000 */
.L_x_661:
        /* <DEDUP_REMOVED lines=10> */
.L_x_664:
[----:B------:R-:W-:Y:S05]  /*15600*/  BSYNC B1 ;  /* 0x0000000000017941 */ /* 0x000fea0003800000 */
.L_x_663:
        /* <DEDUP_REMOVED lines=10> */
.L_x_666:
[----:B------:R-:W-:Y:S05]  /*156b0*/  BSYNC B1 ;  /* 0x0000000000017941 */ /* 0x000fea0003800000 */
.L_x_665:
        /* <DEDUP_REMOVED lines=13> */
.L_x_668:
[----:B------:R-:W-:Y:S05]  /*15790*/  BSYNC B1 ;  /* 0x0000000000017941 */ /* 0x000fea0003800000 */
.L_x_667:
        /* <DEDUP_REMOVED lines=13> */
.L_x_670:
[----:B------:R-:W-:Y:S05]  /*15870*/  BSYNC B1 ;  /* 0x0000000000017941 */ /* 0x000fea0003800000 */
.L_x_669:
        /* <DEDUP_REMOVED lines=10> */
.L_x_672:
[----:B------:R-:W-:Y:S05]  /*15920*/  BSYNC B1 ;  /* 0x0000000000017941 */ /* 0x000fea0003800000 */
.L_x_671:
        /* <DEDUP_REMOVED lines=10> */
.L_x_674:
[----:B------:R-:W-:Y:S05]  /*159d0*/  BSYNC B1 ;  /* 0x0000000000017941 */ /* 0x000fea0003800000 */
.L_x_673:
        /* <DEDUP_REMOVED lines=13> */
.L_x_676:
[----:B------:R-:W-:Y:S05]  /*15ab0*/  BSYNC B1 ;  /* 0x0000000000017941 */ /* 0x000fea0003800000 */
.L_x_675:
        /* <DEDUP_REMOVED lines=13> */
.L_x_678:
[----:B------:R-:W-:Y:S05]  /*15b90*/  BSYNC B1 ;  /* 0x0000000000017941 */ /* 0x000fea0003800000 */
.L_x_677:
        /* <DEDUP_REMOVED lines=10> */
.L_x_680:
[----:B------:R-:W-:Y:S05]  /*15c40*/  BSYNC B1 ;  /* 0x0000000000017941 */ /* 0x000fea0003800000 */
.L_x_679:
        /* <DEDUP_REMOVED lines=10> */
.L_x_682:
[----:B------:R-:W-:Y:S05]  /*15cf0*/  BSYNC B1 ;  /* 0x0000000000017941 */ /* 0x000fea0003800000 */
.L_x_681:
        /* <DEDUP_REMOVED lines=13> */
.L_x_684:
[----:B------:R-:W-:Y:S05]  /*15dd0*/  BSYNC B1 ;  /* 0x0000000000017941 */ /* 0x000fea0003800000 */
.L_x_683:
        /* <DEDUP_REMOVED lines=13> */
.L_x_686:
[----:B------:R-:W-:Y:S05]  /*15eb0*/  BSYNC B1 ;  /* 0x0000000000017941 */ /* 0x000fea0003800000 */
.L_x_685:
        /* <DEDUP_REMOVED lines=10> */
.L_x_688:
[----:B------:R-:W-:Y:S05]  /*15f60*/  BSYNC B1 ;  /* 0x0000000000017941 */ /* 0x000fea0003800000 */
.L_x_687:
        /* <DEDUP_REMOVED lines=10> */
.L_x_690:
[----:B------:R-:W-:Y:S05]  /*16010*/  BSYNC B1 ;  /* 0x0000000000017941 */ /* 0x000fea0003800000 */
.L_x_689:
        /* <DEDUP_REMOVED lines=13> */
.L_x_692:
[----:B------:R-:W-:Y:S05]  /*160f0*/  BSYNC B1 ;  /* 0x0000000000017941 */ /* 0x000fea0003800000 */
.L_x_691:
        /* <DEDUP_REMOVED lines=13> */
.L_x_694:
[----:B------:R-:W-:Y:S05]  /*161d0*/  BSYNC B1 ;  /* 0x0000000000017941 */ /* 0x000fea0003800000 */
.L_x_693:
        /* <DEDUP_REMOVED lines=10> */
.L_x_696:
[----:B------:R-:W-:Y:S05]  /*16280*/  BSYNC B1 ;  /* 0x0000000000017941 */ /* 0x000fea0003800000 */
.L_x_695:
        /* <DEDUP_REMOVED lines=10> */
.L_x_698:
[----:B------:R-:W-:Y:S05]  /*16330*/  BSYNC B1 ;  /* 0x0000000000017941 */ /* 0x000fea0003800000 */
.L_x_697:
        /* <DEDUP_REMOVED lines=13> */
.L_x_700:
[----:B------:R-:W-:Y:S05]  /*16410*/  BSYNC B1 ;  /* 0x0000000000017941 */ /* 0x000fea0003800000 */
.L_x_699:
        /* <DEDUP_REMOVED lines=13> */
.L_x_702:
[----:B------:R-:W-:Y:S05]  /*164f0*/  BSYNC B1 ;  /* 0x0000000000017941 */ /* 0x000fea0003800000 */
.L_x_701:
        /* <DEDUP_REMOVED lines=10> */
.L_x_704:
[----:B------:R-:W-:Y:S05]  /*165a0*/  BSYNC B1 ;  /* 0x0000000000017941 */ /* 0x000fea0003800000 */
.L_x_703:
        /* <DEDUP_REMOVED lines=10> */
.L_x_706:
[----:B------:R-:W-:Y:S05]  /*16650*/  BSYNC B1 ;  /* 0x0000000000017941 */ /* 0x000fea0003800000 */
.L_x_705:
        /* <DEDUP_REMOVED lines=13> */
.L_x_708:
[----:B------:R-:W-:Y:S05]  /*16730*/  BSYNC B1 ;  /* 0x0000000000017941 */ /* 0x000fea0003800000 */
.L_x_707:
        /* <DEDUP_REMOVED lines=13> */
.L_x_710:
[----:B------:R-:W-:Y:S05]  /*16810*/  BSYNC B1 ;  /* 0x0000000000017941 */ /* 0x000fea0003800000 */
.L_x_709:
        /* <DEDUP_REMOVED lines=10> */
.L_x_712:
[----:B------:R-:W-:Y:S05]  /*168c0*/  BSYNC B1 ;  /* 0x0000000000017941 */ /* 0x000fea0003800000 */
.L_x_711:
        /* <DEDUP_REMOVED lines=10> */
.L_x_714:
[----:B------:R-:W-:Y:S05]  /*16970*/  BSYNC B1 ;  /* 0x0000000000017941 */ /* 0x000fea0003800000 */
.L_x_713:
        /* <DEDUP_REMOVED lines=13> */
.L_x_716:
[----:B------:R-:W-:Y:S05]  /*16a50*/  BSYNC B1 ;  /* 0x0000000000017941 */ /* 0x000fea0003800000 */
.L_x_715:
        /* <DEDUP_REMOVED lines=13> */
.L_x_718:
[----:B------:R-:W-:Y:S05]  /*16b30*/  BSYNC B1 ;  /* 0x0000000000017941 */ /* 0x000fea0003800000 */
.L_x_717:
        /* <DEDUP_REMOVED lines=10> */
.L_x_720:
[----:B------:R-:W-:Y:S05]  /*16be0*/  BSYNC B1 ;  /* 0x0000000000017941 */ /* 0x000fea0003800000 */
.L_x_719:
        /* <DEDUP_REMOVED lines=10> */
.L_x_722:
[----:B------:R-:W-:Y:S05]  /*16c90*/  BSYNC B1 ;  /* 0x0000000000017941 */ /* 0x000fea0003800000 */
.L_x_721:
        /* <DEDUP_REMOVED lines=13> */
.L_x_724:
[----:B------:R-:W-:Y:S05]  /*16d70*/  BSYNC B1 ;  /* 0x0000000000017941 */ /* 0x000fea0003800000 */
.L_x_723:
        /* <DEDUP_REMOVED lines=13> */
.L_x_726:
[----:B------:R-:W-:Y:S05]  /*16e50*/  BSYNC B1 ;  /* 0x0000000000017941 */ /* 0x000fea0003800000 */
.L_x_725:
        /* <DEDUP_REMOVED lines=10> */
.L_x_728:
[----:B------:R-:W-:Y:S05]  /*16f00*/  BSYNC B1 ;  /* 0x0000000000017941 */ /* 0x000fea0003800000 */
.L_x_727:
        /* <DEDUP_REMOVED lines=10> */
.L_x_730:
[----:B------:R-:W-:Y:S05]  /*16fb0*/  BSYNC B1 ;  /* 0x0000000000017941 */ /* 0x000fea0003800000 */
.L_x_729:
        /* <DEDUP_REMOVED lines=13> */
.L_x_732:
[----:B------:R-:W-:Y:S05]  /*17090*/  BSYNC B1 ;  /* 0x0000000000017941 */ /* 0x000fea0003800000 */
.L_x_731:
        /* <DEDUP_REMOVED lines=13> */
.L_x_734:
[----:B------:R-:W-:Y:S05]  /*17170*/  BSYNC B1 ;  /* 0x0000000000017941 */ /* 0x000fea0003800000 */
.L_x_733:
        /* <DEDUP_REMOVED lines=10> */
.L_x_736:
[----:B------:R-:W-:Y:S05]  /*17220*/  BSYNC B1 ;  /* 0x0000000000017941 */ /* 0x000fea0003800000 */
.L_x_735:
        /* <DEDUP_REMOVED lines=10> */
.L_x_738:
[----:B------:R-:W-:Y:S05]  /*172d0*/  BSYNC B1 ;  /* 0x0000000000017941 */ /* 0x000fea0003800000 */
.L_x_737:
        /* <DEDUP_REMOVED lines=13> */
.L_x_740:
[----:B------:R-:W-:Y:S05]  /*173b0*/  BSYNC B1 ;  /* 0x0000000000017941 */ /* 0x000fea0003800000 */
.L_x_739:
        /* <DEDUP_REMOVED lines=13> */
.L_x_742:
[----:B------:R-:W-:Y:S05]  /*17490*/  BSYNC B1 ;  /* 0x0000000000017941 */ /* 0x000fea0003800000 */
.L_x_741:
        /* <DEDUP_REMOVED lines=10> */
.L_x_744:
[----:B------:R-:W-:Y:S05]  /*17540*/  BSYNC B1 ;  /* 0x0000000000017941 */ /* 0x000fea0003800000 */
.L_x_743:
        /* <DEDUP_REMOVED lines=10> */
.L_x_746:
[----:B------:R-:W-:Y:S05]  /*175f0*/  BSYNC B1 ;  /* 0x0000000000017941 */ /* 0x000fea0003800000 */
.L_x_745:
        /* <DEDUP_REMOVED lines=13> */
.L_x_748:
[----:B------:R-:W-:Y:S05]  /*176d0*/  BSYNC B1 ;  /* 0x0000000000017941 */ /* 0x000fea0003800000 */
.L_x_747:
        /* <DEDUP_REMOVED lines=13> */
.L_x_750:
[----:B------:R-:W-:Y:S05]  /*177b0*/  BSYNC B1 ;  /* 0x0000000000017941 */ /* 0x000fea0003800000 */
.L_x_749:
        /* <DEDUP_REMOVED lines=10> */
.L_x_752:
[----:B------:R-:W-:Y:S05]  /*17860*/  BSYNC B1 ;  /* 0x0000000000017941 */ /* 0x000fea0003800000 */
.L_x_751:
        /* <DEDUP_REMOVED lines=10> */
.L_x_754:
[----:B------:R-:W-:Y:S05]  /*17910*/  BSYNC B1 ;  /* 0x0000000000017941 */ /* 0x000fea0003800000 */
.L_x_753:
        /* <DEDUP_REMOVED lines=13> */
.L_x_756:
[----:B------:R-:W-:Y:S05]  /*179f0*/  BSYNC B1 ;  /* 0x0000000000017941 */ /* 0x000fea0003800000 */
.L_x_755:
        /* <DEDUP_REMOVED lines=13> */
.L_x_758:
[----:B------:R-:W-:Y:S05]  /*17ad0*/  BSYNC B1 ;  /* 0x0000000000017941 */ /* 0x000fea0003800000 */
.L_x_757:
        /* <DEDUP_REMOVED lines=10> */
.L_x_760:
[----:B------:R-:W-:Y:S05]  /*17b80*/  BSYNC B1 ;  /* 0x0000000000017941 */ /* 0x000fea0003800000 */
.L_x_759:
        /* <DEDUP_REMOVED lines=10> */
.L_x_762:
[----:B------:R-:W-:Y:S05]  /*17c30*/  BSYNC B1 ;  /* 0x0000000000017941 */ /* 0x000fea0003800000 */
.L_x_761:
        /* <DEDUP_REMOVED lines=13> */
.L_x_764:
[----:B------:R-:W-:Y:S05]  /*17d10*/  BSYNC B1 ;  /* 0x0000000000017941 */ /* 0x000fea0003800000 */
.L_x_763:
        /* <DEDUP_REMOVED lines=13> */
.L_x_766:
[----:B------:R-:W-:Y:S05]  /*17df0*/  BSYNC B1 ;  /* 0x0000000000017941 */ /* 0x000fea0003800000 */
.L_x_765:
        /* <DEDUP_REMOVED lines=10> */
.L_x_768:
[----:B------:R-:W-:Y:S05]  /*17ea0*/  BSYNC B1 ;  /* 0x0000000000017941 */ /* 0x000fea0003800000 */
.L_x_767:
        /* <DEDUP_REMOVED lines=10> */
.L_x_770:
[----:B------:R-:W-:Y:S05]  /*17f50*/  BSYNC B1 ;  /* 0x0000000000017941 */ /* 0x000fea0003800000 */
.L_x_769:
        /* <DEDUP_REMOVED lines=13> */
.L_x_772:
[----:B------:R-:W-:Y:S05]  /*18030*/  BSYNC B1 ;  /* 0x0000000000017941 */ /* 0x000fea0003800000 */
.L_x_771:
        /* <DEDUP_REMOVED lines=11> */
.L_x_774:
[----:B------:R-:W-:Y:S05]  /*180f0*/  BSYNC B1 ;  /* 0x0000000000017941 */ /* 0x000fea0003800000 */
.L_x_773:
        /* <DEDUP_REMOVED lines=10> */
.L_x_776:
[----:B------:R-:W-:Y:S05]  /*181a0*/  BSYNC B1 ;  /* 0x0000000000017941 */ /* 0x000fea0003800000 */
.L_x_775:
        /* <DEDUP_REMOVED lines=10> */
.L_x_778:
[----:B------:R-:W-:Y:S05]  /*18250*/  BSYNC B1 ;  /* 0x0000000000017941 */ /* 0x000fea0003800000 */
.L_x_777:
        /* <DEDUP_REMOVED lines=11> */
.L_x_780:
[----:B------:R-:W-:Y:S05]  /*18310*/  BSYNC B1 ;  /* 0x0000000000017941 */ /* 0x000fea0003800000 */
.L_x_779:
        /* <DEDUP_REMOVED lines=11> */
.L_x_782:
[----:B------:R-:W-:Y:S05]  /*183d0*/  BSYNC B1 ;  /* 0x0000000000017941 */ /* 0x000fea0003800000 */
.L_x_781:
        /* <DEDUP_REMOVED lines=10> */
.L_x_784:
[----:B------:R-:W-:Y:S05]  /*18480*/  BSYNC B1 ;  /* 0x0000000000017941 */ /* 0x000fea0003800000 */
.L_x_783:
        /* <DEDUP_REMOVED lines=10> */
.L_x_786:
[----:B------:R-:W-:Y:S05]  /*18530*/  BSYNC B1 ;  /* 0x0000000000017941 */ /* 0x000fea0003800000 */
.L_x_785:
        /* <DEDUP_REMOVED lines=11> */
.L_x_788:
[----:B------:R-:W-:Y:S05]  /*185f0*/  BSYNC B1 ;  /* 0x0000000000017941 */ /* 0x000fea0003800000 */
.L_x_787:
        /* <DEDUP_REMOVED lines=11> */
.L_x_790:
[----:B------:R-:W-:Y:S05]  /*186b0*/  BSYNC B1 ;  /* 0x0000000000017941 */ /* 0x000fea0003800000 */
.L_x_789:
[----:B0-23--:R-:W2:Y:S01]  /*186c0*/  LDL.LU R20, [R1+0x174] ;  /* 0x0001740001147983 */ /* 0x00dea20000300800 */
[----:B-----5:R-:W-:Y:S01]  /*186d0*/  IMAD.U32 R3, R219, 0x10000, RZ ;  /* 0x00010000db037824 */ /* 0x020fe200078e00ff */
[----:B------:R-:W-:Y:S03]  /*186e0*/  BSSY B1, `(.L_x_791) ;  /* 0x0000008000017945 */ /* 0x000fe60003800000 */
[----:B------:R-:W-:-:S04]  /*186f0*/  FMUL R3, R3, R16 ;  /* 0x0000001003037220 */ /* 0x000fc80000400000 */
[----:B--2---:R-:W-:-:S05]  /*18700*/  FFMA R3, R20, R2, R3 ;  /* 0x0000000214037223 */ /* 0x004fca0000000003 */
[----:B------:R-:W-:-:S05]  /*18710*/  F2FP.BF16.F32.PACK_AB R3, RZ, R3 ;  /* 0x00000003ff03723e */ /* 0x000fca00000010ff */
[----:B------:R0:W-:Y:S01]  /*18720*/  @P5 STG.E.U16 desc[UR36][R4.64+0x2f2], R3 ;  /* 0x0002f20304005986 */ /* 0x0001e2000c101524 */
[----:B------:R-:W-:-:S13]  /*18730*/  ISETP.GT.AND P5, PT, R0, 0x8, P1 ;  /* 0x000000080000780c */ /* 0x000fda0000fa4270 */
[----:B0-----:R-:W-:Y:S05]  /*18740*/  @!P5 BRA `(.L_x_792) ;  /* 0x000000000004d947 */ /* 0x001fea0003800000 */
[----:B------:R0:W5:Y:S02]  /*18750*/  LDG.E.LTC128B.U16 R219, desc[UR36][R18.64+0x2f0] ;  /* 0x0002f02412db7981 */ /* 0x000164000c1e1520 */
.L_x_792:
[----:B------:R-:W-:Y:S05]  /*18760*/  BSYNC B1 ;  /* 0x0000000000017941 */ /* 0x000fea0003800000 */
.L_x_791:
[----:B------:R-:W2:Y:S01]  /*18770*/  LDL.LU R4, [R1+0x178] ;  /* 0x0001780001047983 */ /* 0x000ea20000300800 */
[----:B-----5:R-:W-:Y:S01]  /*18780*/  IMAD.U32 R3, R219, 0x10000, RZ ;  /* 0x00010000db037824 */ /* 0x020fe200078e00ff */
[----:B------:R-:W-:Y:S01]  /*18790*/  BSSY B1, `(.L_x_793) ;  /* 0x000000a000017945 */ /* 0x000fe20003800000 */
[----:B------:R-:W-:Y:S02]  /*187a0*/  @P5 IMAD.MOV.U32 R5, RZ, RZ, R7 ;  /* 0x000000ffff055224 */ /* 0x000fe400078e0007 */
[----:B------:R-:W-:-:S04]  /*187b0*/  FMUL R3, R3, R16 ;  /* 0x0000001003037220 */ /* 0x000fc80000400000 */
[----:B--2---:R-:W-:Y:S01]  /*187c0*/  FFMA R3, R4, R2, R3 ;  /* 0x0000000204037223 */ /* 0x004fe20000000003 */
[----:B------:R-:W-:-:S04]  /*187d0*/  @P5 IMAD.MOV.U32 R4, RZ, RZ, R6 ;  /* 0x000000ffff045224 */ /* 0x000fc800078e0006 */
[----:B------:R-:W-:-:S05]  /*187e0*/  F2FP.BF16.F32.PACK_AB R3, RZ, R3 ;  /* 0x00000003ff03723e */ /* 0x000fca00000010ff */
[----:B------:R2:W-:Y:S01]  /*187f0*/  @P5 STG.E.U16 desc[UR36][R4.64+0x2f0], R3 ;  /* 0x0002f00304005986 */ /* 0x0005e2000c101524 */
[----:B------:R-:W-:-:S13]  /*18800*/  ISETP.GT.AND P5, PT, R0, 0x8, P0 ;  /* 0x000000080000780c */ /* 0x000fda00007a4270 */
[----:B--2---:R-:W-:Y:S05]  /*18810*/  @!P5 BRA `(.L_x_794) ;  /* 0x000000000004d947 */ /* 0x004fea0003800000 */
[----:B------:R2:W5:Y:S02]  /*18820*/  LDG.E.LTC128B.U16 R219, desc[UR36][R18.64+0x2f2] ;  /* 0x0002f22412db7981 */ /* 0x000564000c1e1520 */
.L_x_794:
[----:B------:R-:W-:Y:S05]  /*18830*/  BSYNC B1 ;  /* 0x0000000000017941 */ /* 0x000fea0003800000 */
.L_x_793:
        /* <DEDUP_REMOVED lines=11> */
.L_x_796:
[----:B------:R-:W-:Y:S05]  /*188f0*/  BSYNC B1 ;  /* 0x0000000000017941 */ /* 0x000fea0003800000 */
.L_x_795:
[----:B-----5:R-:W-:Y:S01]  /*18900*/  IMAD.U32 R3, R219, 0x10000, RZ ;  /* 0x00010000db037824 */ /* 0x020fe200078e00ff */
[----:B------:R-:W-:Y:S03]  /*18910*/  BSSY B1, `(.L_x_797) ;  /* 0x0000009000017945 */ /* 0x000fe60003800000 */
[----:B------:R-:W-:-:S04]  /*18920*/  FMUL R3, R3, R16 ;  /* 0x0000001003037220 */ /* 0x000fc80000400000 */
[----:B------:R-:W-:-:S05]  /*18930*/  FFMA R3, R120, R2, R3 ;  /* 0x0000000278037223 */ /* 0x000fca0000000003 */
[----:B------:R-:W-:-:S05]  /*18940*/  F2FP.BF16.F32.PACK_AB R3, RZ, R3 ;  /* 0x00000003ff03723e */ /* 0x000fca00000010ff */
[----:B------:R0:W-:Y:S01]  /*18950*/  @P5 STG.E.U16 desc[UR36][R220.64+0x180], R3 ;  /* 0x00018003dc005986 */ /* 0x0001e2000c101524 */
[----:B------:R-:W-:-:S04]  /*18960*/  LOP3.LUT P5, RZ, R17, 0x2, RZ, 0xc0, !PT ;  /* 0x0000000211ff7812 */ /* 0x000fc800078ac0ff */
[----:B------:R-:W-:-:S13]  /*18970*/  ISETP.GT.AND P5, PT, R0, 0x80, P5 ;  /* 0x000000800000780c */ /* 0x000fda0002fa4270 */
[----:B0-----:R-:W-:Y:S05]  /*18980*/  @!P5 BRA `(.L_x_798) ;  /* 0x000000000004d947 */ /* 0x001fea0003800000 */
[----:B------:R0:W5:Y:S02]  /*18990*/  LDG.E.LTC128B.U16 R219, desc[UR36][R14.64+0x182] ;  /* 0x000182240edb7981 */ /* 0x000164000c1e1520 */
.L_x_798:
[----:B------:R-:W-:Y:S05]  /*189a0*/  BSYNC B1 ;  /* 0x0000000000017941 */ /* 0x000fea0003800000 */
.L_x_797:
        /* <DEDUP_REMOVED lines=10> */
.L_x_800:
[----:B------:R-:W-:Y:S05]  /*18a50*/  BSYNC B1 ;  /* 0x0000000000017941 */ /* 0x000fea0003800000 */
.L_x_799:
        /* <DEDUP_REMOVED lines=10> */
.L_x_802:
[----:B------:R-:W-:Y:S05]  /*18b00*/  BSYNC B1 ;  /* 0x0000000000017941 */ /* 0x000fea0003800000 */
.L_x_801:
        /* <DEDUP_REMOVED lines=10> */
.L_x_804:
[----:B------:R-:W-:Y:S05]  /*18bb0*/  BSYNC B1 ;  /* 0x0000000000017941 */ /* 0x000fea0003800000 */
.L_x_803:
        /* <DEDUP_REMOVED lines=10> */
.L_x_806:
[----:B------:R-:W-:Y:S05]  /*18c60*/  BSYNC B1 ;  /* 0x0000000000017941 */ /* 0x000fea0003800000 */
.L_x_805:
        /* <DEDUP_REMOVED lines=10> */
.L_x_808:
[----:B------:R-:W-:Y:S05]  /*18d10*/  BSYNC B1 ;  /* 0x0000000000017941 */ /* 0x000fea0003800000 */
.L_x_807:
        /* <DEDUP_REMOVED lines=10> */
.L_x_810:
[----:B------:R-:W-:Y:S05]  /*18dc0*/  BSYNC B1 ;  /* 0x0000000000017941 */ /* 0x000fea0003800000 */
.L_x_809:
        /* <DEDUP_REMOVED lines=10> */
.L_x_812:
[----:B------:R-:W-:Y:S05]  /*18e70*/  BSYNC B1 ;  /* 0x0000000000017941 */ /* 0x000fea0003800000 */
.L_x_811:
        /* <DEDUP_REMOVED lines=10> */
.L_x_814:
[----:B------:R-:W-:Y:S05]  /*18f20*/  BSYNC B1 ;  /* 0x0000000000017941 */ /* 0x000fea0003800000 */
.L_x_813:
        /* <DEDUP_REMOVED lines=10> */
.L_x_816:
[----:B------:R-:W-:Y:S05]  /*18fd0*/  BSYNC B1 ;  /* 0x0000000000017941 */ /* 0x000fea0003800000 */
.L_x_815:
        /* <DEDUP_REMOVED lines=10> */
.L_x_818:
[----:B------:R-:W-:Y:S05]  /*19080*/  BSYNC B1 ;  /* 0x0000000000017941 */ /* 0x000fea0003800000 */
.L_x_817:
        /* <DEDUP_REMOVED lines=10> */
.L_x_820:
[----:B------:R-:W-:Y:S05]  /*19130*/  BSYNC B1 ;  /* 0x0000000000017941 */ /* 0x000fea0003800000 */
.L_x_819:
        /* <DEDUP_REMOVED lines=10> */
.L_x_822:
[----:B------:R-:W-:Y:S05]  /*191e0*/  BSYNC B1 ;  /* 0x0000000000017941 */ /* 0x000fea0003800000 */
.L_x_821:
        /* <DEDUP_REMOVED lines=10> */
.L_x_824:
[----:B------:R-:W-:Y:S05]  /*19290*/  BSYNC B1 ;  /* 0x0000000000017941 */ /* 0x000fea0003800000 */
.L_x_823:
        /* <DEDUP_REMOVED lines=10> */
.L_x_826:
[----:B------:R-:W-:Y:S05]  /*19340*/  BSYNC B1 ;  /* 0x0000000000017941 */ /* 0x000fea0003800000 */
.L_x_825:
        /* <DEDUP_REMOVED lines=10> */
.L_x_828:
[----:B------:R-:W-:Y:S05]  /*193f0*/  BSYNC B1 ;  /* 0x0000000000017941 */ /* 0x000fea0003800000 */
.L_x_827:
        /* <DEDUP_REMOVED lines=10> */
.L_x_830:
[----:B------:R-:W-:Y:S05]  /*194a0*/  BSYNC B1 ;  /* 0x0000000000017941 */ /* 0x000fea0003800000 */
.L_x_829:
        /* <DEDUP_REMOVED lines=10> */
.L_x_832:
[----:B------:R-:W-:Y:S05]  /*19550*/  BSYNC B1 ;  /* 0x0000000000017941 */ /* 0x000fea0003800000 */
.L_x_831:
        /* <DEDUP_REMOVED lines=10> */
.L_x_834:
[----:B------:R-:W-:Y:S05]  /*19600*/  BSYNC B1 ;  /* 0x0000000000017941 */ /* 0x000fea0003800000 */
.L_x_833:
        /* <DEDUP_REMOVED lines=10> */
.L_x_836:
[----:B------:R-:W-:Y:S05]  /*196b0*/  BSYNC B1 ;  /* 0x0000000000017941 */ /* 0x000fea0003800000 */
.L_x_835:
        /* <DEDUP_REMOVED lines=10> */
.L_x_838:
[----:B------:R-:W-:Y:S05]  /*19760*/  BSYNC B1 ;  /* 0x0000000000017941 */ /* 0x000fea0003800000 */
.L_x_837:
        /* <DEDUP_REMOVED lines=10> */
.L_x_840:
[----:B------:R-:W-:Y:S05]  /*19810*/  BSYNC B1 ;  /* 0x0000000000017941 */ /* 0x000fea0003800000 */
.L_x_839:
        /* <DEDUP_REMOVED lines=10> */
.L_x_842:
[----:B------:R-:W-:Y:S05]  /*198c0*/  BSYNC B1 ;  /* 0x0000000000017941 */ /* 0x000fea0003800000 */
.L_x_841:
        /* <DEDUP_REMOVED lines=10> */
.L_x_844:
[----:B------:R-:W-:Y:S05]  /*19970*/  BSYNC B1 ;  /* 0x0000000000017941 */ /* 0x000fea0003800000 */
.L_x_843:
        /* <DEDUP_REMOVED lines=10> */
.L_x_846:
[----:B------:R-:W-:Y:S05]  /*19a20*/  BSYNC B1 ;  /* 0x0000000000017941 */ /* 0x000fea0003800000 */
.L_x_845:
        /* <DEDUP_REMOVED lines=10> */
.L_x_848:
[----:B------:R-:W-:Y:S05]  /*19ad0*/  BSYNC B1 ;  /* 0x0000000000017941 */ /* 0x000fea0003800000 */
.L_x_847:
        /* <DEDUP_REMOVED lines=10> */
.L_x_850:
[----:B------:R-:W-:Y:S05]  /*19b80*/  BSYNC B1 ;  /* 0x0000000000017941 */ /* 0x000fea0003800000 */
.L_x_849:
        /* <DEDUP_REMOVED lines=10> */
.L_x_852:
[----:B------:R-:W-:Y:S05]  /*19c30*/  BSYNC B1 ;  /* 0x0000000000017941 */ /* 0x000fea0003800000 */
.L_x_851:
        /* <DEDUP_REMOVED lines=10> */
.L_x_854:
[----:B------:R-:W-:Y:S05]  /*19ce0*/  BSYNC B1 ;  /* 0x0000000000017941 */ /* 0x000fea0003800000 */
.L_x_853:
        /* <DEDUP_REMOVED lines=10> */
.L_x_856:
[----:B------:R-:W-:Y:S05]  /*19d90*/  BSYNC B1 ;  /* 0x0000000000017941 */ /* 0x000fea0003800000 */
.L_x_855:
        /* <DEDUP_REMOVED lines=10> */
.L_x_858:
[----:B------:R-:W-:Y:S05]  /*19e40*/  BSYNC B1 ;  /* 0x0000000000017941 */ /* 0x000fea0003800000 */
.L_x_857:
        /* <DEDUP_REMOVED lines=10> */
.L_x_860:
[----:B------:R-:W-:Y:S05]  /*19ef0*/  BSYNC B1 ;  /* 0x0000000000017941 */ /* 0x000fea0003800000 */
.L_x_859:
        /* <DEDUP_REMOVED lines=10> */
.L_x_862:
[----:B------:R-:W-:Y:S05]  /*19fa0*/  BSYNC B1 ;  /* 0x0000000000017941 */ /* 0x000fea0003800000 */
.L_x_861:
        /* <DEDUP_REMOVED lines=10> */
.L_x_864:
[----:B------:R-:W-:Y:S05]  /*1a050*/  BSYNC B1 ;  /* 0x0000000000017941 */ /* 0x000fea0003800000 */
.L_x_863:
        /* <DEDUP_REMOVED lines=10> */
.L_x_866:
[----:B------:R-:W-:Y:S05]  /*1a100*/  BSYNC B1 ;  /* 0x0000000000017941 */ /* 0x000fea0003800000 */
.L_x_865:
        /* <DEDUP_REMOVED lines=10> */
.L_x_868:
[----:B------:R-:W-:Y:S05]  /*1a1b0*/  BSYNC B1 ;  /* 0x0000000000017941 */ /* 0x000fea0003800000 */
.L_x_867:
        /* <DEDUP_REMOVED lines=10> */
.L_x_870:
[----:B------:R-:W-:Y:S05]  /*1a260*/  BSYNC B1 ;  /* 0x0000000000017941 */ /* 0x000fea0003800000 */
.L_x_869:
        /* <DEDUP_REMOVED lines=10> */
.L_x_872:
[----:B------:R-:W-:Y:S05]  /*1a310*/  BSYNC B1 ;  /* 0x0000000000017941 */ /* 0x000fea0003800000 */
.L_x_871:
        /* <DEDUP_REMOVED lines=10> */
.L_x_874:
[----:B------:R-:W-:Y:S05]  /*1a3c0*/  BSYNC B1 ;  /* 0x0000000000017941 */ /* 0x000fea0003800000 */
.L_x_873:
        /* <DEDUP_REMOVED lines=10> */
.L_x_876:
[----:B------:R-:W-:Y:S05]  /*1a470*/  BSYNC B1 ;  /* 0x0000000000017941 */ /* 0x000fea0003800000 */
.L_x_875:
        /* <DEDUP_REMOVED lines=10> */
.L_x_878:
[----:B------:R-:W-:Y:S05]  /*1a520*/  BSYNC B1 ;  /* 0x0000000000017941 */ /* 0x000fea0003800000 */
.L_x_877:
        /* <DEDUP_REMOVED lines=10> */
.L_x_880:
[----:B------:R-:W-:Y:S05]  /*1a5d0*/  BSYNC B1 ;  /* 0x0000000000017941 */ /* 0x000fea0003800000 */
.L_x_879:
        /* <DEDUP_REMOVED lines=10> */
.L_x_882:
[----:B------:R-:W-:Y:S05]  /*1a680*/  BSYNC B1 ;  /* 0x0000000000017941 */ /* 0x000fea0003800000 */
.L_x_881:
        /* <DEDUP_REMOVED lines=10> */
.L_x_884:
[----:B------:R-:W-:Y:S05]  /*1a730*/  BSYNC B1 ;  /* 0x0000000000017941 */ /* 0x000fea0003800000 */
.L_x_883:
        /* <DEDUP_REMOVED lines=10> */
.L_x_886:
[----:B------:R-:W-:Y:S05]  /*1a7e0*/  BSYNC B1 ;  /* 0x0000000000017941 */ /* 0x000fea0003800000 */
.L_x_885:
        /* <DEDUP_REMOVED lines=10> */
.L_x_888:
[----:B------:R-:W-:Y:S05]  /*1a890*/  BSYNC B1 ;  /* 0x0000000000017941 */ /* 0x000fea0003800000 */
.L_x_887:
        /* <DEDUP_REMOVED lines=10> */
.L_x_890:
[----:B------:R-:W-:Y:S05]  /*1a940*/  BSYNC B1 ;  /* 0x0000000000017941 */ /* 0x000fea0003800000 */
.L_x_889:
        /* <DEDUP_REMOVED lines=10> */
.L_x_892:
[----:B------:R-:W-:Y:S05]  /*1a9f0*/  BSYNC B1 ;  /* 0x0000000000017941 */ /* 0x000fea0003800000 */
.L_x_891:
        /* <DEDUP_REMOVED lines=10> */
.L_x_894:
[----:B------:R-:W-:Y:S05]  /*1aaa0*/  BSYNC B1 ;  /* 0x0000000000017941 */ /* 0x000fea0003800000 */
.L_x_893:
        /* <DEDUP_REMOVED lines=10> */
.L_x_896:
[----:B------:R-:W-:Y:S05]  /*1ab50*/  BSYNC B1 ;  /* 0x0000000000017941 */ /* 0x000fea0003800000 */
.L_x_895:
        /* <DEDUP_REMOVED lines=10> */
.L_x_898:
[----:B------:R-:W-:Y:S05]  /*1ac00*/  BSYNC B1 ;  /* 0x0000000000017941 */ /* 0x000fea0003800000 */
.L_x_897:
        /* <DEDUP_REMOVED lines=10> */
.L_x_900:
[----:B------:R-:W-:Y:S05]  /*1acb0*/  BSYNC B1 ;  /* 0x0000000000017941 */ /* 0x000fea0003800000 */
.L_x_899:
        /* <DEDUP_REMOVED lines=10> */
.L_x_902:
[----:B------:R-:W-:Y:S05]  /*1ad60*/  BSYNC B1 ;  /* 0x0000000000017941 */ /* 0x000fea0003800000 */
.L_x_901:
        /* <DEDUP_REMOVED lines=10> */
.L_x_904:
[----:B------:R-:W-:Y:S05]  /*1ae10*/  BSYNC B1 ;  /* 0x0000000000017941 */ /* 0x000fea0003800000 */
.L_x_903:
        /* <DEDUP_REMOVED lines=10> */
.L_x_906:
[----:B------:R-:W-:Y:S05]  /*1aec0*/  BSYNC B1 ;  /* 0x0000000000017941 */ /* 0x000fea0003800000 */
.L_x_905:
        /* <DEDUP_REMOVED lines=10> */
.L_x_908:
[----:B------:R-:W-:Y:S05]  /*1af70*/  BSYNC B1 ;  /* 0x0000000000017941 */ /* 0x000fea0003800000 */
.L_x_907:
        /* <DEDUP_REMOVED lines=10> */
.L_x_910:
[----:B------:R-:W-:Y:S05]  /*1b020*/  BSYNC B1 ;  /* 0x0000000000017941 */ /* 0x000fea0003800000 */
.L_x_909:
        /* <DEDUP_REMOVED lines=10> */
.L_x_912:
[----:B------:R-:W-:Y:S05]  /*1b0d0*/  BSYNC B1 ;  /* 0x0000000000017941 */ /* 0x000fea0003800000 */
.L_x_911:
        /* <DEDUP_REMOVED lines=10> */
.L_x_914:
[----:B------:R-:W-:Y:S05]  /*1b180*/  BSYNC B1 ;  /* 0x0000000000017941 */ /* 0x000fea0003800000 */
.L_x_913:
        /* <DEDUP_REMOVED lines=10> */
.L_x_916:
[----:B------:R-:W-:Y:S05]  /*1b230*/  BSYNC B1 ;  /* 0x0000000000017941 */ /* 0x000fea0003800000 */
.L_x_915:
        /* <DEDUP_REMOVED lines=10> */
.L_x_918:
[----:B------:R-:W-:Y:S05]  /*1b2e0*/  BSYNC B1 ;  /* 0x0000000000017941 */ /* 0x000fea0003800000 */
.L_x_917:
        /* <DEDUP_REMOVED lines=10> */
.L_x_920:
[----:B------:R-:W-:Y:S05]  /*1b390*/  BSYNC B1 ;  /* 0x0000000000017941 */ /* 0x000fea0003800000 */
.L_x_919:
        /* <DEDUP_REMOVED lines=10> */
.L_x_922:
[----:B------:R-:W-:Y:S05]  /*1b440*/  BSYNC B1 ;  /* 0x0000000000017941 */ /* 0x000fea0003800000 */
.L_x_921:
        /* <DEDUP_REMOVED lines=10> */
.L_x_924:
[----:B------:R-:W-:Y:S05]  /*1b4f0*/  BSYNC B1 ;  /* 0x0000000000017941 */ /* 0x000fea0003800000 */
.L_x_923:
        /* <DEDUP_REMOVED lines=10> */
.L_x_926:
[----:B------:R-:W-:Y:S05]  /*1b5a0*/  BSYNC B1 ;  /* 0x0000000000017941 */ /* 0x000fea0003800000 */
.L_x_925:
        /* <DEDUP_REMOVED lines=10> */
.L_x_928:
[----:B------:R-:W-:Y:S05]  /*1b650*/  BSYNC B1 ;  /* 0x0000000000017941 */ /* 0x000fea0003800000 */
.L_x_927:
        /* <DEDUP_REMOVED lines=10> */
.L_x_930:
[----:B------:R-:W-:Y:S05]  /*1b700*/  BSYNC B1 ;  /* 0x0000000000017941 */ /* 0x000fea0003800000 */
.L_x_929:
        /* <DEDUP_REMOVED lines=10> */
.L_x_932:
[----:B------:R-:W-:Y:S05]  /*1b7b0*/  BSYNC B1 ;  /* 0x0000000000017941 */ /* 0x000fea0003800000 */
.L_x_931:
        /* <DEDUP_REMOVED lines=10> */
.L_x_934:
[----:B------:R-:W-:Y:S05]  /*1b860*/  BSYNC B1 ;  /* 0x0000000000017941 */ /* 0x000fea0003800000 */
.L_x_933:
        /* <DEDUP_REMOVED lines=10> */
.L_x_936:
[----:B------:R-:W-:Y:S05]  /*1b910*/  BSYNC B1 ;  /* 0x0000000000017941 */ /* 0x000fea0003800000 */
.L_x_935:
        /* <DEDUP_REMOVED lines=10> */
.L_x_938:
[----:B------:R-:W-:Y:S05]  /*1b9c0*/  BSYNC B1 ;  /* 0x0000000000017941 */ /* 0x000fea0003800000 */
.L_x_937:
        /* <DEDUP_REMOVED lines=10> */
.L_x_940:
[----:B------:R-:W-:Y:S05]  /*1ba70*/  BSYNC B1 ;  /* 0x0000000000017941 */ /* 0x000fea0003800000 */
.L_x_939:
        /* <DEDUP_REMOVED lines=10> */
.L_x_942:
[----:B------:R-:W-:Y:S05]  /*1bb20*/  BSYNC B1 ;  /* 0x0000000000017941 */ /* 0x000fea0003800000 */
.L_x_941:
        /* <DEDUP_REMOVED lines=10> */
.L_x_944:
[----:B------:R-:W-:Y:S05]  /*1bbd0*/  BSYNC B1 ;  /* 0x0000000000017941 */ /* 0x000fea0003800000 */
.L_x_943:
        /* <DEDUP_REMOVED lines=10> */
.L_x_946:
[----:B------:R-:W-:Y:S05]  /*1bc80*/  BSYNC B1 ;  /* 0x0000000000017941 */ /* 0x000fea0003800000 */
.L_x_945:
        /* <DEDUP_REMOVED lines=10> */
.L_x_948:
[----:B------:R-:W-:Y:S05]  /*1bd30*/  BSYNC B1 ;  /* 0x0000000000017941 */ /* 0x000fea0003800000 */
.L_x_947:
        /* <DEDUP_REMOVED lines=10> */
.L_x_950:
[----:B------:R-:W-:Y:S05]  /*1bde0*/  BSYNC B1 ;  /* 0x0000000000017941 */ /* 0x000fea0003800000 */
.L_x_949:
        /* <DEDUP_REMOVED lines=10> */
.L_x_952:
[----:B------:R-:W-:Y:S05]  /*1be90*/  BSYNC B1 ;  /* 0x0000000000017941 */ /* 0x000fea0003800000 */
.L_x_951:
        /* <DEDUP_REMOVED lines=10> */
.L_x_954:
[----:B------:R-:W-:Y:S05]  /*1bf40*/  BSYNC B1 ;  /* 0x0000000000017941 */ /* 0x000fea0003800000 */
.L_x_953:
        /* <DEDUP_REMOVED lines=10> */
.L_x_956:
[----:B------:R-:W-:Y:S05]  /*1bff0*/  BSYNC B1 ;  /* 0x0000000000017941 */ /* 0x000fea0003800000 */
.L_x_955:
        /* <DEDUP_REMOVED lines=10> */
.L_x_958:
[----:B------:R-:W-:Y:S05]  /*1c0a0*/  BSYNC B1 ;  /* 0x0000000000017941 */ /* 0x000fea0003800000 */
.L_x_957:
        /* <DEDUP_REMOVED lines=10> */
.L_x_960:
[----:B------:R-:W-:Y:S05]  /*1c150*/  BSYNC B1 ;  /* 0x0000000000017941 */ /* 0x000fea0003800000 */
.L_x_959:
        /* <DEDUP_REMOVED lines=10> */
.L_x_962:
[----:B------:R-:W-:Y:S05]  /*1c200*/  BSYNC B1 ;  /* 0x0000000000017941 */ /* 0x000fea0003800000 */
.L_x_961:
[----:B-----5:R-:W-:Y:S01]  /*1c210*/  IMAD.U32 R3, R219, 0x10000, RZ ;  /* 0x00010000db037824 */ /* 0x020fe200078e00ff */
[----:B------:R-:W-:Y:S03]  /*1c220*/  BSSY B1, `(.L_x_963) ;  /* 0x0000008000017945 */ /* 0x000fe60003800000 */
[----:B------:R-:W-:-:S04]  /*1c230*/  FMUL R4, R3, R16 ;  /* 0x0000001003047220 */ /* 0x000fc80000400000 */
[----:B------:R-:W-:-:S05]  /*1c240*/  FFMA R4, R203, R2, R4 ;  /* 0x00000002cb047223 */ /* 0x000fca0000000004 */
[----:B------:R-:W-:-:S05]  /*1c250*/  F2FP.BF16.F32.PACK_AB R4, RZ, R4 ;  /* 0x00000004ff04723e */ /* 0x000fca00000010ff */
[----:B------:R0:W-:Y:S01]  /*1c260*/  @P5 STG.E.U16 desc[UR36][R222.64+0x2c2], R4 ;  /* 0x0002c204de005986 */ /* 0x0001e2000c101524 */
[----:B------:R-:W-:-:S13]  /*1c270*/  ISETP.GT.AND P5, PT, R0, 0x80, P6 ;  /* 0x000000800000780c */ /* 0x000fda00037a4270 */
[----:B0-----:R-:W-:Y:S05]  /*1c280*/  @!P5 BRA `(.L_x_964) ;  /* 0x000000000004d947 */ /* 0x001fea0003800000 */
[----:B------:R0:W5:Y:S02]  /*1c290*/  LDG.E.LTC128B.U16 R219, desc[UR36][R14.64+0x2d0] ;  /* 0x0002d0240edb7981 */ /* 0x000164000c1e1520 */
.L_x_964:
[----:B------:R-:W-:Y:S05]  /*1c2a0*/  BSYNC B1 ;  /* 0x0000000000017941 */ /* 0x000fea0003800000 */
.L_x_963:
        /* <DEDUP_REMOVED lines=9> */
.L_x_966:
[----:B------:R-:W-:Y:S05]  /*1c340*/  BSYNC B1 ;  /* 0x0000000000017941 */ /* 0x000fea0003800000 */
.L_x_965:
        /* <DEDUP_REMOVED lines=9> */
.L_x_968:
[----:B------:R-:W-:Y:S05]  /*1c3e0*/  BSYNC B1 ;  /* 0x0000000000017941 */ /* 0x000fea0003800000 */
.L_x_967:
        /* <DEDUP_REMOVED lines=9> */
.L_x_970:
[----:B------:R-:W-:Y:S05]  /*1c480*/  BSYNC B1 ;  /* 0x0000000000017941 */ /* 0x000fea0003800000 */
.L_x_969:
        /* <DEDUP_REMOVED lines=9> */
.L_x_972:
[----:B------:R-:W-:Y:S05]  /*1c520*/  BSYNC B1 ;  /* 0x0000000000017941 */ /* 0x000fea0003800000 */
.L_x_971:
        /* <DEDUP_REMOVED lines=9> */
.L_x_974:
[----:B------:R-:W-:Y:S05]  /*1c5c0*/  BSYNC B1 ;  /* 0x0000000000017941 */ /* 0x000fea0003800000 */
.L_x_973:
        /* <DEDUP_REMOVED lines=9> */
.L_x_976:
[----:B------:R-:W-:Y:S05]  /*1c660*/  BSYNC B1 ;  /* 0x0000000000017941 */ /* 0x000fea0003800000 */
.L_x_975:
        /* <DEDUP_REMOVED lines=9> */
.L_x_978:
[----:B------:R-:W-:Y:S05]  /*1c700*/  BSYNC B1 ;  /* 0x0000000000017941 */ /* 0x000fea0003800000 */
.L_x_977:
        /* <DEDUP_REMOVED lines=9> */
.L_x_980:
[----:B------:R-:W-:Y:S05]  /*1c7a0*/  BSYNC B1 ;  /* 0x0000000000017941 */ /* 0x000fea0003800000 */
.L_x_979:
        /* <DEDUP_REMOVED lines=9> */
.L_x_982:
[----:B------:R-:W-:Y:S05]  /*1c840*/  BSYNC B1 ;  /* 0x0000000000017941 */ /* 0x000fea0003800000 */
.L_x_981:
        /* <DEDUP_REMOVED lines=9> */
.L_x_984:
[----:B------:R-:W-:Y:S05]  /*1c8e0*/  BSYNC B1 ;  /* 0x0000000000017941 */ /* 0x000fea0003800000 */
.L_x_983:
        /* <DEDUP_REMOVED lines=9> */
.L_x_986:
[----:B------:R-:W-:Y:S05]  /*1c980*/  BSYNC B1 ;  /* 0x0000000000017941 */ /* 0x000fea0003800000 */
.L_x_985:
        /* <DEDUP_REMOVED lines=10> */
.L_x_988:
[----:B------:R-:W-:Y:S05]  /*1ca30*/  BSYNC B1 ;  /* 0x0000000000017941 */ /* 0x000fea0003800000 */
.L_x_987:
        /* <DEDUP_REMOVED lines=10> */
.L_x_990:
[----:B------:R-:W-:Y:S05]  /*1cae0*/  BSYNC B1 ;  /* 0x0000000000017941 */ /* 0x000fea0003800000 */
.L_x_989:
        /* <DEDUP_REMOVED lines=10> */
.L_x_992:
[----:B------:R-:W-:Y:S05]  /*1cb90*/  BSYNC B1 ;  /* 0x0000000000017941 */ /* 0x000fea0003800000 */
.L_x_991:
        /* <DEDUP_REMOVED lines=10> */
.L_x_994:
[----:B------:R-:W-:Y:S05]  /*1cc40*/  BSYNC B1 ;  /* 0x0000000000017941 */ /* 0x000fea0003800000 */
.L_x_993:
        /* <DEDUP_REMOVED lines=10> */
.L_x_996:
[----:B------:R-:W-:Y:S05]  /*1ccf0*/  BSYNC B1 ;  /* 0x0000000000017941 */ /* 0x000fea0003800000 */
.L_x_995:
        /* <DEDUP_REMOVED lines=10> */
.L_x_998:
[----:B------:R-:W-:Y:S05]  /*1cda0*/  BSYNC B1 ;  /* 0x0000000000017941 */ /* 0x000fea0003800000 */
.L_x_997:
        /* <DEDUP_REMOVED lines=10> */
.L_x_1000:
[----:B------:R-:W-:Y:S05]  /*1ce50*/  BSYNC B1 ;  /* 0x0000000000017941 */ /* 0x000fea0003800000 */
.L_x_999:
        /* <DEDUP_REMOVED lines=10> */
.L_x_1002:
[----:B------:R-:W-:Y:S05]  /*1cf00*/  BSYNC B1 ;  /* 0x0000000000017941 */ /* 0x000fea0003800000 */
.L_x_1001:
        /* <DEDUP_REMOVED lines=10> */
.L_x_1004:
[----:B------:R-:W-:Y:S05]  /*1cfb0*/  BSYNC B1 ;  /* 0x0000000000017941 */ /* 0x000fea0003800000 */
.L_x_1003:
        /* <DEDUP_REMOVED lines=10> */
.L_x_1006:
[----:B------:R-:W-:Y:S05]  /*1d060*/  BSYNC B1 ;  /* 0x0000000000017941 */ /* 0x000fea0003800000 */
.L_x_1005:
        /* <DEDUP_REMOVED lines=10> */
.L_x_1008:
[----:B------:R-:W-:Y:S05]  /*1d110*/  BSYNC B1 ;  /* 0x0000000000017941 */ /* 0x000fea0003800000 */
.L_x_1007:
        /* <DEDUP_REMOVED lines=10> */
.L_x_1010:
[----:B------:R-:W-:Y:S05]  /*1d1c0*/  BSYNC B1 ;  /* 0x0000000000017941 */ /* 0x000fea0003800000 */
.L_x_1009:
        /* <DEDUP_REMOVED lines=10> */
.L_x_1012:
[----:B------:R-:W-:Y:S05]  /*1d270*/  BSYNC B1 ;  /* 0x0000000000017941 */ /* 0x000fea0003800000 */
.L_x_1011:
        /* <DEDUP_REMOVED lines=10> */
.L_x_1014:
[----:B------:R-:W-:Y:S05]  /*1d320*/  BSYNC B1 ;  /* 0x0000000000017941 */ /* 0x000fea0003800000 */
.L_x_1013:
        /* <DEDUP_REMOVED lines=10> */
.L_x_1016:
[----:B------:R-:W-:Y:S05]  /*1d3d0*/  BSYNC B1 ;  /* 0x0000000000017941 */ /* 0x000fea0003800000 */
.L_x_1015:
        /* <DEDUP_REMOVED lines=10> */
.L_x_1018:
[----:B------:R-:W-:Y:S05]  /*1d480*/  BSYNC B1 ;  /* 0x0000000000017941 */ /* 0x000fea0003800000 */
.L_x_1017:
        /* <DEDUP_REMOVED lines=10> */
.L_x_1020:
[----:B------:R-:W-:Y:S05]  /*1d530*/  BSYNC B1 ;  /* 0x0000000000017941 */ /* 0x000fea0003800000 */
.L_x_1019:
        /* <DEDUP_REMOVED lines=10> */
.L_x_1022:
[----:B------:R-:W-:Y:S05]  /*1d5e0*/  BSYNC B1 ;  /* 0x0000000000017941 */ /* 0x000fea0003800000 */
.L_x_1021:
        /* <DEDUP_REMOVED lines=10> */
.L_x_1024:
[----:B------:R-:W-:Y:S05]  /*1d690*/  BSYNC B1 ;  /* 0x0000000000017941 */ /* 0x000fea0003800000 */
.L_x_1023:
        /* <DEDUP_REMOVED lines=10> */
.L_x_1026:
[----:B------:R-:W-:Y:S05]  /*1d740*/  BSYNC B1 ;  /* 0x0000000000017941 */ /* 0x000fea0003800000 */
.L_x_1025:
        /* <DEDUP_REMOVED lines=10> */
.L_x_1028:
[----:B------:R-:W-:Y:S05]  /*1d7f0*/  BSYNC B1 ;  /* 0x0000000000017941 */ /* 0x000fea0003800000 */
.L_x_1027:
        /* <DEDUP_REMOVED lines=10> */
.L_x_1030:
[----:B------:R-:W-:Y:S05]  /*1d8a0*/  BSYNC B1 ;  /* 0x0000000000017941 */ /* 0x000fea0003800000 */
.L_x_1029:
        /* <DEDUP_REMOVED lines=10> */
.L_x_1032:
[----:B------:R-:W-:Y:S05]  /*1d950*/  BSYNC B1 ;  /* 0x0000000000017941 */ /* 0x000fea0003800000 */
.L_x_1031:
        /* <DEDUP_REMOVED lines=10> */
.L_x_1034:
[----:B------:R-:W-:Y:S05]  /*1da00*/  BSYNC B1 ;  /* 0x0000000000017941 */ /* 0x000fea0003800000 */
.L_x_1033:
        /* <DEDUP_REMOVED lines=10> */
.L_x_1036:
[----:B------:R-:W-:Y:S05]  /*1dab0*/  BSYNC B1 ;  /* 0x0000000000017941 */ /* 0x000fea0003800000 */
.L_x_1035:
        /* <DEDUP_REMOVED lines=10> */
.L_x_1038:
[----:B------:R-:W-:Y:S05]  /*1db60*/  BSYNC B1 ;  /* 0x0000000000017941 */ /* 0x000fea0003800000 */
.L_x_1037:
        /* <DEDUP_REMOVED lines=10> */
.L_x_1040:
[----:B------:R-:W-:Y:S05]  /*1dc10*/  BSYNC B1 ;  /* 0x0000000000017941 */ /* 0x000fea0003800000 */
.L_x_1039:
        /* <DEDUP_REMOVED lines=10> */
.L_x_1042:
[----:B------:R-:W-:Y:S05]  /*1dcc0*/  BSYNC B1 ;  /* 0x0000000000017941 */ /* 0x000fea0003800000 */
.L_x_1041:
        /* <DEDUP_REMOVED lines=10> */
.L_x_1044:
[----:B------:R-:W-:Y:S05]  /*1dd70*/  BSYNC B1 ;  /* 0x0000000000017941 */ /* 0x000fea0003800000 */
.L_x_1043:
        /* <DEDUP_REMOVED lines=10> */
.L_x_1046:
[----:B------:R-:W-:Y:S05]  /*1de20*/  BSYNC B1 ;  /* 0x0000000000017941 */ /* 0x000fea0003800000 */
.L_x_1045:
        /* <DEDUP_REMOVED lines=10> */
.L_x_1048:
[----:B------:R-:W-:Y:S05]  /*1ded0*/  BSYNC B1 ;  /* 0x0000000000017941 */ /* 0x000fea0003800000 */
.L_x_1047:
        /* <DEDUP_REMOVED lines=10> */
.L_x_1050:
[----:B------:R-:W-:Y:S05]  /*1df80*/  BSYNC B1 ;  /* 0x0000000000017941 */ /* 0x000fea0003800000 */
.L_x_1049:
        /* <DEDUP_REMOVED lines=10> */
.L_x_1052:
[----:B------:R-:W-:Y:S05]  /*1e030*/  BSYNC B1 ;  /* 0x0000000000017941 */ /* 0x000fea0003800000 */
.L_x_1051:
        /* <DEDUP_REMOVED lines=10> */
.L_x_1054:
[----:B------:R-:W-:Y:S05]  /*1e0e0*/  BSYNC B1 ;  /* 0x0000000000017941 */ /* 0x000fea0003800000 */
.L_x_1053:
        /* <DEDUP_REMOVED lines=10> */
.L_x_1056:
[----:B------:R-:W-:Y:S05]  /*1e190*/  BSYNC B1 ;  /* 0x0000000000017941 */ /* 0x000fea0003800000 */
.L_x_1055:
        /* <DEDUP_REMOVED lines=10> */
.L_x_1058:
[----:B------:R-:W-:Y:S05]  /*1e240*/  BSYNC B1 ;  /* 0x0000000000017941 */ /* 0x000fea0003800000 */
.L_x_1057:
        /* <DEDUP_REMOVED lines=10> */
.L_x_1060:
[----:B------:R-:W-:Y:S05]  /*1e2f0*/  BSYNC B1 ;  /* 0x0000000000017941 */ /* 0x000fea0003800000 */
.L_x_1059:
        /* <DEDUP_REMOVED lines=10> */
.L_x_1062:
[----:B------:R-:W-:Y:S05]  /*1e3a0*/  BSYNC B1 ;  /* 0x0000000000017941 */ /* 0x000fea0003800000 */
.L_x_1061:
        /* <DEDUP_REMOVED lines=10> */
.L_x_1064:
[----:B------:R-:W-:Y:S05]  /*1e450*/  BSYNC B1 ;  /* 0x0000000000017941 */ /* 0x000fea0003800000 */
.L_x_1063:
        /* <DEDUP_REMOVED lines=10> */
.L_x_1066:
[----:B------:R-:W-:Y:S05]  /*1e500*/  BSYNC B1 ;  /* 0x0000000000017941 */ /* 0x000fea0003800000 */
.L_x_1065:
        /* <DEDUP_REMOVED lines=10> */
.L_x_1068:
[----:B------:R-:W-:Y:S05]  /*1e5b0*/  BSYNC B1 ;  /* 0x0000000000017941 */ /* 0x000fea0003800000 */
.L_x_1067:
        /* <DEDUP_REMOVED lines=10> */
.L_x_1070:
[----:B------:R-:W-:Y:S05]  /*1e660*/  BSYNC B1 ;  /* 0x0000000000017941 */ /* 0x000fea0003800000 */
.L_x_1069:
        /* <DEDUP_REMOVED lines=10> */
.L_x_1072:
[----:B------:R-:W-:Y:S05]  /*1e710*/  BSYNC B1 ;  /* 0x0000000000017941 */ /* 0x000fea0003800000 */
.L_x_1071:
        /* <DEDUP_REMOVED lines=10> */
.L_x_1074:
[----:B------:R-:W-:Y:S05]  /*1e7c0*/  BSYNC B1 ;  /* 0x0000000000017941 */ /* 0x000fea0003800000 */
.L_x_1073:
        /* <DEDUP_REMOVED lines=10> */
.L_x_1076:
[----:B------:R-:W-:Y:S05]  /*1e870*/  BSYNC B1 ;  /* 0x0000000000017941 */ /* 0x000fea0003800000 */
.L_x_1075:
        /* <DEDUP_REMOVED lines=10> */
.L_x_1078:
[----:B------:R-:W-:Y:S05]  /*1e920*/  BSYNC B1 ;  /* 0x0000000000017941 */ /* 0x000fea0003800000 */
.L_x_1077:
        /* <DEDUP_REMOVED lines=10> */
.L_x_1080:
[----:B------:R-:W-:Y:S05]  /*1e9d0*/  BSYNC B1 ;  /* 0x0000000000017941 */ /* 0x000fea0003800000 */
.L_x_1079:
        /* <DEDUP_REMOVED lines=10> */
.L_x_1082:
[----:B------:R-:W-:Y:S05]  /*1ea80*/  BSYNC B1 ;  /* 0x0000000000017941 */ /* 0x000fea0003800000 */
.L_x_1081:
        /* <DEDUP_REMOVED lines=10> */
.L_x_1084:
[----:B------:R-:W-:Y:S05]  /*1eb30*/  BSYNC B1 ;  /* 0x0000000000017941 */ /* 0x000fea0003800000 */
.L_x_1083:
        /* <DEDUP_REMOVED lines=10> */
.L_x_1086:
[----:B------:R-:W-:Y:S05]  /*1ebe0*/  BSYNC B1 ;  /* 0x0000000000017941 */ /* 0x000fea0003800000 */
.L_x_1085:
        /* <DEDUP_REMOVED lines=10> */
.L_x_1088:
[----:B------:R-:W-:Y:S05]  /*1ec90*/  BSYNC B1 ;  /* 0x0000000000017941 */ /* 0x000fea0003800000 */
.L_x_1087:
        /* <DEDUP_REMOVED lines=10> */
.L_x_1090:
[----:B------:R-:W-:Y:S05]  /*1ed40*/  BSYNC B1 ;  /* 0x0000000000017941 */ /* 0x000fea0003800000 */
.L_x_1089:
        /* <DEDUP_REMOVED lines=10> */
.L_x_1092:
[----:B------:R-:W-:Y:S05]  /*1edf0*/  BSYNC B1 ;  /* 0x0000000000017941 */ /* 0x000fea0003800000 */
.L_x_1091:
        /* <DEDUP_REMOVED lines=10> */
.L_x_1094:
[----:B------:R-:W-:Y:S05]  /*1eea0*/  BSYNC B1 ;  /* 0x0000000000017941 */ /* 0x000fea0003800000 */
.L_x_1093:
        /* <DEDUP_REMOVED lines=10> */
.L_x_1096:
[----:B------:R-:W-:Y:S05]  /*1ef50*/  BSYNC B1 ;  /* 0x0000000000017941 */ /* 0x000fea0003800000 */
.L_x_1095:
        /* <DEDUP_REMOVED lines=10> */
.L_x_1098:
[----:B------:R-:W-:Y:S05]  /*1f000*/  BSYNC B1 ;  /* 0x0000000000017941 */ /* 0x000fea0003800000 */
.L_x_1097:
        /* <DEDUP_REMOVED lines=10> */
.L_x_1100:
[----:B------:R-:W-:Y:S05]  /*1f0b0*/  BSYNC B1 ;  /* 0x0000000000017941 */ /* 0x000fea0003800000 */
.L_x_1099:
        /* <DEDUP_REMOVED lines=10> */
.L_x_1102:
[----:B------:R-:W-:Y:S05]  /*1f160*/  BSYNC B1 ;  /* 0x0000000000017941 */ /* 0x000fea0003800000 */
.L_x_1101:
        /* <DEDUP_REMOVED lines=10> */
.L_x_1104:
[----:B------:R-:W-:Y:S05]  /*1f210*/  BSYNC B1 ;  /* 0x0000000000017941 */ /* 0x000fea0003800000 */
.L_x_1103:
        /* <DEDUP_REMOVED lines=10> */
.L_x_1106:
[----:B------:R-:W-:Y:S05]  /*1f2c0*/  BSYNC B1 ;  /* 0x0000000000017941 */ /* 0x000fea0003800000 */
.L_x_1105:
        /* <DEDUP_REMOVED lines=10> */
.L_x_1108:
[----:B------:R-:W-:Y:S05]  /*1f370*/  BSYNC B1 ;  /* 0x0000000000017941 */ /* 0x000fea0003800000 */
.L_x_1107:
        /* <DEDUP_REMOVED lines=10> */
.L_x_1110:
[----:B------:R-:W-:Y:S05]  /*1f420*/  BSYNC B1 ;  /* 0x0000000000017941 */ /* 0x000fea0003800000 */
.L_x_1109:
        /* <DEDUP_REMOVED lines=10> */
.L_x_1112:
[----:B------:R-:W-:Y:S05]  /*1f4d0*/  BSYNC B1 ;  /* 0x0000000000017941 */ /* 0x000fea0003800000 */
.L_x_1111:
        /* <DEDUP_REMOVED lines=10> */
.L_x_1114:
[----:B------:R-:W-:Y:S05]  /*1f580*/  BSYNC B1 ;  /* 0x0000000000017941 */ /* 0x000fea0003800000 */
.L_x_1113:
        /* <DEDUP_REMOVED lines=10> */
.L_x_1116:
[----:B------:R-:W-:Y:S05]  /*1f630*/  BSYNC B1 ;  /* 0x0000000000017941 */ /* 0x000fea0003800000 */
.L_x_1115:
        /* <DEDUP_REMOVED lines=10> */
.L_x_1118:
[----:B------:R-:W-:Y:S05]  /*1f6e0*/  BSYNC B1 ;  /* 0x0000000000017941 */ /* 0x000fea0003800000 */
.L_x_1117:
        /* <DEDUP_REMOVED lines=10> */
.L_x_1120:
[----:B------:R-:W-:Y:S05]  /*1f790*/  BSYNC B1 ;  /* 0x0000000000017941 */ /* 0x000fea0003800000 */
.L_x_1119:
        /* <DEDUP_REMOVED lines=10> */
.L_x_1122:
[----:B------:R-:W-:Y:S05]  /*1f840*/  BSYNC B1 ;  /* 0x0000000000017941 */ /* 0x000fea0003800000 */
.L_x_1121:
        /* <DEDUP_REMOVED lines=10> */
.L_x_1124:
[----:B------:R-:W-:Y:S05]  /*1f8f0*/  BSYNC B1 ;  /* 0x0000000000017941 */ /* 0x000fea0003800000 */
.L_x_1123:
        /* <DEDUP_REMOVED lines=10> */
.L_x_1126:
[----:B------:R-:W-:Y:S05]  /*1f9a0*/  BSYNC B1 ;  /* 0x0000000000017941 */ /* 0x000fea0003800000 */
.L_x_1125:
        /* <DEDUP_REMOVED lines=10> */
.L_x_1128:
[----:B------:R-:W-:Y:S05]  /*1fa50*/  BSYNC B1 ;  /* 0x0000000000017941 */ /* 0x000fea0003800000 */
.L_x_1127:
        /* <DEDUP_REMOVED lines=10> */
.L_x_1130:
[----:B------:R-:W-:Y:S05]  /*1fb00*/  BSYNC B1 ;  /* 0x0000000000017941 */ /* 0x000fea0003800000 */
.L_x_1129:
        /* <DEDUP_REMOVED lines=10> */
.L_x_1132:
[----:B------:R-:W-:Y:S05]  /*1fbb0*/  BSYNC B1 ;  /* 0x0000000000017941 */ /* 0x000fea0003800000 */
.L_x_1131:
        /* <DEDUP_REMOVED lines=10> */
.L_x_1134:
[----:B------:R-:W-:Y:S05]  /*1fc60*/  BSYNC B1 ;  /* 0x0000000000017941 */ /* 0x000fea0003800000 */
.L_x_1133:
        /* <DEDUP_REMOVED lines=10> */
.L_x_1136:
[----:B------:R-:W-:Y:S05]  /*1fd10*/  BSYNC B1 ;  /* 0x0000000000017941 */ /* 0x000fea0003800000 */
.L_x_1135:
        /* <DEDUP_REMOVED lines=10> */
.L_x_1138:
[----:B------:R-:W-:Y:S05]  /*1fdc0*/  BSYNC B1 ;  /* 0x0000000000017941 */ /* 0x000fea0003800000 */
.L_x_1137:
        /* <DEDUP_REMOVED lines=10> */
.L_x_1140:
[----:B------:R-:W-:Y:S05]  /*1fe70*/  BSYNC B1 ;  /* 0x0000000000017941 */ /* 0x000fea0003800000 */
.L_x_1139:
        /* <DEDUP_REMOVED lines=10> */
.L_x_1142:
[----:B------:R-:W-:Y:S05]  /*1ff20*/  BSYNC B1 ;  /* 0x0000000000017941 */ /* 0x000fea0003800000 */
.L_x_1141:
        /* <DEDUP_REMOVED lines=10> */
.L_x_1144:
[----:B------:R-:W-:Y:S05]  /*1ffd0*/  BSYNC B1 ;  /* 0x0000000000017941 */ /* 0x000fea0003800000 */
.L_x_1143:
        /* <DEDUP_REMOVED lines=10> */
.L_x_1146:
[----:B------:R-:W-:Y:S05]  /*20080*/  BSYNC B1 ;  /* 0x0000000000017941 */ /* 0x000fea0003800000 */
.L_x_1145:
        /* <DEDUP_REMOVED lines=10> */
.L_x_1148:
[----:B------:R-:W-:Y:S05]  /*20130*/  BSYNC B1 ;  /* 0x0000000000017941 */ /* 0x000fea0003800000 */
.L_x_1147:
        /* <DEDUP_REMOVED lines=10> */
.L_x_1150:
[----:B------:R-:W-:Y:S05]  /*201e0*/  BSYNC B1 ;  /* 0x0000000000017941 */ /* 0x000fea0003800000 */
.L_x_1149:
        /* <DEDUP_REMOVED lines=10> */
.L_x_1152:
[----:B------:R-:W-:Y:S05]  /*20290*/  BSYNC B1 ;  /* 0x0000000000017941 */ /* 0x000fea0003800000 */
.L_x_1151:
        /* <DEDUP_REMOVED lines=10> */
.L_x_1154:
[----:B------:R-:W-:Y:S05]  /*20340*/  BSYNC B1 ;  /* 0x0000000000017941 */ /* 0x000fea0003800000 */
.L_x_1153:
        /* <DEDUP_REMOVED lines=9> */
.L_x_1156:
[----:B------:R-:W-:Y:S05]  /*203e0*/  BSYNC B1 ;  /* 0x0000000000017941 */ /* 0x000fea0003800000 */
.L_x_1155:
        /* <DEDUP_REMOVED lines=9> */
.L_x_1158:
[----:B------:R-:W-:Y:S05]  /*20480*/  BSYNC B1 ;  /* 0x0000000000017941 */ /* 0x000fea0003800000 */
.L_x_1157:
[----:B-----5:R-:W-:Y:S01]  /*20490*/  IMAD.U32 R3, R219, 0x10000, RZ ;  /* 0x00010000db037824 */ /* 0x020fe200078e00ff */
[----:B------:R-:W-:Y:S01]  /*204a0*/  ISETP.GT.AND P6, PT, R0, 0x108, P6 ;  /* 0x000001080000780c */ /* 0x000fe200037c4270 */
[----:B------:R-:W-:Y:S02]  /*204b0*/  BSSY B1, `(.L_x_1159) ;  /* 0x0000007000017945 */ /* 0x000fe40003800000 */
[----:B------:R-:W-:-:S04]  /*204c0*/  FMUL R4, R3, R16 ;  /* 0x0000001003047220 */ /* 0x000fc80000400000 */
[----:B------:R-:W-:-:S05]  /*204d0*/  FFMA R4, R109, R2, R4 ;  /* 0x000000026d047223 */ /* 0x000fca0000000004 */
[----:B------:R-:W-:-:S05]  /*204e0*/  F2FP.BF16.F32.PACK_AB R4, RZ, R4 ;  /* 0x00000004ff04723e */ /* 0x000fca00000010ff */
[----:B------:R0:W-:Y:S01]  /*204f0*/  @P5 STG.E.U16 desc[UR36][R22.64+0x2d2], R4 ;  /* 0x0002d20416005986 */ /* 0x0001e2000c101524 */
[----:B------:R-:W-:Y:S05]  /*20500*/  @!P6 BRA `(.L_x_1160) ;  /* 0x000000000004e947 */ /* 0x000fea0003800000 */
[----:B------:R0:W5:Y:S02]  /*20510*/  LDG.E.LTC128B.U16 R219, desc[UR36][R8.64+0x2d0] ;  /* 0x0002d02408db7981 */ /* 0x000164000c1e1520 */
.L_x_1160:
[----:B------:R-:W-:Y:S05]  /*20520*/  BSYNC B1 ;  /* 0x0000000000017941 */ /* 0x000fea0003800000 */
.L_x_1159:
        /* <DEDUP_REMOVED lines=9> */
.L_x_1162:
[----:B------:R-:W-:Y:S05]  /*205c0*/  BSYNC B1 ;  /* 0x0000000000017941 */ /* 0x000fea0003800000 */
.L_x_1161:
[----:B0----5:R-:W-:Y:S01]  /*205d0*/  IMAD.U32 R3, R219, 0x10000, RZ ;  /* 0x00010000db037824 */ /* 0x021fe200078e00ff */
        /* <DEDUP_REMOVED lines=8> */
.L_x_1164:
[----:B------:R-:W-:Y:S05]  /*20660*/  BSYNC B1 ;  /* 0x0000000000017941 */ /* 0x000fea0003800000 */
.L_x_1163:
        /* <DEDUP_REMOVED lines=9> */
.L_x_1166:
[----:B------:R-:W-:Y:S05]  /*20700*/  BSYNC B1 ;  /* 0x0000000000017941 */ /* 0x000fea0003800000 */
.L_x_1165:
        /* <DEDUP_REMOVED lines=9> */
.L_x_1168:
[----:B------:R-:W-:Y:S05]  /*207a0*/  BSYNC B1 ;  /* 0x0000000000017941 */ /* 0x000fea0003800000 */
.L_x_1167:
        /* <DEDUP_REMOVED lines=9> */
.L_x_1170:
[----:B------:R-:W-:Y:S05]  /*20840*/  BSYNC B1 ;  /* 0x0000000000017941 */ /* 0x000fea0003800000 */
.L_x_1169:
        /* <DEDUP_REMOVED lines=9> */
.L_x_1172:
[----:B------:R-:W-:Y:S05]  /*208e0*/  BSYNC B1 ;  /* 0x0000000000017941 */ /* 0x000fea0003800000 */
.L_x_1171:
        /* <DEDUP_REMOVED lines=9> */
.L_x_1174:
[----:B------:R-:W-:Y:S05]  /*20980*/  BSYNC B1 ;  /* 0x0000000000017941 */ /* 0x000fea0003800000 */
.L_x_1173:
        /* <DEDUP_REMOVED lines=9> */
.L_x_1176:
[----:B------:R-:W-:Y:S05]  /*20a20*/  BSYNC B1 ;  /* 0x0000000000017941 */ /* 0x000fea0003800000 */
.L_x_1175:
        /* <DEDUP_REMOVED lines=9> */
.L_x_1178:
[----:B------:R-:W-:Y:S05]  /*20ac0*/  BSYNC B1 ;  /* 0x0000000000017941 */ /* 0x000fea0003800000 */
.L_x_1177:
[----:B------:R-:W-:Y:S05]  /*20ad0*/  @!P0 BRA `(.L_x_1179) ;  /* 0x000000c400808947 */ /* 0x000fea0003800000 */
[----:B-----5:R-:W-:-:S04]  /*20ae0*/  IMAD.U32 R219, R219, 0x10000, RZ ;  /* 0x00010000dbdb7824 */ /* 0x020fc800078e00ff */
[----:B------:R-:W-:-:S04]  /*20af0*/  FMUL R0, R219, R16 ;  /* 0x00000010db007220 */ /* 0x000fc80000400000 */
[----:B------:R-:W-:-:S05]  /*20b00*/  FFMA R0, R119, R2, R0 ;  /* 0x0000000277007223 */ /* 0x000fca0000000000 */
[----:B------:R-:W-:-:S05]  /*20b10*/  F2FP.BF16.F32.PACK_AB R0, RZ, R0 ;  /* 0x00000000ff00723e */ /* 0x000fca00000010ff */
[----:B------:R0:W-:Y:S01]  /*20b20*/  STG.E.U16 desc[UR36][R216.64+0x2f2], R0 ;  /* 0x0002f200d8007986 */ /* 0x0001e2000c101524 */
[----:B------:R-:W-:Y:S05]  /*20b30*/  BRA `(.L_x_1179) ;  /* 0x000000c400687947 */ /* 0x000fea0003800000 */
.L_x_34:
[----:B------:R-:W2:Y:S01]  /*20b40*/  LDL.LU R11, [R1+0x518] ;  /* 0x00051800010b7983 */ /* 0x000ea20000300800 */
[----:B------:R-:W-:-:S03]  /*20b50*/  ULDC.64 UR4, c[0x0][0x5c0] ;  /* 0x0001700000047ab9 */ /* 0x000fc60000000a00 */
[----:B------:R-:W3:Y:S04]  /*20b60*/  LDL.LU R10, [R1+0x51c] ;  /* 0x00051c00010a7983 */ /* 0x000ee80000300800 */
[----:B------:R-:W5:Y:S04]  /*20b70*/  LDL.LU R9, [R1+0x524] ;  /* 0x0005240001097983 */ /* 0x000f680000300800 */
[----:B------:R-:W4:Y:S04]  /*20b80*/  LDL.LU R12, [R1+0x528] ;  /* 0x00052800010c7983 */ /* 0x000f280000300800 */
[----:B------:R-:W5:Y:S04]  /*20b90*/  LDL.LU R235, [R1+0x598] ;  /* 0x0005980001eb7983 */ /* 0x000f680000300800 */
        /* <DEDUP_REMOVED lines=16> */
[----:B------:R-:W5:Y:S01]  /*20ca0*/  LDL.LU R216, [R1+0x5dc] ;  /* 0x0005dc0001d87983 */ /* 0x000f620000300800 */
[----:B------:R-:W-:-:S03]  /*20cb0*/  LEA R4, P0, R6, UR4, 0x1 ;  /* 0x0000000406047c11 */ /* 0x000fc6000f8008ff */
[----:B------:R-:W5:Y:S04]  /*20cc0*/  LDL.LU R23, [R1+0x5e0] ;  /* 0x0005e00001177983 */ /* 0x000f680000300800 */
[----:B------:R-:W5:Y:S04]  /*20cd0*/  LDL.LU R22, [R1+0x5e4] ;  /* 0x0005e40001167983 */ /* 0x000f680000300800 */
[----:B------:R-:W5:Y:S04]  /*20ce0*/  LDL.LU R21, [R1+0x5e8] ;  /* 0x0005e80001157983 */ /* 0x000f680000300800 */
[----:B------:R-:W5:Y:S01]  /*20cf0*/  LDL.LU R20, [R1+0x5ec] ;  /* 0x0005ec0001147983 */ /* 0x000f620000300800 */
[----:B------:R-:W-:-:S03]  /*20d00*/  LEA.HI.X R5, R6, UR5, R19, 0x1, P0 ;  /* 0x0000000506057c11 */ /* 0x000fc600080f0c13 */
[----:B------:R-:W5:Y:S04]  /*20d10*/  LDL.LU R18, [R1+0x5f0] ;  /* 0x0005f00001127983 */ /* 0x000f680000300800 */
[----:B------:R-:W5:Y:S04]  /*20d20*/  LDL.LU R15, [R1+0x5f4] ;  /* 0x0005f400010f7983 */ /* 0x000f680000300800 */
[----:B------:R-:W5:Y:S04]  /*20d30*/  LDL.LU R14, [R1+0x5f8] ;  /* 0x0005f800010e7983 */ /* 0x000f680000300800 */
[----:B------:R-:W5:Y:S04]  /*20d40*/  LDL.LU R13, [R1+0x5fc] ;  /* 0x0005fc00010d7983 */ /* 0x000f680000300800 */
[----:B------:R-:W2:Y:S04]  /*20d50*/  LDL.LU R6, [R1+0x480] ;  /* 0x0004800001067983 */ /* 0x000ea80000300800 */
[----:B------:R-:W3:Y:S04]  /*20d60*/  LDL.LU R7, [R1+0x488] ;  /* 0x0004880001077983 */ /* 0x000ee80000300800 */
[----:B------:R-:W5:Y:S01]  /*20d70*/  LDL.LU R19, [R1+0x594] ;  /* 0x0005940001137983 */ /* 0x000f620000300800 */
[----:B--2---:R-:W-:-:S05]  /*20d80*/  FMUL R6, R6, R2 ;  /* 0x0000000206067220 */ /* 0x004fca0000400000 */
[----:B------:R-:W-:-:S05]  /*20d90*/  F2FP.BF16.F32.PACK_AB R6, RZ, R6 ;  /* 0x00000006ff06723e */ /* 0x000fca00000010ff */
[----:B------:R0:W-:Y:S04]  /*20da0*/  @P1 STG.E.U16 desc[UR36][R4.64], R6 ;  /* 0x0000000604001986 */ /* 0x0001e8000c101524 */
[----:B0-----:R-:W2:Y:S01]  /*20db0*/  LDL.LU R6, [R1+0x484] ;  /* 0x0004840001067983 */ /* 0x001ea20000300800 */
[----:B------:R-:W-:Y:S01]  /*20dc0*/  ISETP.GT.AND P2, PT, R3, 0x1, PT ;  /* 0x000000010300780c */ /* 0x000fe20003f44270 */
[----:B---3--:R-:W-:Y:S01]  /*20dd0*/  FMUL R7, R7, R2 ;  /* 0x0000000207077220 */ /* 0x008fe20000400000 */
[----:B------:R-:W-:Y:S01]  /*20de0*/  USHF.L.U32 UR5, UR6, 0x4, URZ ;  /* 0x0000000406057899 */ /* 0x000fe2000800063f */
[C---:B------:R-:W-:Y:S01]  /*20df0*/  ISETP.GT.AND P1, PT, R0.reuse, 0x8, P5 ;  /* 0x000000080000780c */ /* 0x040fe20002f24270 */
[----:B------:R-:W-:Y:S01]  /*20e00*/  USHF.L.U64.HI UR4, UR6, 0x4, UR7 ;  /* 0x0000000406047899 */ /* 0x000fe20008010207 */
[----:B------:R-:W-:-:S02]  /*20e10*/  ISETP.GT.AND P0, PT, R0, RZ, P2 ;  /* 0x000000ff0000720c */ /* 0x000fc40001704270 */
[----:B------:R-:W-:-:S04]  /*20e20*/  F2FP.BF16.F32.PACK_AB R7, RZ, R7 ;  /* 0x00000007ff07723e */ /* 0x000fc800000010ff */
[----:B------:R-:W-:Y:S01]  /*20e30*/  PRMT R8, R7, 0x7610, R8 ;  /* 0x0000761007087816 */ /* 0x000fe20000000008 */
[----:B--2---:R-:W-:-:S05]  /*20e40*/  FMUL R6, R6, R2 ;  /* 0x0000000206067220 */ /* 0x004fca0000400000 */
[----:B------:R-:W-:-:S05]  /*20e50*/  F2FP.BF16.F32.PACK_AB R6, RZ, R6 ;  /* 0x00000006ff06723e */ /* 0x000fca00000010ff */
[----:B------:R0:W-:Y:S02]  /*20e60*/  @P0 STG.E.U16 desc[UR36][R4.64+0x2], R6 ;  /* 0x0000020604000986 */ /* 0x0001e4000c101524 */
[----:B0-----:R-:W-:-:S04]  /*20e70*/  IADD3 R6, P0, R4, UR5, RZ ;  /* 0x0000000504067c10 */ /* 0x001fc8000ff1e0ff */
[----:B------:R-:W-:-:S05]  /*20e80*/  IADD3.X R7, R5, UR4, RZ, P0, !PT ;  /* 0x0000000405077c10 */ /* 0x000fca00087fe4ff */
[----:B------:R0:W-:Y:S04]  /*20e90*/  @P1 STG.E.U16 desc[UR36][R6.64], R8 ;  /* 0x0000000806001986 */ /* 0x0001e8000c101524 */
[----:B0-----:R-:W2:Y:S01]  /*20ea0*/  LDL.LU R8, [R1+0x48c] ;  /* 0x00048c0001087983 */ /* 0x001ea20000300800 */
[----:B------:R-:W-:Y:S01]  /*20eb0*/  ISETP.GT.AND P0, PT, R0, 0x8, P2 ;  /* 0x000000080000780c */ /* 0x000fe20001704270 */
[----:B--2---:R-:W-:-:S05]  /*20ec0*/  FMUL R8, R8, R2 ;  /* 0x0000000208087220 */ /* 0x004fca0000400000 */
[----:B------:R-:W-:-:S07]  /*20ed0*/  F2FP.BF16.F32.PACK_AB R8, RZ, R8 ;  /* 0x00000008ff08723e */ /* 0x000fce00000010ff */
[----:B------:R0:W-:Y:S04]  /*20ee0*/  @P0 STG.E.U16 desc[UR36][R6.64+0x2], R8 ;  /* 0x0000020806000986 */ /* 0x0001e8000c101524 */
[----:B0-----:R-:W2:Y:S01]  /*20ef0*/  LDL.LU R8, [R1+0x490] ;  /* 0x0004900001087983 */ /* 0x001ea20000300800 */
[----:B------:R-:W-:-:S04]  /*20f00*/  ISETP.GT.AND P2, PT, R3, 0x8, PT ;  /* 0x000000080300780c */ /* 0x000fc80003f44270 */
[----:B------:R-:W-:Y:S01]  /*20f10*/  ISETP.GT.AND P0, PT, R0, RZ, P2 ;  /* 0x000000ff0000720c */ /* 0x000fe20001704270 */
        /* <DEDUP_REMOVED lines=10> */
[----:B------:R-:W-:Y:S01]  /*20fc0*/  ISETP.GT.AND P0, PT, R0, 0x8, P2 ;  /* 0x000000080000780c */ /* 0x000fe20001704270 */
        /* <DEDUP_REMOVED lines=173> */
[----:B------:R0:W-:Y:S01]  /*21aa0*/  @P0 STG.E.U16 desc[UR36][R4.64+0x92], R8 ;  /* 0x0000920804000986 */ /* 0x0001e2000c101524 */
[----:B------:R-:W-:Y:S01]  /*21ab0*/  ISETP.GT.AND P0, PT, R0, 0x8, P2 ;  /* 0x000000080000780c */ /* 0x000fe20001704270 */
[----:B0-----:R-:W-:-:S05]  /*21ac0*/  FMUL R8, R11, R2 ;  /* 0x000000020b087220 */ /* 0x001fca0000400000 */
[----:B------:R-:W-:-:S07]  /*21ad0*/  F2FP.BF16.F32.PACK_AB R8, RZ, R8 ;  /* 0x00000008ff08723e */ /* 0x000fce00000010ff */
[----:B------:R0:W-:Y:S01]  /*21ae0*/  @P0 STG.E.U16 desc[UR36][R6.64+0x90], R8 ;  /* 0x0000900806000986 */ /* 0x0001e2000c101524 */
[----:B------:R-:W-:Y:S01]  /*21af0*/  ISETP.GT.AND P0, PT, R0, 0x8, P1 ;  /* 0x000000080000780c */ /* 0x000fe20000f04270 */
[----:B0-----:R-:W-:-:S05]  /*21b00*/  FMUL R8, R10, R2 ;  /* 0x000000020a087220 */ /* 0x001fca0000400000 */
[----:B------:R-:W-:-:S07]  /*21b10*/  F2FP.BF16.F32.PACK_AB R8, RZ, R8 ;  /* 0x00000008ff08723e */ /* 0x000fce00000010ff */
[----:B------:R0:W-:Y:S04]  /*21b20*/  @P0 STG.E.U16 desc[UR36][R6.64+0x92], R8 ;  /* 0x0000920806000986 */ /* 0x0001e8000c101524 */
[----:B0-----:R-:W2:Y:S01]  /*21b30*/  LDL.LU R8, [R1+0x520] ;  /* 0x0005200001087983 */ /* 0x001ea20000300800 */
[----:B------:R-:W-:Y:S01]  /*21b40*/  IMAD.U32 R10, RZ, RZ, UR6 ;  /* 0x00000006ff0a7e24 */ /* 0x000fe2000f8e00ff */
[----:B------:R-:W-:Y:S01]  /*21b50*/  USHF.L.U64.HI UR10, UR6, 0x8, UR7 ;  /* 0x00000008060a7899 */ /* 0x000fe20008010207 */
[C---:B------:R-:W-:Y:S01]  /*21b60*/  ISETP.GT.AND P2, PT, R3.reuse, 0x50, PT ;  /* 0x000000500300780c */ /* 0x040fe20003f44270 */
[----:B----4-:R-:W-:Y:S01]  /*21b70*/  FMUL R12, R12, R2 ;  /* 0x000000020c0c7220 */ /* 0x010fe20000400000 */
[----:B------:R-:W-:Y:S02]  /*21b80*/  ISETP.GT.AND P1, PT, R3, 0x51, PT ;  /* 0x000000510300780c */ /* 0x000fe40003f24270 */
[----:B------:R-:W-:-:S02]  /*21b90*/  LEA R10, P0, R10, R4, 0x8 ;  /* 0x000000040a0a7211 */ /* 0x000fc400078040ff */
[----:B------:R-:W-:Y:S02]  /*21ba0*/  F2FP.BF16.F32.PACK_AB R12, RZ, R12 ;  /* 0x0000000cff0c723e */ /* 0x000fe400000010ff */
[----:B------:R-:W-:Y:S01]  /*21bb0*/  IADD3.X R11, R5, UR10, RZ, P0, !PT ;  /* 0x0000000a050b7c10 */ /* 0x000fe200087fe4ff */
[----:B------:R-:W-:Y:S01]  /*21bc0*/  USHF.L.U64.HI UR10, UR6, 0x9, UR7 ;  /* 0x00000009060a7899 */ /* 0x000fe20008010207 */
[----:B------:R-:W-:Y:S01]  /*21bd0*/  ISETP.GT.AND P0, PT, R0, RZ, P2 ;  /* 0x000000ff0000720c */ /* 0x000fe20001704270 */
[----:B--2---:R-:W-:-:S05]  /*21be0*/  FMUL R8, R8, R2 ;  /* 0x0000000208087220 */ /* 0x004fca0000400000 */
[----:B------:R-:W-:-:S07]  /*21bf0*/  F2FP.BF16.F32.PACK_AB R8, RZ, R8 ;  /* 0x00000008ff08723e */ /* 0x000fce00000010ff */
[----:B------:R5:W-:Y:S01]  /*21c00*/  @P0 STG.E.U16 desc[UR36][R4.64+0xa0], R8 ;  /* 0x0000a00804000986 */ /* 0x000be2000c101524 */
[----:B------:R-:W-:Y:S01]  /*21c10*/  ISETP.GT.AND P0, PT, R0, RZ, P1 ;  /* 0x000000ff0000720c */ /* 0x000fe20000f04270 */
[----:B-----5:R-:W-:-:S05]  /*21c20*/  FMUL R8, R9, R2 ;  /* 0x0000000209087220 */ /* 0x020fca0000400000 */
[----:B------:R-:W-:-:S07]  /*21c30*/  F2FP.BF16.F32.PACK_AB R8, RZ, R8 ;  /* 0x00000008ff08723e */ /* 0x000fce00000010ff */
[----:B------:R0:W-:Y:S02]  /*21c40*/  @P0 STG.E.U16 desc[UR36][R4.64+0xa2], R8 ;  /* 0x0000a20804000986 */ /* 0x0001e4000c101524 */
[----:B0-----:R-:W-:-:S05]  /*21c50*/  IMAD.U32 R8, RZ, RZ, UR6 ;  /* 0x00000006ff087e24 */ /* 0x001fca000f8e00ff */
[----:B------:R-:W-:-:S04]  /*21c60*/  LEA R8, P0, R8, R4, 0x9 ;  /* 0x0000000408087211 */ /* 0x000fc800078048ff */
[----:B------:R-:W-:Y:S02]  /*21c70*/  IADD3.X R9, R5, UR10, RZ, P0, !PT ;  /* 0x0000000a05097c10 */ /* 0x000fe400087fe4ff */
[----:B------:R-:W-:-:S13]  /*21c80*/  ISETP.GT.AND P0, PT, R0, 0x8, P2 ;  /* 0x000000080000780c */ /* 0x000fda0001704270 */
        /* <DEDUP_REMOVED lines=139> */
[C---:B------:R-:W-:Y:S02]  /*22540*/  ISETP.GT.AND P2, PT, R3.reuse, 0x88, PT ;  /* 0x000000880300780c */ /* 0x040fe40003f44270 */
[C---:B------:R-:W-:Y:S02]  /*22550*/  ISETP.GT.AND P1, PT, R3.reuse, 0x89, PT ;  /* 0x000000890300780c */ /* 0x040fe40003f24270 */
[----:B------:R-:W-:Y:S02]  /*22560*/  ISETP.GT.AND P0, PT, R0, RZ, P2 ;  /* 0x000000ff0000720c */ /* 0x000fe40001704270 */
[----:B------:R-:W-:-:S02]  /*22570*/  ISETP.GT.AND P4, PT, R3, 0xa9, PT ;  /* 0x000000a90300780c */ /* 0x000fc40003f84270 */
[----:B------:R-:W-:Y:S01]  /*22580*/  ISETP.GT.AND P3, PT, R3, 0xb1, PT ;  /* 0x000000b10300780c */ /* 0x000fe20003f64270 */
[----:B--2---:R-:W-:-:S05]  /*22590*/  FMUL R12, R12, R2 ;  /* 0x000000020c0c7220 */ /* 0x004fca0000400000 */
[----:B------:R-:W-:-:S05]  /*225a0*/  F2FP.BF16.F32.PACK_AB R12, RZ, R12 ;  /* 0x0000000cff0c723e */ /* 0x000fca00000010ff */
[----:B------:R0:W-:Y:S01]  /*225b0*/  @P0 STG.E.U16 desc[UR36][R4.64+0x110], R12 ;  /* 0x0001100c04000986 */ /* 0x0001e2000c101524 */
[----:B------:R-:W-:Y:S01]  /*225c0*/  ISETP.GT.AND P0, PT, R0, RZ, P1 ;  /* 0x000000ff0000720c */ /* 0x000fe20000f04270 */
[----:B0-----:R-:W-:-:S05]  /*225d0*/  FMUL R12, R19, R2 ;  /* 0x00000002130c7220 */ /* 0x001fca0000400000 */
[----:B------:R-:W-:-:S07]  /*225e0*/  F2FP.BF16.F32.PACK_AB R12, RZ, R12 ;  /* 0x0000000cff0c723e */ /* 0x000fce00000010ff */
[----:B------:R0:W-:Y:S01]  /*225f0*/  @P0 STG.E.U16 desc[UR36][R4.64+0x112], R12 ;  /* 0x0001120c04000986 */ /* 0x0001e2000c101524 */
[----:B------:R-:W-:Y:S02]  /*22600*/  ISETP.GT.AND P0, PT, R0, 0x8, P2 ;  /* 0x000000080000780c */ /* 0x000fe40001704270 */
[----:B------:R-:W-:Y:S01]  /*22610*/  ISETP.GT.AND P2, PT, R3, 0x90, PT ;  /* 0x000000900300780c */ /* 0x000fe20003f44270 */
[----:B0-----:R-:W-:-:S05]  /*22620*/  FMUL R12, R235, R2 ;  /* 0x00000002eb0c7220 */ /* 0x001fca0000400000 */
[----:B------:R-:W-:-:S05]  /*22630*/  F2FP.BF16.F32.PACK_AB R12, RZ, R12 ;  /* 0x0000000cff0c723e */ /* 0x000fca00000010ff */
[----:B------:R0:W-:Y:S01]  /*22640*/  @P0 STG.E.U16 desc[UR36][R6.64+0x110], R12 ;  /* 0x0001100c06000986 */ /* 0x0001e2000c101524 */
[----:B------:R-:W-:Y:S02]  /*22650*/  ISETP.GT.AND P0, PT, R0, 0x8, P1 ;  /* 0x000000080000780c */ /* 0x000fe40000f04270 */
[----:B------:R-:W-:Y:S01]  /*22660*/  ISETP.GT.AND P1, PT, R3, 0x91, PT ;  /* 0x000000910300780c */ /* 0x000fe20003f24270 */
[----:B0-----:R-:W-:-:S05]  /*22670*/  FMUL R12, R234, R2 ;  /* 0x00000002ea0c7220 */ /* 0x001fca0000400000 */
[----:B------:R-:W-:-:S05]  /*22680*/  F2FP.BF16.F32.PACK_AB R12, RZ, R12 ;  /* 0x0000000cff0c723e */ /* 0x000fca00000010ff */
[----:B------:R0:W-:Y:S01]  /*22690*/  @P0 STG.E.U16 desc[UR36][R6.64+0x112], R12 ;  /* 0x0001120c06000986 */ /* 0x0001e2000c101524 */
[----:B------:R-:W-:Y:S01]  /*226a0*/  ISETP.GT.AND P0, PT, R0, RZ, P2 ;  /* 0x000000ff0000720c */ /* 0x000fe20001704270 */
[----:B0-----:R-:W-:-:S05]  /*226b0*/  FMUL R12, R233, R2 ;  /* 0x00000002e90c7220 */ /* 0x001fca0000400000 */
[----:B------:R-:W-:-:S07]  /*226c0*/  F2FP.BF16.F32.PACK_AB R12, RZ, R12 ;  /* 0x0000000cff0c723e */ /* 0x000fce00000010ff */
        /* <DEDUP_REMOVED lines=83> */
[----:B------:R-:W-:-:S04]  /*22c00*/  ISETP.GT.AND P0, PT, R3, 0xb8, PT ;  /* 0x000000b80300780c */ /* 0x000fc80003f04270 */
[----:B------:R-:W-:Y:S01]  /*22c10*/  ISETP.GT.AND P1, PT, R0, RZ, P0 ;  /* 0x000000ff0000720c */ /* 0x000fe20000724270 */
        /* <DEDUP_REMOVED lines=8> */
[----:B------:R-:W-:Y:S01]  /*22ca0*/  ISETP.GT.AND P6, PT, R0, 0x8, P0 ;  /* 0x000000080000780c */ /* 0x000fe200007c4270 */
[----:B0-----:R-:W-:Y:S02]  /*22cb0*/  FMUL R12, R14, R2 ;  /* 0x000000020e0c7220 */ /* 0x001fe40000400000 */
[----:B------:R-:W2:Y:S03]  /*22cc0*/  LDL.LU R14, [R1+0x300] ;  /* 0x00030000010e7983 */ /* 0x000ea60000300800 */
[----:B------:R-:W-:-:S07]  /*22cd0*/  F2FP.BF16.F32.PACK_AB R12, RZ, R12 ;  /* 0x0000000cff0c723e */ /* 0x000fce00000010ff */
[----:B------:R0:W-:Y:S02]  /*22ce0*/  @P6 STG.E.U16 desc[UR36][R6.64+0x170], R12 ;  /* 0x0001700c06006986 */ /* 0x0001e4000c101524 */
[----:B0-----:R-:W-:Y:S02]  /*22cf0*/  FMUL R12, R13, R2 ;  /* 0x000000020d0c7220 */ /* 0x001fe40000400000 */
[----:B------:R-:W3:Y:S04]  /*22d00*/  LDL.LU R13, [R1+0x304] ;  /* 0x00030400010d7983 */ /* 0x000ee80000300800 */
[----:B------:R-:W4:Y:S01]  /*22d10*/  LDL.LU R18, [R1+0x308] ;  /* 0x0003080001127983 */ /* 0x000f220000300800 */
[C---:B------:R-:W-:Y:S02]  /*22d20*/  ISETP.GT.AND P6, PT, R0.reuse, 0x8, P1 ;  /* 0x000000080000780c */ /* 0x040fe40000fc4270 */
[----:B------:R-:W-:Y:S01]  /*22d30*/  F2FP.BF16.F32.PACK_AB R12, RZ, R12 ;  /* 0x0000000cff0c723e */ /* 0x000fe200000010ff */
[----:B------:R-:W5:Y:S04]  /*22d40*/  LDL.LU R19, [R1+0x424] ;  /* 0x0004240001137983 */ /* 0x000f680000300800 */
[----:B------:R-:W5:Y:S04]  /*22d50*/  LDL.LU R235, [R1+0x428] ;  /* 0x0004280001eb7983 */ /* 0x000f680000300800 */
[----:B------:R-:W5:Y:S04]  /*22d60*/  LDL.LU R234, [R1+0x42c] ;  /* 0x00042c0001ea7983 */ /* 0x000f680000300800 */
[----:B------:R2:W-:Y:S01]  /*22d70*/  @P6 STG.E.U16 desc[UR36][R6.64+0x172], R12 ;  /* 0x0001720c06006986 */ /* 0x0005e2000c101524 */
[----:B------:R-:W-:-:S03]  /*22d80*/  ISETP.GT.AND P6, PT, R0, 0x80, P5 ;  /* 0x000000800000780c */ /* 0x000fc60002fc4270 */
        /* <DEDUP_REMOVED lines=20> */
[----:B--2---:R-:W-:-:S05]  /*22ed0*/  FMUL R12, R14, R2 ;  /* 0x000000020e0c7220 */ /* 0x004fca0000400000 */
[----:B------:R-:W-:-:S05]  /*22ee0*/  F2FP.BF16.F32.PACK_AB R12, RZ, R12 ;  /* 0x0000000cff0c723e */ /* 0x000fca00000010ff */
[----:B------:R3:W-:Y:S01]  /*22ef0*/  @P6 STG.E.U16 desc[UR36][R10.64], R12 ;  /* 0x0000000c0a006986 */ /* 0x0007e2000c101524 */
[----:B------:R-:W-:-:S04]  /*22f00*/  ISETP.GT.AND P6, PT, R3, 0x1, PT ;  /* 0x000000010300780c */ /* 0x000fc80003fc4270 */
[----:B------:R-:W-:Y:S01]  /*22f10*/  ISETP.GT.AND P6, PT, R0, 0x80, P6 ;  /* 0x000000800000780c */ /* 0x000fe200037c4270 */
[----:B---3--:R-:W-:-:S05]  /*22f20*/  FMUL R12, R13, R2 ;  /* 0x000000020d0c7220 */ /* 0x008fca0000400000 */
[----:B------:R-:W-:-:S07]  /*22f30*/  F2FP.BF16.F32.PACK_AB R12, RZ, R12 ;  /* 0x0000000cff0c723e */ /* 0x000fce00000010ff */
[----:B------:R0:W-:Y:S01]  /*22f40*/  @P6 STG.E.U16 desc[UR36][R10.64+0x2], R12 ;  /* 0x0000020c0a006986 */ /* 0x0001e2000c101524 */
[----:B------:R-:W-:-:S04]  /*22f50*/  IADD3 R14, P6, R10, UR5, RZ ;  /* 0x000000050a0e7c10 */ /* 0x000fc8000ffde0ff */
[----:B------:R-:W-:Y:S02]  /*22f60*/  IADD3.X R15, R11, UR4, RZ, P6, !PT ;  /* 0x000000040b0f7c10 */ /* 0x000fe4000b7fe4ff */
[----:B0-----:R-:W-:-:S04]  /*22f70*/  IADD3 R12, P6, R8, UR5, RZ ;  /* 0x00000005080c7c10 */ /* 0x001fc8000ffde0ff */
[----:B------:R-:W-:Y:S02]  /*22f80*/  IADD3.X R13, R9, UR4, RZ, P6, !PT ;  /* 0x00000004090d7c10 */ /* 0x000fe4000b7fe4ff */
[----:B------:R-:W-:Y:S01]  /*22f90*/  ISETP.GT.AND P6, PT, R0, 0x88, P5 ;  /* 0x000000880000780c */ /* 0x000fe20002fc4270 */
[----:B----4-:R-:W-:-:S05]  /*22fa0*/  FMUL R18, R18, R2 ;  /* 0x0000000212127220 */ /* 0x010fca0000400000 */
[----:B------:R-:W-:-:S07]  /*22fb0*/  F2FP.BF16.F32.PACK_AB R18, RZ, R18 ;  /* 0x00000012ff12723e */ /* 0x000fce00000010ff */
[----:B------:R0:W-:Y:S04]  /*22fc0*/  @P6 STG.E.U16 desc[UR36][R14.64], R18 ;  /* 0x000000120e006986 */ /* 0x0001e8000c101524 */
[----:B0-----:R-:W2:Y:S01]  /*22fd0*/  LDL.LU R18, [R1+0x30c] ;  /* 0x00030c0001127983 */ /* 0x001ea20000300800 */
[----:B------:R-:W-:-:S04]  /*22fe0*/  ISETP.GT.AND P6, PT, R3, 0x1, PT ;  /* 0x000000010300780c */ /* 0x000fc80003fc4270 */
[----:B------:R-:W-:Y:S01]  /*22ff0*/  ISETP.GT.AND P6, PT, R0, 0x88, P6 ;  /* 0x000000880000780c */ /* 0x000fe200037c4270 */
[----:B--2---:R-:W-:-:S05]  /*23000*/  FMUL R18, R18, R2 ;  /* 0x0000000212127220 */ /* 0x004fca0000400000 */
        /* <DEDUP_REMOVED lines=415> */
[----:B------:R5:W-:Y:S01]  /*24a00*/  @P6 STG.E.U16 desc[UR36][R10.64+0x120], R18 ;  /* 0x000120120a006986 */ /* 0x000be2000c101524 */
[----:B------:R-:W-:-:S04]  /*24a10*/  ISETP.GT.AND P6, PT, R3, 0x91, PT ;  /* 0x000000910300780c */ /* 0x000fc80003fc4270 */
[----:B------:R-:W-:Y:S01]  /*24a20*/  ISETP.GT.AND P6, PT, R0, 0x80, P6 ;  /* 0x000000800000780c */ /* 0x000fe200037c4270 */
[----:B-----5:R-:W-:Y:S02]  /*24a30*/  FMUL R18, R19, R2 ;  /* 0x0000000213127220 */ /* 0x020fe40000400000 */
[----:B------:R-:W2:Y:S03]  /*24a40*/  LDL.LU R19, [R1+0x2a4] ;  /* 0x0002a40001137983 */ /* 0x000ea60000300800 */
[----:B------:R-:W-:-:S07]  /*24a50*/  F2FP.BF16.F32.PACK_AB R18, RZ, R18 ;  /* 0x00000012ff12723e */ /* 0x000fce00000010ff */
[----:B------:R0:W-:Y:S01]  /*24a60*/  @P6 STG.E.U16 desc[UR36][R10.64+0x122], R18 ;  /* 0x000122120a006986 */ /* 0x0001e2000c101524 */
[----:B------:R-:W-:-:S04]  /*24a70*/  ISETP.GT.AND P6, PT, R3, 0x90, PT ;  /* 0x000000900300780c */ /* 0x000fc80003fc4270 */
[----:B------:R-:W-:Y:S01]  /*24a80*/  ISETP.GT.AND P6, PT, R0, 0x88, P6 ;  /* 0x000000880000780c */ /* 0x000fe200037c4270 */
[----:B0-----:R-:W-:Y:S02]  /*24a90*/  FMUL R18, R235, R2 ;  /* 0x00000002eb127220 */ /* 0x001fe40000400000 */
[----:B------:R-:W3:Y:S03]  /*24aa0*/  LDL.LU R235, [R1+0x2a8] ;  /* 0x0002a80001eb7983 */ /* 0x000ee60000300800 */
[----:B------:R-:W-:-:S07]  /*24ab0*/  F2FP.BF16.F32.PACK_AB R18, RZ, R18 ;  /* 0x00000012ff12723e */ /* 0x000fce00000010ff */
[----:B------:R0:W-:Y:S01]  /*24ac0*/  @P6 STG.E.U16 desc[UR36][R14.64+0x120], R18 ;  /* 0x000120120e006986 */ /* 0x0001e2000c101524 */
[----:B------:R-:W-:-:S04]  /*24ad0*/  ISETP.GT.AND P6, PT, R3, 0x91, PT ;  /* 0x000000910300780c */ /* 0x000fc80003fc4270 */
[----:B------:R-:W-:Y:S01]  /*24ae0*/  ISETP.GT.AND P6, PT, R0, 0x88, P6 ;  /* 0x000000880000780c */ /* 0x000fe200037c4270 */
[----:B0-----:R-:W-:Y:S02]  /*24af0*/  FMUL R18, R234, R2 ;  /* 0x00000002ea127220 */ /* 0x001fe40000400000 */
[----:B------:R-:W4:Y:S03]  /*24b00*/  LDL.LU R234, [R1+0x2ac] ;  /* 0x0002ac0001ea7983 */ /* 0x000f260000300800 */
[----:B------:R-:W-:-:S07]  /*24b10*/  F2FP.BF16.F32.PACK_AB R18, RZ, R18 ;  /* 0x00000012ff12723e */ /* 0x000fce00000010ff */
[----:B------:R0:W-:Y:S01]  /*24b20*/  @P6 STG.E.U16 desc[UR36][R14.64+0x122], R18 ;  /* 0x000122120e006986 */ /* 0x0001e2000c101524 */
[----:B------:R-:W-:-:S04]  /*24b30*/  ISETP.GT.AND P6, PT, R3, 0x98, PT ;  /* 0x000000980300780c */ /* 0x000fc80003fc4270 */
[----:B------:R-:W-:Y:S01]  /*24b40*/  ISETP.GT.AND P6, PT, R0, 0x80, P6 ;  /* 0x000000800000780c */ /* 0x000fe200037c4270 */
[----:B0-----:R-:W-:Y:S02]  /*24b50*/  FMUL R18, R233, R2 ;  /* 0x00000002e9127220 */ /* 0x001fe40000400000 */
[----:B------:R-:W5:Y:S03]  /*24b60*/  LDL.LU R233, [R1+0x2b0] ;  /* 0x0002b00001e97983 */ /* 0x000f660000300800 */
        /* <DEDUP_REMOVED lines=63> */
[----:B------:R-:W4:Y:S03]  /*24f60*/  LDL.LU R222, [R1+0x2dc] ;  /* 0x0002dc0001de7983 */ /* 0x000f260000300800 */
[----:B------:R-:W-:-:S07]  /*24f70*/  F2FP.BF16.F32.PACK_AB R18, RZ, R18 ;  /* 0x00000012ff12723e */ /* 0x000fce00000010ff */
[----:B------:R0:W-:Y:S01]  /*24f80*/  @P6 STG.E.U16 desc[UR36][R14.64+0x152], R18 ;  /* 0x000152120e006986 */ /* 0x0001e2000c101524 */
        /* <DEDUP_REMOVED lines=16> */
[----:B0-----:R-:W-:-:S05]  /*25090*/  FMUL R18, R216, R2 ;  /* 0x00000002d8127220 */ /* 0x001fca0000400000 */
[----:B------:R-:W-:-:S07]  /*250a0*/  F2FP.BF16.F32.PACK_AB R18, RZ, R18 ;  /* 0x00000012ff12723e */ /* 0x000fce00000010ff */
[----:B------:R0:W-:Y:S01]  /*250b0*/  @P6 STG.E.U16 desc[UR36][R14.64+0x162], R18 ;  /* 0x000162120e006986 */ /* 0x0001e2000c101524 */
[----:B------:R-:W-:Y:S01]  /*250c0*/  ISETP.GT.AND P6, PT, R0, 0x80, P0 ;  /* 0x000000800000780c */ /* 0x000fe200007c4270 */
[----:B0-----:R-:W-:Y:S02]  /*250d0*/  FMUL R18, R23, R2 ;  /* 0x0000000217127220 */ /* 0x001fe40000400000 */
[----:B------:R-:W2:Y:S03]  /*250e0*/  LDL.LU R23, [R1+0x2ec] ;  /* 0x0002ec0001177983 */ /* 0x000ea60000300800 */
[----:B------:R-:W-:-:S07]  /*250f0*/  F2FP.BF16.F32.PACK_AB R18, RZ, R18 ;  /* 0x00000012ff12723e */ /* 0x000fce00000010ff */
[----:B------:R0:W-:Y:S01]  /*25100*/  @P6 STG.E.U16 desc[UR36][R10.64+0x170], R18 ;  /* 0x000170120a006986 */ /* 0x0001e2000c101524 */
[----:B------:R-:W-:Y:S01]  /*25110*/  ISETP.GT.AND P6, PT, R0, 0x80, P1 ;  /* 0x000000800000780c */ /* 0x000fe20000fc4270 */
[----:B0-----:R-:W-:Y:S02]  /*25120*/  FMUL R18, R22, R2 ;  /* 0x0000000216127220 */ /* 0x001fe40000400000 */
[----:B------:R-:W3:Y:S03]  /*25130*/  LDL.LU R22, [R1+0x2f0] ;  /* 0x0002f00001167983 */ /* 0x000ee60000300800 */
        /* <DEDUP_REMOVED lines=10> */
[----:B------:R-:W-:Y:S01]  /*251e0*/  F2FP.BF16.F32.PACK_AB R18, RZ, R18 ;  /* 0x00000012ff12723e */ /* 0x000fe200000010ff */
[----:B------:R-:W5:Y:S06]  /*251f0*/  LDL.LU R216, [R1+0x2fc] ;  /* 0x0002fc0001d87983 */ /* 0x000f6c0000300800 */
[----:B------:R0:W-:Y:S04]  /*25200*/  @P6 STG.E.U16 desc[UR36][R14.64+0x172], R18 ;  /* 0x000172120e006986 */ /* 0x0001e8000c101524 */
[----:B0-----:R-:W2:Y:S01]  /*25210*/  LDL.LU R14, [R1+0x180] ;  /* 0x00018000010e7983 */ /* 0x001ea20000300800 */
[----:B------:R-:W-:-:S03]  /*25220*/  ISETP.GT.AND P6, PT, R0, 0x100, P5 ;  /* 0x000001000000780c */ /* 0x000fc60002fc4270 */
[----:B------:R-:W5:Y:S01]  /*25230*/  LDL.LU R18, [R1+0x2a0] ;  /* 0x0002a00001127983 */ /* 0x000f620000300800 */
[----:B--2---:R-:W-:-:S05]  /*25240*/  FMUL R14, R14, R2 ;  /* 0x000000020e0e7220 */ /* 0x004fca0000400000 */
[----:B------:R-:W-:-:S05]  /*25250*/  F2FP.BF16.F32.PACK_AB R14, RZ, R14 ;  /* 0x0000000eff0e723e */ /* 0x000fca00000010ff */
        /* <DEDUP_REMOVED lines=405> */
[----:B------:R-:W-:Y:S02]  /*26bb0*/  ISETP.GT.AND P5, PT, R0, 0x108, P6 ;  /* 0x000001080000780c */ /* 0x000fe400037a4270 */
[----:B------:R-:W-:Y:S01]  /*26bc0*/  ISETP.GT.AND P6, PT, R3, 0x90, PT ;  /* 0x000000900300780c */ /* 0x000fe20003fc4270 */
[-C--:B------:R-:W-:Y:S01]  /*26bd0*/  FMUL R23, R23, R2.reuse ;  /* 0x0000000217177220 */ /* 0x080fe20000400000 */
[-C--:B---3--:R-:W-:Y:S01]  /*26be0*/  FMUL R22, R22, R2.reuse ;  /* 0x0000000216167220 */ /* 0x088fe20000400000 */
[-C--:B----4-:R-:W-:Y:S01]  /*26bf0*/  FMUL R21, R21, R2.reuse ;  /* 0x0000000215157220 */ /* 0x090fe20000400000 */
[-C--:B-----5:R-:W-:Y:S01]  /*26c00*/  FMUL R20, R20, R2.reuse ;  /* 0x0000000214147220 */ /* 0x0a0fe20000400000 */
[----:B--2---:R-:W-:-:S05]  /*26c10*/  FMUL R14, R14, R2 ;  /* 0x000000020e0e7220 */ /* 0x004fca0000400000 */
[----:B------:R-:W-:-:S05]  /*26c20*/  F2FP.BF16.F32.PACK_AB R14, RZ, R14 ;  /* 0x0000000eff0e723e */ /* 0x000fca00000010ff */
[----:B------:R0:W-:Y:S01]  /*26c30*/  @P5 STG.E.U16 desc[UR36][R12.64+0x112], R14 ;  /* 0x0001120e0c005986 */ /* 0x0001e2000c101524 */
[----:B------:R-:W-:Y:S02]  /*26c40*/  ISETP.GT.AND P5, PT, R0, 0x100, P6 ;  /* 0x000001000000780c */ /* 0x000fe400037a4270 */
[----:B------:R-:W-:Y:S01]  /*26c50*/  ISETP.GT.AND P6, PT, R3, 0x91, PT ;  /* 0x000000910300780c */ /* 0x000fe20003fc4270 */
[----:B0-----:R-:W-:-:S05]  /*26c60*/  FMUL R14, R18, R2 ;  /* 0x00000002120e7220 */ /* 0x001fca0000400000 */
[----:B------:R-:W-:-:S05]  /*26c70*/  F2FP.BF16.F32.PACK_AB R14, RZ, R14 ;  /* 0x0000000eff0e723e */ /* 0x000fca00000010ff */
[----:B------:R0:W-:Y:S01]  /*26c80*/  @P5 STG.E.U16 desc[UR36][R8.64+0x120], R14 ;  /* 0x0001200e08005986 */ /* 0x0001e2000c101524 */
[----:B------:R-:W-:Y:S01]  /*26c90*/  ISETP.GT.AND P5, PT, R0, 0x100, P6 ;  /* 0x000001000000780c */ /* 0x000fe200037a4270 */
[----:B0-----:R-:W-:-:S05]  /*26ca0*/  FMUL R14, R19, R2 ;  /* 0x00000002130e7220 */ /* 0x001fca0000400000 */
[----:B------:R-:W-:-:S07]  /*26cb0*/  F2FP.BF16.F32.PACK_AB R14, RZ, R14 ;  /* 0x0000000eff0e723e */ /* 0x000fce00000010ff */
[----:B------:R0:W-:Y:S01]  /*26cc0*/  @P5 STG.E.U16 desc[UR36][R8.64+0x122], R14 ;  /* 0x0001220e08005986 */ /* 0x0001e2000c101524 */
[----:B------:R-:W-:-:S04]  /*26cd0*/  ISETP.GT.AND P5, PT, R3, 0x90, PT ;  /* 0x000000900300780c */ /* 0x000fc80003fa4270 */
[----:B------:R-:W-:Y:S01]  /*26ce0*/  ISETP.GT.AND P5, PT, R0, 0x108, P5 ;  /* 0x000001080000780c */ /* 0x000fe20002fa4270 */
[-C--:B0-----:R-:W-:Y:S01]  /*26cf0*/  FMUL R14, R235, R2.reuse ;  /* 0x00000002eb0e7220 */ /* 0x081fe20000400000 */
[----:B------:R-:W-:Y:S01]  /*26d00*/  FMUL R18, R222, R2 ;  /* 0x00000002de127220 */ /* 0x000fe20000400000 */
[----:B------:R-:W2:Y:S03]  /*26d10*/  LDL.LU R235, [R1+0x13c] ;  /* 0x00013c0001eb7983 */ /* 0x000ea60000300800 */
[----:B------:R-:W-:-:S07]  /*26d20*/  F2FP.BF16.F32.PACK_AB R14, RZ, R14 ;  /* 0x0000000eff0e723e */ /* 0x000fce00000010ff */
[----:B------:R0:W-:Y:S01]  /*26d30*/  @P5 STG.E.U16 desc[UR36][R12.64+0x120], R14 ;  /* 0x0001200e0c005986 */ /* 0x0001e2000c101524 */
[----:B------:R-:W-:Y:S02]  /*26d40*/  ISETP.GT.AND P5, PT, R0, 0x108, P6 ;  /* 0x000001080000780c */ /* 0x000fe400037a4270 */
[----:B------:R-:W-:Y:S01]  /*26d50*/  ISETP.GT.AND P6, PT, R3, 0x98, PT ;  /* 0x000000980300780c */ /* 0x000fe20003fc4270 */
[----:B0-----:R-:W-:Y:S01]  /*26d60*/  FMUL R14, R234, R2 ;  /* 0x00000002ea0e7220 */ /* 0x001fe20000400000 */
[----:B------:R-:W-:Y:S01]  /*26d70*/  F2FP.BF16.F32.PACK_AB R18, RZ, R18 ;  /* 0x00000012ff12723e */ /* 0x000fe200000010ff */
[----:B------:R-:W3:Y:S03]  /*26d80*/  LDL.LU R234, [R1+0x140] ;  /* 0x0001400001ea7983 */ /* 0x000ee60000300800 */
[----:B------:R-:W-:-:S05]  /*26d90*/  F2FP.BF16.F32.PACK_AB R14, RZ, R14 ;  /* 0x0000000eff0e723e */ /* 0x000fca00000010ff */
[----:B------:R0:W-:Y:S01]  /*26da0*/  @P5 STG.E.U16 desc[UR36][R12.64+0x122], R14 ;  /* 0x0001220e0c005986 */ /* 0x0001e2000c101524 */
[----:B------:R-:W-:Y:S02]  /*26db0*/  ISETP.GT.AND P5, PT, R0, 0x100, P6 ;  /* 0x000001000000780c */ /* 0x000fe400037a4270 */
[----:B------:R-:W-:Y:S01]  /*26dc0*/  ISETP.GT.AND P6, PT, R3, 0x99, PT ;  /* 0x000000990300780c */ /* 0x000fe20003fc4270 */
[-C--:B0-----:R-:W-:Y:S01]  /*26dd0*/  FMUL R14, R233, R2.reuse ;  /* 0x00000002e90e7220 */ /* 0x081fe20000400000 */
[----:B------:R-:W-:Y:S01]  /*26de0*/  PRMT R217, R18, 0x7610, R217 ;  /* 0x0000761012d97816 */ /* 0x000fe200000000d9 */
[----:B------:R-:W-:Y:S01]  /*26df0*/  FMUL R19, R219, R2 ;  /* 0x00000002db137220 */ /* 0x000fe20000400000 */
[----:B------:R-:W4:Y:S02]  /*26e00*/  LDL.LU R233, [R1+0x144] ;  /* 0x0001440001e97983 */ /* 0x000f240000300800 */
[----:B------:R-:W-:-:S05]  /*26e10*/  F2FP.BF16.F32.PACK_AB R14, RZ, R14 ;  /* 0x0000000eff0e723e */ /* 0x000fca00000010ff */
        /* <DEDUP_REMOVED lines=12> */
[----:B------:R-:W-:Y:S02]  /*26ee0*/  ISETP.GT.AND P5, PT, R0, 0x108, P6 ;  /* 0x000001080000780c */ /* 0x000fe400037a4270 */
[----:B------:R-:W-:Y:S01]  /*26ef0*/  ISETP.GT.AND P6, PT, R3, 0xa0, PT ;  /* 0x000000a00300780c */ /* 0x000fe20003fc4270 */
[----:B0-----:R-:W-:Y:S02]  /*26f00*/  FMUL R14, R230, R2 ;  /* 0x00000002e60e7220 */ /* 0x001fe40000400000 */
[----:B------:R-:W5:Y:S03]  /*26f10*/  LDL.LU R230, [R1+0x150] ;  /* 0x0001500001e67983 */ /* 0x000f660000300800 */
[----:B------:R-:W-:-:S05]  /*26f20*/  F2FP.BF16.F32.PACK_AB R14, RZ, R14 ;  /* 0x0000000eff0e723e */ /* 0x000fca00000010ff */
[----:B------:R0:W-:Y:S01]  /*26f30*/  @P5 STG.E.U16 desc[UR36][R12.64+0x132], R14 ;  /* 0x0001320e0c005986 */ /* 0x0001e2000c101524 */
[----:B------:R-:W-:Y:S02]  /*26f40*/  ISETP.GT.AND P5, PT, R0, 0x100, P6 ;  /* 0x000001000000780c */ /* 0x000fe400037a4270 */
[----:B------:R-:W-:Y:S01]  /*26f50*/  ISETP.GT.AND P6, PT, R3, 0xa1, PT ;  /* 0x000000a10300780c */ /* 0x000fe20003fc4270 */
[----:B0-----:R-:W-:Y:S02]  /*26f60*/  FMUL R14, R229, R2 ;  /* 0x00000002e50e7220 */ /* 0x001fe40000400000 */
[----:B------:R-:W5:Y:S03]  /*26f70*/  LDL.LU R229, [R1+0x154] ;  /* 0x0001540001e57983 */ /* 0x000f660000300800 */
        /* <DEDUP_REMOVED lines=14> */
[----:B0-----:R-:W-:Y:S01]  /*27060*/  FMUL R14, R226, R2 ;  /* 0x00000002e20e7220 */ /* 0x001fe20000400000 */
[----:B------:R-:W-:Y:S01]  /*27070*/  ISETP.GT.AND P6, PT, R3, 0xa8, PT ;  /* 0x000000a80300780c */ /* 0x000fe20003fc4270 */
[----:B------:R-:W5:Y:S03]  /*27080*/  LDL.LU R226, [R1+0x160] ;  /* 0x0001600001e27983 */ /* 0x000f660000300800 */
[----:B------:R-:W-:-:S04]  /*27090*/  F2FP.BF16.F32.PACK_AB R14, RZ, R14 ;  /* 0x0000000eff0e723e */ /* 0x000fc800000010ff */
[----:B------:R-:W-:Y:S01]  /*270a0*/  PRMT R15, R14, 0x7610, R15 ;  /* 0x000076100e0f7816 */ /* 0x000fe2000000000f */
[----:B------:R-:W-:Y:S02]  /*270b0*/  FMUL R14, R225, R2 ;  /* 0x00000002e10e7220 */ /* 0x000fe40000400000 */
[----:B------:R-:W5:Y:S04]  /*270c0*/  LDL.LU R225, [R1+0x164] ;  /* 0x0001640001e17983 */ /* 0x000f680000300800 */
[----:B------:R0:W-:Y:S01]  /*270d0*/  @P5 STG.E.U16 desc[UR36][R12.64+0x142], R15 ;  /* 0x0001420f0c005986 */ /* 0x0001e2000c101524 */
[----:B------:R-:W-:Y:S02]  /*270e0*/  ISETP.GT.AND P5, PT, R0, 0x100, P6 ;  /* 0x000001000000780c */ /* 0x000fe400037a4270 */
[----:B------:R-:W-:-:S02]  /*270f0*/  F2FP.BF16.F32.PACK_AB R14, RZ, R14 ;  /* 0x0000000eff0e723e */ /* 0x000fc400000010ff */
[----:B------:R-:W-:-:S09]  /*27100*/  ISETP.GT.AND P6, PT, R0, 0x108, P6 ;  /* 0x000001080000780c */ /* 0x000fd200037c4270 */
[----:B------:R1:W-:Y:S01]  /*27110*/  @P5 STG.E.U16 desc[UR36][R8.64+0x150], R14 ;  /* 0x0001500e08005986 */ /* 0x0003e2000c101524 */
[----:B------:R-:W-:Y:S01]  /*27120*/  ISETP.GT.AND P5, PT, R0, 0x100, P4 ;  /* 0x000001000000780c */ /* 0x000fe200027a4270 */
[-C--:B0-----:R-:W-:Y:S01]  /*27130*/  FMUL R15, R224, R2.reuse ;  /* 0x00000002e00f7220 */ /* 0x081fe20000400000 */
[----:B-1----:R-:W-:-:S04]  /*27140*/  FMUL R14, R223, R2 ;  /* 0x00000002df0e7220 */ /* 0x002fc80000400000 */
[----:B------:R-:W-:Y:S01]  /*27150*/  F2FP.BF16.F32.PACK_AB R15, RZ, R15 ;  /* 0x0000000fff0f723e */ /* 0x000fe200000010ff */
[----:B------:R-:W5:Y:S01]  /*27160*/  LDL.LU R224, [R1+0x168] ;  /* 0x0001680001e07983 */ /* 0x000f620000300800 */
[----:B------:R-:W-:-:S05]  /*27170*/  F2FP.BF16.F32.PACK_AB R14, RZ, R14 ;  /* 0x0000000eff0e723e */ /* 0x000fca00000010ff */
[----:B------:R0:W-:Y:S01]  /*27180*/  @P5 STG.E.U16 desc[UR36][R8.64+0x152], R15 ;  /* 0x0001520f08005986 */ /* 0x0001e2000c101524 */
[----:B------:R-:W-:-:S03]  /*27190*/  ISETP.GT.AND P4, PT, R0, 0x108, P4 ;  /* 0x000001080000780c */ /* 0x000fc60002784270 */
[----:B------:R1:W-:Y:S01]  /*271a0*/  @P6 STG.E.U16 desc[UR36][R12.64+0x150], R14 ;  /* 0x0001500e0c006986 */ /* 0x0003e2000c101524 */
[C---:B------:R-:W-:Y:S02]  /*271b0*/  ISETP.GT.AND P5, PT, R0.reuse, 0x100, P3 ;  /* 0x000001000000780c */ /* 0x040fe40001fa4270 */
[----:B------:R-:W-:Y:S01]  /*271c0*/  ISETP.GT.AND P6, PT, R0, 0x100, P2 ;  /* 0x000001000000780c */ /* 0x000fe200017c4270 */
[----:B------:R-:W5:Y:S01]  /*271d0*/  LDL.LU R223, [R1+0x16c] ;  /* 0x00016c0001df7983 */ /* 0x000f620000300800 */
[-C--:B0-----:R-:W-:Y:S01]  /*271e0*/  FMUL R15, R221, R2.reuse ;  /* 0x00000002dd0f7220 */ /* 0x081fe20000400000 */
[----:B-1----:R-:W-:-:S04]  /*271f0*/  FMUL R14, R220, R2 ;  /* 0x00000002dc0e7220 */ /* 0x002fc80000400000 */
[----:B------:R-:W-:Y:S01]  /*27200*/  F2FP.BF16.F32.PACK_AB R15, RZ, R15 ;  /* 0x0000000fff0f723e */ /* 0x000fe200000010ff */
[----:B------:R-:W-:Y:S01]  /*27210*/  @P4 STG.E.U16 desc[UR36][R12.64+0x152], R217 ;  /* 0x000152d90c004986 */ /* 0x000fe2000c101524 */
[----:B------:R-:W-:Y:S02]  /*27220*/  ISETP.GT.AND P2, PT, R0, 0x108, P2 ;  /* 0x000001080000780c */ /* 0x000fe40001744270 */
[----:B------:R-:W-:Y:S01]  /*27230*/  F2FP.BF16.F32.PACK_AB R14, RZ, R14 ;  /* 0x0000000eff0e723e */ /* 0x000fe200000010ff */
[----:B------:R-:W5:Y:S01]  /*27240*/  LDL.LU R222, [R1+0x170] ;  /* 0x0001700001de7983 */ /* 0x000f620000300800 */
[----:B------:R-:W-:Y:S02]  /*27250*/  PRMT R18, R15, 0x7610, R18 ;  /* 0x000076100f127816 */ /* 0x000fe40000000012 */
[----:B------:R-:W-:Y:S01]  /*27260*/  PRMT R15, R14, 0x7610, R15 ;  /* 0x000076100e0f7816 */ /* 0x000fe2000000000f */
[----:B------:R-:W5:Y:S01]  /*27270*/  LDL.LU R221, [R1+0x174] ;  /* 0x0001740001dd7983 */ /* 0x000f620000300800 */
[----:B------:R-:W-:-:S02]  /*27280*/  F2FP.BF16.F32.PACK_AB R14, RZ, R19 ;  /* 0x00000013ff0e723e */ /* 0x000fc400000010ff */
[C---:B------:R-:W-:Y:S01]  /*27290*/  ISETP.GT.AND P3, PT, R0.reuse, 0x108, P3 ;  /* 0x000001080000780c */ /* 0x040fe20001f64270 */
[----:B------:R0:W-:Y:S01]  /*272a0*/  @P5 STG.E.U16 desc[UR36][R8.64+0x162], R15 ;  /* 0x0001620f08005986 */ /* 0x0001e2000c101524 */
[C---:B------:R-:W-:Y:S02]  /*272b0*/  ISETP.GT.AND P4, PT, R0.reuse, 0x100, P0 ;  /* 0x000001000000780c */ /* 0x040fe40000784270 */
[----:B------:R-:W-:Y:S01]  /*272c0*/  ISETP.GT.AND P5, PT, R0, 0x100, P1 ;  /* 0x000001000000780c */ /* 0x000fe20000fa4270 */
[----:B------:R1:W-:Y:S04]  /*272d0*/  @P6 STG.E.U16 desc[UR36][R8.64+0x160], R18 ;  /* 0x0001601208006986 */ /* 0x0003e8000c101524 */
[----:B------:R1:W-:Y:S01]  /*272e0*/  @P2 STG.E.U16 desc[UR36][R12.64+0x160], R14 ;  /* 0x0001600e0c002986 */ /* 0x0003e2000c101524 */
[----:B0-----:R-:W-:-:S03]  /*272f0*/  F2FP.BF16.F32.PACK_AB R15, RZ, R22 ;  /* 0x00000016ff0f723e */ /* 0x001fc600000010ff */
[----:B------:R-:W5:Y:S01]  /*27300*/  LDL.LU R220, [R1+0x178] ;  /* 0x0001780001dc7983 */ /* 0x000f620000300800 */
[----:B-1----:R-:W-:-:S03]  /*27310*/  F2FP.BF16.F32.PACK_AB R18, RZ, R23 ;  /* 0x00000017ff12723e */ /* 0x002fc600000010ff */
[----:B------:R-:W5:Y:S01]  /*27320*/  LDL.LU R219, [R1+0x17c] ;  /* 0x00017c0001db7983 */ /* 0x000f620000300800 */
[----:B------:R-:W-:-:S03]  /*27330*/  F2FP.BF16.F32.PACK_AB R14, RZ, R21 ;  /* 0x00000015ff0e723e */ /* 0x000fc600000010ff */
[----:B------:R-:W2:Y:S01]  /*27340*/  LDL.LU R217, [R1+0x138] ;  /* 0x0001380001d97983 */ /* 0x000ea20000300800 */
[----:B------:R-:W-:Y:S02]  /*27350*/  PRMT R19, R18, 0x7610, R19 ;  /* 0x0000761012137816 */ /* 0x000fe40000000013 */
[----:B------:R-:W-:Y:S01]  /*27360*/  PRMT R18, R15, 0x7610, R18 ;  /* 0x000076100f127816 */ /* 0x000fe20000000012 */
[----:B------:R-:W3:Y:S01]  /*27370*/  LDL.LU R23, [R1+0x134] ;  /* 0x0001340001177983 */ /* 0x000ee20000300800 */
[----:B------:R-:W-:Y:S02]  /*27380*/  PRMT R15, R14, 0x7610, R15 ;  /* 0x000076100e0f7816 */ /* 0x000fe4000000000f */
[----:B------:R-:W-:Y:S01]  /*27390*/  F2FP.BF16.F32.PACK_AB R14, RZ, R20 ;  /* 0x00000014ff0e723e */ /* 0x000fe200000010ff */
[----:B------:R-:W4:Y:S04]  /*273a0*/  LDL.LU R22, [R1+0x130] ;  /* 0x0001300001167983 */ /* 0x000f280000300800 */
[----:B------:R-:W5:Y:S04]  /*273b0*/  LDL.LU R21, [R1+0x12c] ;  /* 0x00012c0001157983 */ /* 0x000f680000300800 */
[----:B------:R-:W2:Y:S04]  /*273c0*/  LDL.LU R20, [R1+0x128] ;  /* 0x0001280001147983 */ /* 0x000ea80000300800 */
[----:B------:R0:W-:Y:S04]  /*273d0*/  @P3 STG.E.U16 desc[UR36][R12.64+0x162], R19 ;  /* 0x000162130c003986 */ /* 0x0001e8000c101524 */
[----:B------:R1:W-:Y:S04]  /*273e0*/  @P4 STG.E.U16 desc[UR36][R8.64+0x170], R18 ;  /* 0x0001701208004986 */ /* 0x0003e8000c101524 */
[----:B------:R1:W-:Y:S04]  /*273f0*/  @P5 STG.E.U16 desc[UR36][R8.64+0x172], R15 ;  /* 0x0001720f08005986 */ /* 0x0003e8000c101524 */
[----:B0-----:R-:W3:Y:S04]  /*27400*/  LDL.LU R19, [R1+0x8] ;  /* 0x0000080001137983 */ /* 0x001ee80000300800 */
[----:B-1----:R-:W4:Y:S01]  /*27410*/  LDL.LU R18, [R1+0x4] ;  /* 0x0000040001127983 */ /* 0x002f220000300800 */
[----:B------:R-:W-:-:S03]  /*27420*/  PRMT R15, R14, 0x7610, R15 ;  /* 0x000076100e0f7816 */ /* 0x000fc6000000000f */
[----:B------:R-:W5:Y:S01]  /*27430*/  LDL.LU R14, [R1] ;  /* 0x00000000010e7983 */ /* 0x000f620000300800 */
[C---:B------:R-:W-:Y:S02]  /*27440*/  ISETP.GT.AND P0, PT, R0.reuse, 0x108, P0 ;  /* 0x000001080000780c */ /* 0x040fe40000704270 */
[----:B------:R-:W-:Y:S02]  /*27450*/  ISETP.GT.AND P1, PT, R0, 0x108, P1 ;  /* 0x000001080000780c */ /* 0x000fe40000f24270 */
[----:B------:R-:W-:Y:S01]  /*27460*/  ISETP.GT.AND P3, PT, R3, 0xc0, PT ;  /* 0x000000c00300780c */ /* 0x000fe20003f64270 */
[----:B------:R-:W-:-:S08]  /*27470*/  FMUL R216, R216, R2 ;  /* 0x00000002d8d87220 */ /* 0x000fd00000400000 */
[----:B------:R0:W-:Y:S01]  /*27480*/  @P0 STG.E.U16 desc[UR36][R12.64+0x170], R15 ;  /* 0x0001700f0c000986 */ /* 0x0001e2000c101524 */
[----:B------:R-:W-:Y:S02]  /*27490*/  ISETP.GT.AND P0, PT, R0, RZ, P3 ;  /* 0x000000ff0000720c */ /* 0x000fe40001f04270 */
[----:B0-----:R-:W-:Y:S02]  /*274a0*/  F2FP.BF16.F32.PACK_AB R15, RZ, R216 ;  /* 0x000000d8ff0f723e */ /* 0x001fe400000010ff */
[----:B------:R-:W2:Y:S04]  /*274b0*/  LDL.LU R216, [R1+0x124] ;  /* 0x0001240001d87983 */ /* 0x000ea80000300800 */
[----:B------:R0:W-:Y:S01]  /*274c0*/  @P1 STG.E.U16 desc[UR36][R12.64+0x172], R15 ;  /* 0x0001720f0c001986 */ /* 0x0001e2000c101524 */
[-C--:B----4-:R-:W-:Y:S01]  /*274d0*/  FMUL R18, R18, R2.reuse ;  /* 0x0000000212127220 */ /* 0x090fe20000400000 */
[----:B-----5:R-:W-:-:S04]  /*274e0*/  FMUL R14, R14, R2 ;  /* 0x000000020e0e7220 */ /* 0x020fc80000400000 */
[----:B0-----:R-:W-:Y:S02]  /*274f0*/  F2FP.BF16.F32.PACK_AB R13, RZ, R18 ;  /* 0x00000012ff0d723e */ /* 0x001fe400000010ff */
[----:B------:R-:W-:-:S05]  /*27500*/  F2FP.BF16.F32.PACK_AB R14, RZ, R14 ;  /* 0x0000000eff0e723e */ /* 0x000fca00000010ff */
[----:B------:R0:W-:Y:S02]  /*27510*/  @P0 STG.E.U16 desc[UR36][R4.64+0x180], R14 ;  /* 0x0001800e04000986 */ /* 0x0001e4000c101524 */
[----:B0-----:R-:W-:Y:S02]  /*27520*/  PRMT R14, R13, 0x7610, R14 ;  /* 0x000076100d0e7816 */ /* 0x001fe4000000000e */
[----:B------:R-:W4:Y:S01]  /*27530*/  LDL.LU R13, [R1+0xc] ;  /* 0x00000c00010d7983 */ /* 0x000f220000300800 */
[----:B------:R-:W-:Y:S01]  /*27540*/  ISETP.GT.AND P6, PT, R3, 0xc1, PT ;  /* 0x000000c10300780c */ /* 0x000fe20003fc4270 */
[----:B---3--:R-:W-:-:S03]  /*27550*/  FMUL R19, R19, R2 ;  /* 0x0000000213137220 */ /* 0x008fc60000400000 */
[C---:B------:R-:W-:Y:S02]  /*27560*/  ISETP.GT.AND P2, PT, R0.reuse, RZ, P6 ;  /* 0x000000ff0000720c */ /* 0x040fe40003744270 */
[C---:B------:R-:W-:Y:S02]  /*27570*/  ISETP.GT.AND P3, PT, R0.reuse, 0x8, P3 ;  /* 0x000000080000780c */ /* 0x040fe40001f64270 */
[----:B------:R-:W-:Y:S02]  /*27580*/  F2FP.BF16.F32.PACK_AB R12, RZ, R19 ;  /* 0x00000013ff0c723e */ /* 0x000fe400000010ff */
[----:B------:R-:W-:Y:S02]  /*27590*/  ISETP.GT.AND P0, PT, R0, 0x8, P6 ;  /* 0x000000080000780c */ /* 0x000fe40003704270 */
[----:B------:R-:W-:-:S05]  /*275a0*/  PRMT R15, R12, 0x7610, R15 ;  /* 0x000076100c0f7816 */ /* 0x000fca000000000f */
[----:B------:R0:W-:Y:S04]  /*275b0*/  @P2 STG.E.U16 desc[UR36][R4.64+0x182], R14 ;  /* 0x0001820e04002986 */ /* 0x0001e8000c101524 */
[----:B------:R-:W-:Y:S01]  /*275c0*/  @P3 STG.E.U16 desc[UR36][R6.64+0x180], R15 ;  /* 0x0001800f06003986 */ /* 0x000fe2000c101524 */
[----:B----4-:R-:W-:-:S05]  /*275d0*/  FMUL R13, R13, R2 ;  /* 0x000000020d0d7220 */ /* 0x010fca0000400000 */
[----:B------:R-:W-:Y:S02]  /*275e0*/  F2FP.BF16.F32.PACK_AB R12, RZ, R13 ;  /* 0x0000000dff0c723e */ /* 0x000fe400000010ff */
[----:B------:R-:W3:Y:S02]  /*275f0*/  LDL.LU R13, [R1+0x10] ;  /* 0x00001000010d7983 */ /* 0x000ee40000300800 */
[----:B0-----:R-:W-:Y:S02]  /*27600*/  PRMT R14, R12, 0x7610, R14 ;  /* 0x000076100c0e7816 */ /* 0x001fe4000000000e */
[----:B------:R-:W4:Y:S04]  /*27610*/  LDL.LU R12, [R1+0x14] ;  /* 0x00001400010c7983 */ /* 0x000f280000300800 */
[----:B------:R0:W-:Y:S04]  /*27620*/  @P0 STG.E.U16 desc[UR36][R6.64+0x182], R14 ;  /* 0x0001820e06000986 */ /* 0x0001e8000c101524 */
[----:B0-----:R-:W5:Y:S01]  /*27630*/  LDL.LU R14, [R1+0x18] ;  /* 0x00001800010e7983 */ /* 0x001f620000300800 */
[----:B------:R-:W-:-:S02]  /*27640*/  ISETP.GT.AND P5, PT, R3, 0xc8, PT ;  /* 0x000000c80300780c */ /* 0x000fc40003fa4270 */
[----:B------:R-:W-:Y:S02]  /*27650*/  ISETP.GT.AND P4, PT, R3, 0xc9, PT ;  /* 0x000000c90300780c */ /* 0x000fe40003f84270 */
[C---:B------:R-:W-:Y:S02]  /*27660*/  ISETP.GT.AND P1, PT, R0.reuse, RZ, P5 ;  /* 0x000000ff0000720c */ /* 0x040fe40002f24270 */
[C---:B------:R-:W-:Y:S02]  /*27670*/  ISETP.GT.AND P2, PT, R0.reuse, RZ, P4 ;  /* 0x000000ff0000720c */ /* 0x040fe40002744270 */
[----:B------:R-:W-:Y:S01]  /*27680*/  ISETP.GT.AND P0, PT, R0, 0x8, P5 ;  /* 0x000000080000780c */ /* 0x000fe20002f04270 */
[-C--:B---3--:R-:W-:Y:S01]  /*27690*/  FMUL R13, R13, R2.reuse ;  /* 0x000000020d0d7220 */ /* 0x088fe20000400000 */
[----:B----4-:R-:W-:-:S04]  /*276a0*/  FMUL R12, R12, R2 ;  /* 0x000000020c0c7220 */ /* 0x010fc80000400000 */
[----:B------:R-:W-:Y:S02]  /*276b0*/  F2FP.BF16.F32.PACK_AB R13, RZ, R13 ;  /* 0x0000000dff0d723e */ /* 0x000fe400000010ff */
[----:B------:R-:W-:Y:S02]  /*276c0*/  F2FP.BF16.F32.PACK_AB R12, RZ, R12 ;  /* 0x0000000cff0c723e */ /* 0x000fe400000010ff */
[----:B------:R-:W-:Y:S01]  /*276d0*/  PRMT R15, R13, 0x7610, R15 ;  /* 0x000076100d0f7816 */ /* 0x000fe2000000000f */
[----:B-----5:R-:W-:-:S05]  /*276e0*/  FMUL R14, R14, R2 ;  /* 0x000000020e0e7220 */ /* 0x020fca0000400000 */
[----:B------:R-:W-:Y:S02]  /*276f0*/  F2FP.BF16.F32.PACK_AB R13, RZ, R14 ;  /* 0x0000000eff0d723e */ /* 0x000fe400000010ff */
[----:B------:R-:W-:Y:S02]  /*27700*/  PRMT R14, R12, 0x7610, R14 ;  /* 0x000076100c0e7816 */ /* 0x000fe4000000000e */
[----:B------:R-:W-:Y:S01]  /*27710*/  PRMT R12, R13, 0x7610, R12 ;  /* 0x000076100d0c7816 */ /* 0x000fe2000000000c */
[----:B------:R0:W-:Y:S04]  /*27720*/  @P1 STG.E.U16 desc[UR36][R4.64+0x190], R15 ;  /* 0x0001900f04001986 */ /* 0x0001e8000c101524 */
[----:B------:R-:W-:Y:S04]  /*27730*/  @P2 STG.E.U16 desc[UR36][R4.64+0x192], R14 ;  /* 0x0001920e04002986 */ /* 0x000fe8000c101524 */
[----:B------:R1:W-:Y:S04]  /*27740*/  @P0 STG.E.U16 desc[UR36][R6.64+0x190], R12 ;  /* 0x0001900c06000986 */ /* 0x0003e8000c101524 */
[----:B0-----:R-:W3:Y:S04]  /*27750*/  LDL.LU R15, [R1+0x120] ;  /* 0x00012000010f7983 */ /* 0x001ee80000300800 */
[----:B------:R-:W4:Y:S04]  /*27760*/  LDL.LU R13, [R1+0x1c] ;  /* 0x00001c00010d7983 */ /* 0x000f280000300800 */
[----:B-1----:R-:W5:Y:S02]  /*27770*/  LDL.LU R12, [R1+0x20] ;  /* 0x00002000010c7983 */ /* 0x002f640000300800 */
[----:B-----5:R-:W-:-:S05]  /*27780*/  FMUL R12, R12, R2 ;  /* 0x000000020c0c7220 */ /* 0x020fca0000400000 */
[----:B------:R-:W-:-:S04]  /*27790*/  F2FP.BF16.F32.PACK_AB R12, RZ, R12 ;  /* 0x0000000cff0c723e */ /* 0x000fc800000010ff */
[----:B------:R-:W-:Y:S02]  /*277a0*/  PRMT R14, R12, 0x7610, R14 ;  /* 0x000076100c0e7816 */ /* 0x000fe4000000000e */
[----:B------:R-:W5:Y:S01]  /*277b0*/  LDL.LU R12, [R1+0x24] ;  /* 0x00002400010c7983 */ /* 0x000f620000300800 */
[----:B------:R-:W-:Y:S02]  /*277c0*/  ISETP.GT.AND P3, PT, R3, 0xd0, PT ;  /* 0x000000d00300780c */ /* 0x000fe40003f64270 */
[C---:B------:R-:W-:Y:S02]  /*277d0*/  ISETP.GT.AND P1, PT, R0.reuse, 0x8, P4 ;  /* 0x000000080000780c */ /* 0x040fe40002724270 */
[----:B------:R-:W-:Y:S01]  /*277e0*/  ISETP.GT.AND P0, PT, R0, RZ, P3 ;  /* 0x000000ff0000720c */ /* 0x000fe20001f04270 */
[----:B----4-:R-:W-:-:S05]  /*277f0*/  FMUL R13, R13, R2 ;  /* 0x000000020d0d7220 */ /* 0x010fca0000400000 */
[----:B------:R-:W-:-:S05]  /*27800*/  F2FP.BF16.F32.PACK_AB R13, RZ, R13 ;  /* 0x0000000dff0d723e */ /* 0x000fca00000010ff */
[----:B------:R-:W-:Y:S04]  /*27810*/  @P1 STG.E.U16 desc[UR36][R6.64+0x192], R13 ;  /* 0x0001920d06001986 */ /* 0x000fe8000c101524 */
[----:B------:R0:W-:Y:S04]  /*27820*/  @P0 STG.E.U16 desc[UR36][R4.64+0x1a0], R14 ;  /* 0x0001a00e04000986 */ /* 0x0001e8000c101524 */
[----:B0-----:R-:W4:Y:S01]  /*27830*/  LDL.LU R14, [R1+0x30] ;  /* 0x00003000010e7983 */ /* 0x001f220000300800 */
[----:B-----5:R-:W-:-:S05]  /*27840*/  FMUL R12, R12, R2 ;  /* 0x000000020c0c7220 */ /* 0x020fca0000400000 */
[----:B------:R-:W-:-:S04]  /*27850*/  F2FP.BF16.F32.PACK_AB R12, RZ, R12 ;  /* 0x0000000cff0c723e */ /* 0x000fc800000010ff */
[----:B------:R-:W-:Y:S02]  /*27860*/  PRMT R13, R12, 0x7610, R13 ;  /* 0x000076100c0d7816 */ /* 0x000fe4000000000d */
[----:B------:R-:W5:Y:S01]  /*27870*/  LDL.LU R12, [R1+0x28] ;  /* 0x00002800010c7983 */ /* 0x000f620000300800 */
[----:B------:R-:W-:-:S04]  /*27880*/  ISETP.GT.AND P2, PT, R3, 0xd1, PT ;  /* 0x000000d10300780c */ /* 0x000fc80003f44270 */
[----:B------:R-:W-:-:S13]  /*27890*/  ISETP.GT.AND P0, PT, R0, RZ, P2 ;  /* 0x000000ff0000720c */ /* 0x000fda0001704270 */
[----:B------:R0:W-:Y:S01]  /*278a0*/  @P0 STG.E.U16 desc[UR36][R4.64+0x1a2], R13 ;  /* 0x0001a20d04000986 */ /* 0x0001e2000c101524 */
[----:B-----5:R-:W-:-:S05]  /*278b0*/  FMUL R12, R12, R2 ;  /* 0x000000020c0c7220 */ /* 0x020fca0000400000 */
[----:B------:R-:W-:-:S04]  /*278c0*/  F2FP.BF16.F32.PACK_AB R12, RZ, R12 ;  /* 0x0000000cff0c723e */ /* 0x000fc800000010ff */
[----:B0-----:R-:W-:Y:S02]  /*278d0*/  PRMT R13, R12, 0x7610, R13 ;  /* 0x000076100c0d7816 */ /* 0x001fe4000000000d */
[----:B------:R-:W5:Y:S01]  /*278e0*/  LDL.LU R12, [R1+0x2c] ;  /* 0x00002c00010c7983 */ /* 0x000f620000300800 */
[----:B------:R-:W-:-:S13]  /*278f0*/  ISETP.GT.AND P0, PT, R0, 0x8, P3 ;  /* 0x000000080000780c */ /* 0x000fda0001f04270 */
[----:B------:R-:W-:Y:S01]  /*27900*/  @P0 STG.E.U16 desc[UR36][R6.64+0x1a0], R13 ;  /* 0x0001a00d06000986 */ /* 0x000fe2000c101524 */
[----:B------:R-:W-:Y:S02]  /*27910*/  ISETP.GT.AND P0, PT, R0, 0x8, P2 ;  /* 0x000000080000780c */ /* 0x000fe40001704270 */
[----:B------:R-:W-:Y:S01]  /*27920*/  ISETP.GT.AND P2, PT, R3, 0xd8, PT ;  /* 0x000000d80300780c */ /* 0x000fe20003f44270 */
[----:B----4-:R-:W-:-:S05]  /*27930*/  FMUL R14, R14, R2 ;  /* 0x000000020e0e7220 */ /* 0x010fca0000400000 */
[----:B------:R-:W-:Y:S01]  /*27940*/  F2FP.BF16.F32.PACK_AB R14, RZ, R14 ;  /* 0x0000000eff0e723e */ /* 0x000fe200000010ff */
[----:B-----5:R-:W-:-:S05]  /*27950*/  FMUL R12, R12, R2 ;  /* 0x000000020c0c7220 */ /* 0x020fca0000400000 */
[----:B------:R-:W-:-:S05]  /*27960*/  F2FP.BF16.F32.PACK_AB R12, RZ, R12 ;  /* 0x0000000cff0c723e */ /* 0x000fca00000010ff */
[----:B------:R0:W-:Y:S02]  /*27970*/  @P0 STG.E.U16 desc[UR36][R6.64+0x1a2], R12 ;  /* 0x0001a20c06000986 */ /* 0x0001e4000c101524 */
[----:B0-----:R-:W-:-:S04]  /*27980*/  IADD3 R12, P0, R10, UR5, RZ ;  /* 0x000000050a0c7c10 */ /* 0x001fc8000ff1e0ff */
[----:B------:R-:W-:Y:S02]  /*27990*/  IADD3.X R13, R11, UR4, RZ, P0, !PT ;  /* 0x000000040b0d7c10 */ /* 0x000fe400087fe4ff */
[----:B------:R-:W-:-:S13]  /*279a0*/  ISETP.GT.AND P0, PT, R0, RZ, P2 ;  /* 0x000000ff0000720c */ /* 0x000fda0001704270 */
[----:B------:R0:W-:Y:S04]  /*279b0*/  @P0 STG.E.U16 desc[UR36][R4.64+0x1b0], R14 ;  /* 0x0001b00e04000986 */ /* 0x0001e8000c101524 */
[----:B0-----:R-:W4:Y:S01]  /*279c0*/  LDL.LU R14, [R1+0x34] ;  /* 0x00003400010e7983 */ /* 0x001f220000300800 */
[----:B------:R-:W-:-:S04]  /*279d0*/  ISETP.GT.AND P1, PT, R3, 0xd9, PT ;  /* 0x000000d90300780c */ /* 0x000fc80003f24270 */
[----:B------:R-:W-:Y:S01]  /*279e0*/  ISETP.GT.AND P0, PT, R0, RZ, P1 ;  /* 0x000000ff0000720c */ /* 0x000fe20000f04270 */
[----:B----4-:R-:W-:-:S05]  /*279f0*/  FMUL R14, R14, R2 ;  /* 0x000000020e0e7220 */ /* 0x010fca0000400000 */
[----:B------:R-:W-:-:S07]  /*27a00*/  F2FP.BF16.F32.PACK_AB R14, RZ, R14 ;  /* 0x0000000eff0e723e */ /* 0x000fce00000010ff */
[----:B------:R0:W-:Y:S04]  /*27a10*/  @P0 STG.E.U16 desc[UR36][R4.64+0x1b2], R14 ;  /* 0x0001b20e04000986 */ /* 0x0001e8000c101524 */
[----:B0-----:R-:W4:Y:S01]  /*27a20*/  LDL.LU R14, [R1+0x38] ;  /* 0x00003800010e7983 */ /* 0x001f220000300800 */
[----:B------:R-:W-:Y:S01]  /*27a30*/  ISETP.GT.AND P0, PT, R0, 0x8, P2 ;  /* 0x000000080000780c */ /* 0x000fe20001704270 */
        /* <DEDUP_REMOVED lines=312> */
[----:B------:R-:W-:Y:S02]  /*28dc0*/  ISETP.GT.AND P0, PT, R0, 0x8, P1 ;  /* 0x000000080000780c */ /* 0x000fe40000f04270 */
[----:B------:R-:W-:Y:S01]  /*28dd0*/  ISETP.GT.AND P2, PT, R3, 0x150, PT ;  /* 0x000001500300780c */ /* 0x000fe20003f44270 */
[----:B---3--:R-:W-:-:S05]  /*28de0*/  FMUL R15, R15, R2 ;  /* 0x000000020f0f7220 */ /* 0x008fca0000400000 */
[----:B------:R-:W-:Y:S02]  /*28df0*/  F2FP.BF16.F32.PACK_AB R15, RZ, R15 ;  /* 0x0000000fff0f723e */ /* 0x000fe400000010ff */
[C---:B------:R-:W-:Y:S02]  /*28e00*/  ISETP.GT.AND P1, PT, R3.reuse, 0x151, PT ;  /* 0x000001510300780c */ /* 0x040fe40003f24270 */
[C---:B------:R-:W-:Y:S02]  /*28e10*/  ISETP.GT.AND P5, PT, R3.reuse, 0x168, PT ;  /* 0x000001680300780c */ /* 0x040fe40003fa4270 */
[C---:B------:R-:W-:Y:S02]  /*28e20*/  ISETP.GT.AND P3, PT, R3.reuse, 0x169, PT ;  /* 0x000001690300780c */ /* 0x040fe40003f64270 */
[----:B------:R-:W-:Y:S01]  /*28e30*/  ISETP.GT.AND P4, PT, R3, 0x171, PT ;  /* 0x000001710300780c */ /* 0x000fe20003f84270 */
[----:B----4-:R-:W-:-:S05]  /*28e40*/  FMUL R14, R14, R2 ;  /* 0x000000020e0e7220 */ /* 0x010fca0000400000 */
[----:B------:R-:W-:-:S05]  /*28e50*/  F2FP.BF16.F32.PACK_AB R14, RZ, R14 ;  /* 0x0000000eff0e723e */ /* 0x000fca00000010ff */
[----:B------:R0:W-:Y:S01]  /*28e60*/  @P0 STG.E.U16 desc[UR36][R6.64+0x292], R14 ;  /* 0x0002920e06000986 */ /* 0x0001e2000c101524 */
[----:B------:R-:W-:Y:S02]  /*28e70*/  ISETP.GT.AND P0, PT, R0, RZ, P2 ;  /* 0x000000ff0000720c */ /* 0x000fe40001704270 */
[----:B0-----:R-:W-:Y:S01]  /*28e80*/  PRMT R14, R15, 0x7610, R14 ;  /* 0x000076100f0e7816 */ /* 0x001fe2000000000e */
[----:B--2---:R-:W-:-:S10]  /*28e90*/  FMUL R15, R216, R2 ;  /* 0x00000002d80f7220 */ /* 0x004fd40000400000 */
[----:B------:R0:W-:Y:S01]  /*28ea0*/  @P0 STG.E.U16 desc[UR36][R4.64+0x2a0], R14 ;  /* 0x0002a00e04000986 */ /* 0x0001e2000c101524 */
[----:B------:R-:W-:Y:S02]  /*28eb0*/  ISETP.GT.AND P0, PT, R0, RZ, P1 ;  /* 0x000000ff0000720c */ /* 0x000fe40000f04270 */
[----:B------:R-:W-:-:S04]  /*28ec0*/  F2FP.BF16.F32.PACK_AB R15, RZ, R15 ;  /* 0x0000000fff0f723e */ /* 0x000fc800000010ff */
[----:B0-----:R-:W-:Y:S01]  /*28ed0*/  PRMT R14, R15, 0x7610, R14 ;  /* 0x000076100f0e7816 */ /* 0x001fe2000000000e */
[----:B------:R-:W-:-:S06]  /*28ee0*/  FMUL R15, R20, R2 ;  /* 0x00000002140f7220 */ /* 0x000fcc0000400000 */
[----:B------:R0:W-:Y:S01]  /*28ef0*/  @P0 STG.E.U16 desc[UR36][R4.64+0x2a2], R14 ;  /* 0x0002a20e04000986 */ /* 0x0001e2000c101524 */
[----:B------:R-:W-:Y:S02]  /*28f00*/  ISETP.GT.AND P0, PT, R0, 0x8, P2 ;  /* 0x000000080000780c */ /* 0x000fe40001704270 */
[----:B------:R-:W-:-:S04]  /*28f10*/  F2FP.BF16.F32.PACK_AB R15, RZ, R15 ;  /* 0x0000000fff0f723e */ /* 0x000fc800000010ff */
[----:B------:R-:W-:Y:S01]  /*28f20*/  PRMT R18, R15, 0x7610, R18 ;  /* 0x000076100f127816 */ /* 0x000fe20000000012 */
[----:B------:R-:W-:-:S06]  /*28f30*/  FMUL R15, R21, R2 ;  /* 0x00000002150f7220 */ /* 0x000fcc0000400000 */
[----:B------:R1:W-:Y:S01]  /*28f40*/  @P0 STG.E.U16 desc[UR36][R6.64+0x2a0], R18 ;  /* 0x0002a01206000986 */ /* 0x0003e2000c101524 */
[----:B------:R-:W-:Y:S02]  /*28f50*/  ISETP.GT.AND P0, PT, R0, 0x8, P1 ;  /* 0x000000080000780c */ /* 0x000fe40000f04270 */
[----:B------:R-:W-:Y:S02]  /*28f60*/  F2FP.BF16.F32.PACK_AB R15, RZ, R15 ;  /* 0x0000000fff0f723e */ /* 0x000fe400000010ff */
[----:B------:R-:W-:Y:S01]  /*28f70*/  ISETP.GT.AND P2, PT, R3, 0x158, PT ;  /* 0x000001580300780c */ /* 0x000fe20003f44270 */
[----:B0-----:R-:W-:-:S08]  /*28f80*/  FMUL R14, R22, R2 ;  /* 0x00000002160e7220 */ /* 0x001fd00000400000 */
[----:B------:R0:W-:Y:S01]  /*28f90*/  @P0 STG.E.U16 desc[UR36][R6.64+0x2a2], R15 ;  /* 0x0002a20f06000986 */ /* 0x0001e2000c101524 */
[----:B------:R-:W-:Y:S02]  /*28fa0*/  ISETP.GT.AND P0, PT, R0, RZ, P2 ;  /* 0x000000ff0000720c */ /* 0x000fe40001704270 */
[----:B------:R-:W-:Y:S02]  /*28fb0*/  F2FP.BF16.F32.PACK_AB R14, RZ, R14 ;  /* 0x0000000eff0e723e */ /* 0x000fe400000010ff */
[----:B------:R-:W-:Y:S02]  /*28fc0*/  ISETP.GT.AND P1, PT, R3, 0x159, PT ;  /* 0x000001590300780c */ /* 0x000fe40003f24270 */
[----:B------:R-:W-:Y:S01]  /*28fd0*/  PRMT R19, R14, 0x7610, R19 ;  /* 0x000076100e137816 */ /* 0x000fe20000000013 */
[----:B------:R-:W-:-:S06]  /*28fe0*/  FMUL R14, R23, R2 ;  /* 0x00000002170e7220 */ /* 0x000fcc0000400000 */
[----:B------:R2:W-:Y:S01]  /*28ff0*/  @P0 STG.E.U16 desc[UR36][R4.64+0x2b0], R19 ;  /* 0x0002b01304000986 */ /* 0x0005e2000c101524 */
[----:B------:R-:W-:Y:S02]  /*29000*/  ISETP.GT.AND P0, PT, R0, RZ, P1 ;  /* 0x000000ff0000720c */ /* 0x000fe40000f04270 */
[----:B------:R-:W-:-:S04]  /*29010*/  F2FP.BF16.F32.PACK_AB R14, RZ, R14 ;  /* 0x0000000eff0e723e */ /* 0x000fc800000010ff */
[----:B-1----:R-:W-:Y:S01]  /*29020*/  PRMT R18, R14, 0x7610, R18 ;  /* 0x000076100e127816 */ /* 0x002fe20000000012 */
[----:B------:R-:W-:-:S06]  /*29030*/  FMUL R14, R217, R2 ;  /* 0x00000002d90e7220 */ /* 0x000fcc0000400000 */
[----:B------:R1:W-:Y:S01]  /*29040*/  @P0 STG.E.U16 desc[UR36][R4.64+0x2b2], R18 ;  /* 0x0002b21204000986 */ /* 0x0003e2000c101524 */
[----:B------:R-:W-:Y:S02]  /*29050*/  ISETP.GT.AND P0, PT, R0, 0x8, P2 ;  /* 0x000000080000780c */ /* 0x000fe40001704270 */
[----:B------:R-:W-:-:S04]  /*29060*/  F2FP.BF16.F32.PACK_AB R14, RZ, R14 ;  /* 0x0000000eff0e723e */ /* 0x000fc800000010ff */
[----:B0-----:R-:W-:Y:S01]  /*29070*/  PRMT R15, R14, 0x7610, R15 ;  /* 0x000076100e0f7816 */ /* 0x001fe2000000000f */
[----:B------:R-:W-:-:S06]  /*29080*/  FMUL R14, R235, R2 ;  /* 0x00000002eb0e7220 */ /* 0x000fcc0000400000 */
[----:B------:R0:W-:Y:S01]  /*29090*/  @P0 STG.E.U16 desc[UR36][R6.64+0x2b0], R15 ;  /* 0x0002b00f06000986 */ /* 0x0001e2000c101524 */
[----:B------:R-:W-:Y:S02]  /*290a0*/  ISETP.GT.AND P0, PT, R0, 0x8, P1 ;  /* 0x000000080000780c */ /* 0x000fe40000f04270 */
[----:B------:R-:W-:Y:S02]  /*290b0*/  F2FP.BF16.F32.PACK_AB R14, RZ, R14 ;  /* 0x0000000eff0e723e */ /* 0x000fe400000010ff */
[----:B------:R-:W-:Y:S02]  /*290c0*/  ISETP.GT.AND P2, PT, R3, 0x160, PT ;  /* 0x000001600300780c */ /* 0x000fe40003f44270 */
[----:B--2---:R-:W-:Y:S01]  /*290d0*/  PRMT R19, R14, 0x7610, R19 ;  /* 0x000076100e137816 */ /* 0x004fe20000000013 */
[----:B------:R-:W-:-:S06]  /*290e0*/  FMUL R14, R234, R2 ;  /* 0x00000002ea0e7220 */ /* 0x000fcc0000400000 */
[----:B------:R2:W-:Y:S01]  /*290f0*/  @P0 STG.E.U16 desc[UR36][R6.64+0x2b2], R19 ;  /* 0x0002b21306000986 */ /* 0x0005e2000c101524 */
[----:B------:R-:W-:Y:S02]  /*29100*/  ISETP.GT.AND P0, PT, R0, RZ, P2 ;  /* 0x000000ff0000720c */ /* 0x000fe40001704270 */
[----:B------:R-:W-:Y:S02]  /*29110*/  F2FP.BF16.F32.PACK_AB R14, RZ, R14 ;  /* 0x0000000eff0e723e */ /* 0x000fe400000010ff */
[----:B------:R-:W-:Y:S02]  /*29120*/  ISETP.GT.AND P1, PT, R3, 0x161, PT ;  /* 0x000001610300780c */ /* 0x000fe40003f24270 */
[----:B-1----:R-:W-:Y:S01]  /*29130*/  PRMT R18, R14, 0x7610, R18 ;  /* 0x000076100e127816 */ /* 0x002fe20000000012 */
[----:B------:R-:W-:-:S06]  /*29140*/  FMUL R14, R233, R2 ;  /* 0x00000002e90e7220 */ /* 0x000fcc0000400000 */
        /* <DEDUP_REMOVED lines=8> */
[----:B--2---:R-:W-:Y:S01]  /*291d0*/  PRMT R19, R14, 0x7610, R19 ;  /* 0x000076100e137816 */ /* 0x004fe20000000013 */
[----:B------:R-:W-:-:S06]  /*291e0*/  FMUL R14, R231, R2 ;  /* 0x00000002e70e7220 */ /* 0x000fcc0000400000 */
[----:B------:R2:W-:Y:S01]  /*291f0*/  @P0 STG.E.U16 desc[UR36][R6.64+0x2c0], R19 ;  /* 0x0002c01306000986 */ /* 0x0005e2000c101524 */
[----:B------:R-:W-:Y:S02]  /*29200*/  ISETP.GT.AND P0, PT, R0, 0x8, P1 ;  /* 0x000000080000780c */ /* 0x000fe40000f04270 */
[----:B------:R-:W-:-:S04]  /*29210*/  F2FP.BF16.F32.PACK_AB R14, RZ, R14 ;  /* 0x0000000eff0e723e */ /* 0x000fc800000010ff */
        /* <DEDUP_REMOVED lines=8> */
[----:B------:R-:W-:Y:S02]  /*292a0*/  ISETP.GT.AND P0, PT, R0, RZ, P3 ;  /* 0x000000ff0000720c */ /* 0x000fe40001f04270 */
        /* <DEDUP_REMOVED lines=14> */
[----:B------:R-:W-:-:S04]  /*29390*/  ISETP.GT.AND P0, PT, R3, 0x170, PT ;  /* 0x000001700300780c */ /* 0x000fc80003f04270 */
[----:B------:R-:W-:Y:S02]  /*293a0*/  ISETP.GT.AND P1, PT, R0, RZ, P0 ;  /* 0x000000ff0000720c */ /* 0x000fe40000724270 */
[----:B------:R-:W-:-:S04]  /*293b0*/  F2FP.BF16.F32.PACK_AB R14, RZ, R14 ;  /* 0x0000000eff0e723e */ /* 0x000fc800000010ff */
[----:B--2---:R-:W-:Y:S01]  /*293c0*/  PRMT R19, R14, 0x7610, R19 ;  /* 0x000076100e137816 */ /* 0x004fe20000000013 */
        /* <DEDUP_REMOVED lines=19> */
[----:B------:R-:W-:-:S04]  /*29500*/  F2FP.BF16.F32.PACK_AB R14, RZ, R14 ;  /* 0x0000000eff0e723e */ /* 0x000fc800000010ff */
[----:B-1----:R-:W-:Y:S01]  /*29510*/  PRMT R18, R14, 0x7610, R18 ;  /* 0x000076100e127816 */ /* 0x002fe20000000012 */
[----:B------:R-:W-:-:S06]  /*29520*/  FMUL R14, R221, R2 ;  /* 0x00000002dd0e7220 */ /* 0x000fcc0000400000 */
[----:B------:R-:W-:Y:S01]  /*29530*/  @P1 STG.E.U16 desc[UR36][R4.64+0x2f0], R18 ;  /* 0x0002f01204001986 */ /* 0x000fe2000c101524 */
[----:B------:R-:W-:-:S04]  /*29540*/  ISETP.GT.AND P1, PT, R3, 0x179, PT ;  /* 0x000001790300780c */ /* 0x000fc80003f24270 */
[----:B------:R-:W-:Y:S02]  /*29550*/  ISETP.GT.AND P6, PT, R0, RZ, P1 ;  /* 0x000000ff0000720c */ /* 0x000fe40000fc4270 */
[----:B------:R-:W-:-:S04]  /*29560*/  F2FP.BF16.F32.PACK_AB R14, RZ, R14 ;  /* 0x0000000eff0e723e */ /* 0x000fc800000010ff */
[----:B0-----:R-:W-:Y:S01]  /*29570*/  PRMT R15, R14, 0x7610, R15 ;  /* 0x000076100e0f7816 */ /* 0x001fe2000000000f */
[----:B------:R-:W-:-:S06]  /*29580*/  FMUL R14, R220, R2 ;  /* 0x00000002dc0e7220 */ /* 0x000fcc0000400000 */
[----:B------:R0:W-:Y:S01]  /*29590*/  @P6 STG.E.U16 desc[UR36][R4.64+0x2f2], R15 ;  /* 0x0002f20f04006986 */ /* 0x0001e2000c101524 */
[----:B------:R-:W-:Y:S02]  /*295a0*/  ISETP.GT.AND P6, PT, R0, 0x8, P2 ;  /* 0x000000080000780c */ /* 0x000fe400017c4270 */
[----:B------:R-:W-:-:S04]  /*295b0*/  F2FP.BF16.F32.PACK_AB R14, RZ, R14 ;  /* 0x0000000eff0e723e */ /* 0x000fc800000010ff */
[----:B--2---:R-:W-:-:S07]  /*295c0*/  PRMT R19, R14, 0x7610, R19 ;  /* 0x000076100e137816 */ /* 0x004fce0000000013 */
[----:B0-----:R-:W-:Y:S02]  /*295d0*/  @P6 IMAD.MOV.U32 R4, RZ, RZ, R6 ;  /* 0x000000ffff046224 */ /* 0x001fe400078e0006 */
[----:B------:R-:W-:Y:S02]  /*295e0*/  @P6 IMAD.MOV.U32 R5, RZ, RZ, R7 ;  /* 0x000000ffff056224 */ /* 0x000fe400078e0007 */
[----:B------:R-:W-:-:S03]  /*295f0*/  FMUL R14, R219, R2 ;  /* 0x00000002db0e7220 */ /* 0x000fc60000400000 */
[----:B------:R0:W-:Y:S01]  /*29600*/  @P6 STG.E.U16 desc[UR36][R4.64+0x2f0], R19 ;  /* 0x0002f01304006986 */ /* 0x0001e2000c101524 */
[----:B------:R-:W-:Y:S02]  /*29610*/  ISETP.GT.AND P6, PT, R0, 0x8, P1 ;  /* 0x000000080000780c */ /* 0x000fe40000fc4270 */
[----:B------:R-:W-:Y:S01]  /*29620*/  F2FP.BF16.F32.PACK_AB R14, RZ, R14 ;  /* 0x0000000eff0e723e */ /* 0x000fe200000010ff */
[----:B------:R-:W-:-:S10]  /*29630*/  FMUL R120, R120, R2 ;  /* 0x0000000278787220 */ /* 0x000fd40000400000 */
[----:B------:R1:W-:Y:S01]  /*29640*/  @P6 STG.E.U16 desc[UR36][R6.64+0x2f2], R14 ;  /* 0x0002f20e06006986 */ /* 0x0003e2000c101524 */
[----:B------:R-:W-:-:S04]  /*29650*/  ISETP.GT.AND P6, PT, R3, 0xc0, PT ;  /* 0x000000c00300780c */ /* 0x000fc80003fc4270 */
[----:B------:R-:W-:Y:S02]  /*29660*/  ISETP.GT.AND P6, PT, R0, 0x80, P6 ;  /* 0x000000800000780c */ /* 0x000fe400037c4270 */
[----:B------:R-:W-:Y:S01]  /*29670*/  F2FP.BF16.F32.PACK_AB R120, RZ, R120 ;  /* 0x00000078ff78723e */ /* 0x000fe200000010ff */
[----:B------:R-:W-:-:S10]  /*29680*/  FMUL R121, R121, R2 ;  /* 0x0000000279797220 */ /* 0x000fd40000400000 */
[----:B------:R1:W-:Y:S01]  /*29690*/  @P6 STG.E.U16 desc[UR36][R10.64+0x180], R120 ;  /* 0x000180780a006986 */ /* 0x0003e2000c101524 */
[----:B------:R-:W-:-:S04]  /*296a0*/  ISETP.GT.AND P6, PT, R3, 0xc1, PT ;  /* 0x000000c10300780c */ /* 0x000fc80003fc4270 */
[----:B------:R-:W-:Y:S02]  /*296b0*/  ISETP.GT.AND P6, PT, R0, 0x80, P6 ;  /* 0x000000800000780c */ /* 0x000fe400037c4270 */
[----:B------:R-:W-:-:S11]  /*296c0*/  F2FP.BF16.F32.PACK_AB R121, RZ, R121 ;  /* 0x00000079ff79723e */ /* 0x000fd600000010ff */
[----:B------:R1:W-:Y:S01]  /*296d0*/  @P6 STG.E.U16 desc[UR36][R10.64+0x182], R121 ;  /* 0x000182790a006986 */ /* 0x0003e2000c101524 */
[----:B0-----:R-:W-:-:S04]  /*296e0*/  IADD3 R4, P6, R8, UR5, RZ ;  /* 0x0000000508047c10 */ /* 0x001fc8000ffde0ff */
[----:B------:R-:W-:Y:S02]  /*296f0*/  IADD3.X R5, R9, UR4, RZ, P6, !PT ;  /* 0x0000000409057c10 */ /* 0x000fe4000b7fe4ff */
[----:B------:R-:W-:Y:S01]  /*29700*/  ISETP.GT.AND P6, PT, R3, 0xc0, PT ;  /* 0x000000c00300780c */ /* 0x000fe20003fc4270 */
[----:B------:R-:W-:-:S03]  /*29710*/  FMUL R122, R122, R2 ;  /* 0x000000027a7a7220 */ /* 0x000fc60000400000 */
        /* <DEDUP_REMOVED lines=881> */
[C---:B------:R-:W-:Y:S02]  /*2ce30*/  ISETP.GT.AND P6, PT, R0.reuse, 0x100, P3 ;  /* 0x000001000000780c */ /* 0x040fe40001fc4270 */
[----:B------:R-:W-:Y:S02]  /*2ce40*/  F2FP.BF16.F32.PACK_AB R109, RZ, R109 ;  /* 0x0000006dff6d723e */ /* 0x000fe400000010ff */
[C---:B------:R-:W-:Y:S02]  /*2ce50*/  ISETP.GT.AND P5, PT, R0.reuse, 0x108, P5 ;  /* 0x000001080000780c */ /* 0x040fe40002fa4270 */
[----:B------:R-:W-:Y:S01]  /*2ce60*/  ISETP.GT.AND P3, PT, R0, 0x108, P3 ;  /* 0x000001080000780c */ /* 0x000fe20001f64270 */
[-C--:B------:R-:W-:Y:S01]  /*2ce70*/  FMUL R110, R110, R2.reuse ;  /* 0x000000026e6e7220 */ /* 0x080fe20000400000 */
[-C--:B------:R-:W-:Y:S01]  /*2ce80*/  FMUL R111, R111, R2.reuse ;  /* 0x000000026f6f7220 */ /* 0x080fe20000400000 */
[----:B------:R-:W-:-:S04]  /*2ce90*/  FMUL R112, R112, R2 ;  /* 0x0000000270707220 */ /* 0x000fc80000400000 */
[----:B------:R1:W-:Y:S01]  /*2cea0*/  @P6 STG.E.U16 desc[UR36][R8.64+0x2d2], R109 ;  /* 0x0002d26d08006986 */ /* 0x0003e2000c101524 */
[C---:B------:R-:W-:Y:S02]  /*2ceb0*/  ISETP.GT.AND P6, PT, R0.reuse, 0x100, P0 ;  /* 0x000001000000780c */ /* 0x040fe400007c4270 */
[----:B------:R-:W-:Y:S02]  /*2cec0*/  F2FP.BF16.F32.PACK_AB R110, RZ, R110 ;  /* 0x0000006eff6e723e */ /* 0x000fe400000010ff */
[----:B------:R-:W-:Y:S02]  /*2ced0*/  F2FP.BF16.F32.PACK_AB R111, RZ, R111 ;  /* 0x0000006fff6f723e */ /* 0x000fe400000010ff */
[----:B------:R-:W-:Y:S01]  /*2cee0*/  F2FP.BF16.F32.PACK_AB R112, RZ, R112 ;  /* 0x00000070ff70723e */ /* 0x000fe200000010ff */
[----:B------:R1:W-:Y:S01]  /*2cef0*/  @P5 STG.E.U16 desc[UR36][R4.64+0x2d0], R110 ;  /* 0x0002d06e04005986 */ /* 0x0003e2000c101524 */
[C---:B------:R-:W-:Y:S02]  /*2cf00*/  ISETP.GT.AND P5, PT, R0.reuse, 0x100, P4 ;  /* 0x000001000000780c */ /* 0x040fe400027a4270 */
[C---:B------:R-:W-:Y:S01]  /*2cf10*/  ISETP.GT.AND P0, PT, R0.reuse, 0x108, P0 ;  /* 0x000001080000780c */ /* 0x040fe20000704270 */
[----:B------:R1:W-:Y:S01]  /*2cf20*/  @P3 STG.E.U16 desc[UR36][R4.64+0x2d2], R111 ;  /* 0x0002d26f04003986 */ /* 0x0003e2000c101524 */
[C---:B------:R-:W-:Y:S01]  /*2cf30*/  ISETP.GT.AND P4, PT, R0.reuse, 0x108, P4 ;  /* 0x000001080000780c */ /* 0x040fe20002784270 */
[-C--:B------:R-:W-:Y:S01]  /*2cf40*/  FMUL R113, R113, R2.reuse ;  /* 0x0000000271717220 */ /* 0x080fe20000400000 */
[C---:B------:R-:W-:Y:S01]  /*2cf50*/  ISETP.GT.AND P3, PT, R0.reuse, 0x100, P1 ;  /* 0x000001000000780c */ /* 0x040fe20000f64270 */
[----:B------:R1:W-:Y:S01]  /*2cf60*/  @P6 STG.E.U16 desc[UR36][R8.64+0x2e0], R112 ;  /* 0x0002e07008006986 */ /* 0x0003e2000c101524 */
[----:B------:R-:W-:Y:S01]  /*2cf70*/  ISETP.GT.AND P6, PT, R0, 0x100, P2 ;  /* 0x000001000000780c */ /* 0x000fe200017c4270 */
[-C--:B------:R-:W-:Y:S01]  /*2cf80*/  FMUL R114, R114, R2.reuse ;  /* 0x0000000272727220 */ /* 0x080fe20000400000 */
[C---:B------:R-:W-:Y:S01]  /*2cf90*/  ISETP.GT.AND P2, PT, R0.reuse, 0x108, P2 ;  /* 0x000001080000780c */ /* 0x040fe20001744270 */
[-C--:B------:R-:W-:Y:S01]  /*2cfa0*/  FMUL R115, R115, R2.reuse ;  /* 0x0000000273737220 */ /* 0x080fe20000400000 */
[----:B------:R-:W-:Y:S01]  /*2cfb0*/  ISETP.GT.AND P1, PT, R0, 0x108, P1 ;  /* 0x000001080000780c */ /* 0x000fe20000f24270 */
[-C--:B------:R-:W-:Y:S01]  /*2cfc0*/  FMUL R116, R116, R2.reuse ;  /* 0x0000000274747220 */ /* 0x080fe20000400000 */
[-C--:B------:R-:W-:Y:S01]  /*2cfd0*/  FMUL R117, R117, R2.reuse ;  /* 0x0000000275757220 */ /* 0x080fe20000400000 */
[-C--:B------:R-:W-:Y:S01]  /*2cfe0*/  FMUL R118, R118, R2.reuse ;  /* 0x0000000276767220 */ /* 0x080fe20000400000 */
[----:B------:R-:W-:Y:S01]  /*2cff0*/  FMUL R119, R119, R2 ;  /* 0x0000000277777220 */ /* 0x000fe20000400000 */
[----:B------:R-:W-:-:S02]  /*2d000*/  F2FP.BF16.F32.PACK_AB R113, RZ, R113 ;  /* 0x00000071ff71723e */ /* 0x000fc400000010ff */
[----:B------:R-:W-:Y:S02]  /*2d010*/  F2FP.BF16.F32.PACK_AB R114, RZ, R114 ;  /* 0x00000072ff72723e */ /* 0x000fe400000010ff */
[----:B------:R-:W-:Y:S02]  /*2d020*/  F2FP.BF16.F32.PACK_AB R115, RZ, R115 ;  /* 0x00000073ff73723e */ /* 0x000fe400000010ff */
[----:B------:R-:W-:Y:S02]  /*2d030*/  F2FP.BF16.F32.PACK_AB R116, RZ, R116 ;  /* 0x00000074ff74723e */ /* 0x000fe400000010ff */
[----:B------:R-:W-:Y:S02]  /*2d040*/  F2FP.BF16.F32.PACK_AB R117, RZ, R117 ;  /* 0x00000075ff75723e */ /* 0x000fe400000010ff */
[----:B------:R-:W-:Y:S02]  /*2d050*/  F2FP.BF16.F32.PACK_AB R118, RZ, R118 ;  /* 0x00000076ff76723e */ /* 0x000fe400000010ff */
[----:B------:R-:W-:Y:S01]  /*2d060*/  F2FP.BF16.F32.PACK_AB R119, RZ, R119 ;  /* 0x00000077ff77723e */ /* 0x000fe200000010ff */
[----:B------:R1:W-:Y:S04]  /*2d070*/  @P5 STG.E.U16 desc[UR36][R8.64+0x2e2], R113 ;  /* 0x0002e27108005986 */ /* 0x0003e8000c101524 */
[----:B------:R1:W-:Y:S04]  /*2d080*/  @P0 STG.E.U16 desc[UR36][R4.64+0x2e0], R114 ;  /* 0x0002e07204000986 */ /* 0x0003e8000c101524 */
[----:B------:R1:W-:Y:S04]  /*2d090*/  @P4 STG.E.U16 desc[UR36][R4.64+0x2e2], R115 ;  /* 0x0002e27304004986 */ /* 0x0003e8000c101524 */
[----:B------:R1:W-:Y:S04]  /*2d0a0*/  @P6 STG.E.U16 desc[UR36][R8.64+0x2f0], R116 ;  /* 0x0002f07408006986 */ /* 0x0003e8000c101524 */
[----:B------:R1:W-:Y:S04]  /*2d0b0*/  @P3 STG.E.U16 desc[UR36][R8.64+0x2f2], R117 ;  /* 0x0002f27508003986 */ /* 0x0003e8000c101524 */
[----:B------:R1:W-:Y:S04]  /*2d0c0*/  @P2 STG.E.U16 desc[UR36][R4.64+0x2f0], R118 ;  /* 0x0002f07604002986 */ /* 0x0003e8000c101524 */
[----:B------:R1:W-:Y:S02]  /*2d0d0*/  @P1 STG.E.U16 desc[UR36][R4.64+0x2f2], R119 ;  /* 0x0002f27704001986 */ /* 0x0003e4000c101524 */
.L_x_1179:
[----:B------:R-:W-:Y:S05]  /*2d0e0*/  BSYNC B0 ;  /* 0x0000000000007941 */ /* 0x000fea0003800000 */
.L_x_33:
[----:B-1----:R-:W2:Y:S04]  /*2d0f0*/  LDL.LU R5, [R1+0x608] ;  /* 0x0006080001057983 */ /* 0x002ea80000300800 */
[----:B0-----:R-:W2:Y:S01]  /*2d100*/  LDL.LU R4, [R1+0x60c] ;  /* 0x00060c0001047983 */ /* 0x001ea20000300800 */
[----:B------:R-:W-:Y:S01]  /*2d110*/  ULDC UR4, c[0x0][0xc] ;  /* 0x0000030000047ab9 */ /* 0x000fe20000000800 */
[----:B------:R-:W-:Y:S01]  /*2d120*/  ULDC UR5, c[0x0][0x10] ;  /* 0x0000040000057ab9 */ /* 0x000fe20000000800 */
[----:B------:R-:W2:Y:S01]  /*2d130*/  LDC R3, c[0x0][0x14] ;  /* 0x00000500ff037b82 */ /* 0x000ea20000000800 */
[----:B------:R-:W-:Y:S01]  /*2d140*/  UIMAD.WIDE.U32 UR4, UR4, UR5, URZ ;  /* 0x00000005040472a5 */ /* 0x000fe2000f8e003f */
[----:B------:R-:W-:Y:S01]  /*2d150*/  PRMT R0, RZ, 0x7610, R0 ;  /* 0x00007610ff007816 */ /* 0x000fe20000000000 */
[----:B------:R-:W-:Y:S01]  /*2d160*/  UMOV UR42, 0xffffffff ;  /* 0xffffffff002a7882 */ /* 0x000fe20000000000 */
[----:B------:R-:W-:-:S03]  /*2d170*/  UMOV UR43, 0xffffffff ;  /* 0xffffffff002b7882 */ /* 0x000fc60000000000 */
[----:B--2---:R-:W-:-:S04]  /*2d180*/  IMAD.WIDE.U32 R4, R3, UR4, R4 ;  /* 0x0000000403047c25 */ /* 0x004fc8000f8e0004 */
[----:B------:R-:W-:Y:S01]  /*2d190*/  IMAD R3, R3, UR5, RZ ;  /* 0x0000000503037c24 */ /* 0x000fe2000f8e02ff */
[----:B------:R-:W-:Y:S01]  /*2d1a0*/  ULDC.64 UR4, c[0x0][0x650] ;  /* 0x0001940000047ab9 */ /* 0x000fe20000000a00 */
[----:B------:R-:W-:Y:S01]  /*2d1b0*/  IMAD.MOV.U32 R7, RZ, RZ, R4 ;  /* 0x000000ffff077224 */ /* 0x000fe200078e0004 */
[----:B------:R-:W-:Y:S01]  /*2d1c0*/  ISETP.GE.U32.AND P0, PT, R4, UR4, PT ;  /* 0x0000000404007c0c */ /* 0x000fe2000bf06070 */
[----:B------:R-:W-:-:S05]  /*2d1d0*/  IMAD.IADD R6, R5, 0x1, R3 ;  /* 0x0000000105067824 */ /* 0x000fca00078e0203 */
[----:B------:R0:W-:Y:S01]  /*2d1e0*/  STL [R1+0x608], R6 ;  /* 0x0006080601007387 */ /* 0x0001e20000100800 */
[----:B------:R-:W-:-:S03]  /*2d1f0*/  ISETP.GE.U32.AND.EX P0, PT, R6, UR5, PT, P0 ;  /* 0x0000000506007c0c */ /* 0x000fc6000bf06100 */
[----:B------:R0:W-:Y:S10]  /*2d200*/  STL [R1+0x60c], R7 ;  /* 0x00060c0701007387 */ /* 0x0001f40000100800 */
[----:B0-----:R-:W-:Y:S05]  /*2d210*/  @P0 BRA `(.L_x_1180) ;  /* 0x0000000400880947 */ /* 0x001fea0003800000 */
[----:B------:R-:W0:Y:S01]  /*2d220*/  S2UR UR6, SR_CTAID.X ;  /* 0x00000000000679c3 */ /* 0x000e220000002500 */
[----:B------:R-:W-:Y:S01]  /*2d230*/  ULDC.64 UR12, c[0x0][0x628] ;  /* 0x00018a00000c7ab9 */ /* 0x000fe20000000a00 */
[----:B------:R-:W-:Y:S01]  /*2d240*/  ULDC UR4, c[0x0][0x150] ;  /* 0x0000540000047ab9 */ /* 0x000fe20000000800 */
[----:B------:R-:W-:Y:S01]  /*2d250*/  ISETP.NE.U32.AND P0, PT, RZ, UR12, PT ;  /* 0x0000000cff007c0c */ /* 0x000fe2000bf05070 */
[----:B------:R-:W-:Y:S01]  /*2d260*/  ULDC UR15, c[0x0][0x630] ;  /* 0x00018c00000f7ab9 */ /* 0x000fe20000000800 */
[C---:B------:R-:W-:Y:S01]  /*2d270*/  R2UR UR16, R7.reuse ;  /* 0x00000000071072ca */ /* 0x040fe200000e0000 */
[----:B------:R-:W-:Y:S01]  /*2d280*/  ULDC UR19, c[0x0][0x154] ;  /* 0x0000550000137ab9 */ /* 0x000fe20000000800 */
[----:B------:R-:W-:Y:S01]  /*2d290*/  ISETP.NE.AND.EX P0, PT, RZ, UR13, PT, P0 ;  /* 0x0000000dff007c0c */ /* 0x000fe2000bf05300 */
[----:B------:R-:W1:Y:S01]  /*2d2a0*/  S2UR UR18, SR_CTAID.Y ;  /* 0x00000000001279c3 */ /* 0x000e620000002600 */
[----:B------:R-:W-:Y:S02]  /*2d2b0*/  R2UR UR17, R6 ;  /* 0x00000000061172ca */ /* 0x000fe400000e0000 */
[----:B------:R-:W-:-:S02]  /*2d2c0*/  R2UR UR10, R7 ;  /* 0x00000000070a72ca */ /* 0x000fc400000e0000 */
[----:B------:R-:W-:Y:S02]  /*2d2d0*/  R2UR UR11, R6 ;  /* 0x00000000060b72ca */ /* 0x000fe400000e0000 */
[----:B0-----:R-:W-:-:S05]  /*2d2e0*/  I2FP.F32.U32 R0, UR6 ;  /* 0x0000000600007c45 */ /* 0x001fca0008201000 */
[----:B------:R-:W-:-:S04]  /*2d2f0*/  FMUL R0, R0, UR4 ;  /* 0x0000000400007c20 */ /* 0x000fc80008400000 */
[----:B------:R0:W2:Y:S01]  /*2d300*/  F2I.U32.TRUNC.NTZ R3, R0 ;  /* 0x0000000000037305 */ /* 0x0000a2000020f000 */
[----:B-1----:R-:W-:Y:S05]  /*2d310*/  @!P0 BRA `(.L_x_1181) ;  /* 0x0000000000308947 */ /* 0x002fea0003800000 */
        /* <DEDUP_REMOVED lines=12> */
.L_x_1181:
[----:B------:R-:W-:Y:S01]  /*2d3e0*/  USHF.R.U64 UR43, UR10, UR15, UR11 ;  /* 0x0000000f0a2b7299 */ /* 0x000fe2000800120b */
[----:B0-----:R-:W-:Y:S01]  /*2d3f0*/  I2FP.F32.U32 R0, UR18 ;  /* 0x0000001200007c45 */ /* 0x001fe20008201000 */
[----:B------:R-:W-:Y:S02]  /*2d400*/  USHF.R.U32.HI UR4, URZ, UR15, UR11 ;  /* 0x0000000f3f047299 */ /* 0x000fe4000801160b */
[----:B------:R-:W-:Y:S02]  /*2d410*/  UIADD3 UR10, UP0, URZ, -UR43, URZ ;  /* 0x8000002b3f0a7290 */ /* 0x000fe4000ff1e03f */
[----:B------:R-:W-:Y:S01]  /*2d420*/  FMUL R0, R0, UR19 ;  /* 0x0000001300007c20 */ /* 0x000fe20008400000 */
[----:B------:R-:W-:Y:S01]  /*2d430*/  ULDC.64 UR12, c[0x0][0x620] ;  /* 0x00018800000c7ab9 */ /* 0x000fe20000000a00 */
[----:B------:R-:W-:Y:S01]  /*2d440*/  UIADD3.X UR4, URZ, ~UR4, URZ, UP0, !UPT ;  /* 0x800000043f047290 */ /* 0x000fe200087fe43f */
[----:B------:R-:W-:Y:S01]  /*2d450*/  UMOV UR8, UR16 ;  /* 0x0000001000087c82 */ /* 0x000fe20008000000 */
[----:B------:R-:W-:-:S02]  /*2d460*/  UMOV UR9, UR17 ;  /* 0x0000001100097c82 */ /* 0x000fc40008000000 */
[----:B------:R-:W-:Y:S01]  /*2d470*/  UIMAD UR4, UR4, UR12, URZ ;  /* 0x0000000c040472a4 */ /* 0x000fe2000f8e023f */
[----:B------:R-:W0:Y:S01]  /*2d480*/  F2I.U32.TRUNC.NTZ R0, R0 ;  /* 0x0000000000007305 */ /* 0x000e22000020f000 */
[----:B------:R-:W-:Y:S01]  /*2d490*/  UIMAD.WIDE.U32 UR8, UR10, UR12, UR8 ;  /* 0x0000000c0a0872a5 */ /* 0x000fe2000f8e0008 */
[----:B--2---:R-:W-:Y:S01]  /*2d4a0*/  R2UR UR12, R3 ;  /* 0x00000000030c72ca */ /* 0x004fe200000e0000 */
[----:B------:R-:W-:Y:S01]  /*2d4b0*/  UIMAD UR10, UR10, UR13, UR4 ;  /* 0x0000000d0a0a72a4 */ /* 0x000fe2000f8e0204 */
[----:B------:R-:W-:Y:S01]  /*2d4c0*/  ULDC UR11, c[0x0][0x618] ;  /* 0x00018600000b7ab9 */ /* 0x000fe20000000800 */
[----:B------:R-:W-:Y:S02]  /*2d4d0*/  ULDC UR21, c[0x0][0x658] ;  /* 0x0001960000157ab9 */ /* 0x000fe40000000800 */
[----:B------:R-:W-:Y:S01]  /*2d4e0*/  UIADD3 UR9, UR9, UR10, URZ ;  /* 0x0000000a09097290 */ /* 0x000fe2000fffe03f */
[----:B------:R-:W-:Y:S01]  /*2d4f0*/  UMOV UR15, 0xffffffff ;  /* 0xffffffff000f7882 */ /* 0x000fe20000000000 */
[----:B------:R-:W-:Y:S01]  /*2d500*/  ULDC.64 UR4, c[0x0][0x640] ;  /* 0x0001900000047ab9 */ /* 0x000fe20000000a00 */
[----:B------:R-:W-:Y:S01]  /*2d510*/  USHF.L.U32 UR15, UR15, UR21, URZ ;  /* 0x000000150f0f7299 */ /* 0x000fe2000800063f */
[----:B------:R-:W-:Y:S01]  /*2d520*/  ISETP.NE.U32.AND P0, PT, RZ, UR4, PT ;  /* 0x00000004ff007c0c */ /* 0x000fe2000bf05070 */
[----:B------:R-:W-:-:S02]  /*2d530*/  USHF.R.U64 UR16, UR8, UR11, UR9 ;  /* 0x0000000b08107299 */ /* 0x000fc40008001209 */
[----:B------:R-:W-:Y:S01]  /*2d540*/  USHF.R.U32.HI UR8, URZ, UR11, UR9 ;  /* 0x0000000b3f087299 */ /* 0x000fe20008011609 */
[----:B0-----:R-:W-:Y:S01]  /*2d550*/  R2UR UR14, R0 ;  /* 0x00000000000e72ca */ /* 0x001fe200000e0000 */
[----:B------:R-:W-:Y:S01]  /*2d560*/  ULDC UR17, c[0x0][0x608] ;  /* 0x0001820000117ab9 */ /* 0x000fe20000000800 */
[----:B------:R-:W-:Y:S01]  /*2d570*/  ULOP3.LUT UR41, URZ, UR15, URZ, 0x33, !UPT ;  /* 0x0000000f3f297292 */ /* 0x000fe2000f8e333f */
[----:B------:R-:W-:Y:S01]  /*2d580*/  ISETP.NE.AND.EX P0, PT, RZ, UR5, PT, P0 ;  /* 0x00000005ff007c0c */ /* 0x000fe2000bf05300 */
[----:B------:R-:W-:Y:S02]  /*2d590*/  USHF.R.U64 UR15, UR16, UR17, UR8 ;  /* 0x00000011100f7299 */ /* 0x000fe40008001208 */
[----:B------:R-:W-:Y:S02]  /*2d5a0*/  USHF.R.U32.HI UR8, URZ, UR17, UR8 ;  /* 0x000000113f087299 */ /* 0x000fe40008011608 */
[----:B------:R-:W-:Y:S02]  /*2d5b0*/  UIADD3 UR12, -UR12, URZ, URZ ;  /* 0x0000003f0c0c7290 */ /* 0x000fe4000fffe13f */
[----:B------:R-:W-:Y:S01]  /*2d5c0*/  USHF.R.U64 UR17, UR15, UR21, UR8 ;  /* 0x000000150f117299 */ /* 0x000fe20008001208 */
[----:B------:R-:W-:Y:S01]  /*2d5d0*/  UMOV UR19, 0x1 ;  /* 0x0000000100137882 */ /* 0x000fe20000000000 */
[----:B------:R-:W-:Y:S01]  /*2d5e0*/  ULDC UR13, c[0x0][0x144] ;  /* 0x00005100000d7ab9 */ /* 0x000fe20000000800 */
[----:B------:R-:W-:Y:S01]  /*2d5f0*/  ULDC UR7, c[0x0][0x600] ;  /* 0x0001800000077ab9 */ /* 0x000fe20000000800 */
[----:B------:R-:W-:-:S02]  /*2d600*/  USHF.L.U32 UR24, UR19, UR21, URZ ;  /* 0x0000001513187299 */ /* 0x000fc4000800063f */
[----:B------:R-:W-:Y:S02]  /*2d610*/  USHF.R.U32.HI UR8, URZ, UR21, UR8 ;  /* 0x000000153f087299 */ /* 0x000fe40008011608 */
[----:B------:R-:W-:Y:S02]  /*2d620*/  UIMAD UR21, UR13, UR12, UR6 ;  /* 0x0000000c0d1572a4 */ /* 0x000fe4000f8e0206 */
[----:B------:R-:W-:Y:S02]  /*2d630*/  UIADD3 UR20, UR7, -0x1, URZ ;  /* 0xffffffff07147890 */ /* 0x000fe4000fffe03f */
[----:B------:R-:W-:Y:S01]  /*2d640*/  UIADD3 UR19, -UR14, URZ, URZ ;  /* 0x0000003f0e137290 */ /* 0x000fe2000fffe13f */
[----:B------:R-:W-:Y:S01]  /*2d650*/  ULDC UR25, c[0x0][0x148] ;  /* 0x0000520000197ab9 */ /* 0x000fe20000000800 */
[----:B------:R-:W-:Y:S01]  /*2d660*/  ULDC UR22, c[0x0][0x648] ;  /* 0x0001920000167ab9 */ /* 0x000fe20000000800 */
[----:B------:R-:W-:Y:S01]  /*2d670*/  ULDC UR23, c[0x0][0x638] ;  /* 0x00018e0000177ab9 */ /* 0x000fe20000000800 */
        /* <DEDUP_REMOVED lines=14> */
.L_x_1182:
[----:B------:R-:W-:Y:S01]  /*2d760*/  UISETP.NE.AND UP0, UPT, UR46, URZ, UPT ;  /* 0x0000003f2e00728c */ /* 0x000fe2000bf05270 */
[----:B------:R-:W-:Y:S01]  /*2d770*/  IMAD.MOV.U32 R0, RZ, RZ, 0x1 ;  /* 0x00000001ff007424 */ /* 0x000fe200078e00ff */
[----:B------:R-:W-:Y:S02]  /*2d780*/  USHF.R.U64 UR4, UR6, UR22, UR8 ;  /* 0x0000001606047299 */ /* 0x000fe40008001208 */
[----:B------:R-:W-:Y:S02]  /*2d790*/  ULOP3.LUT UR41, UR15, UR41, URZ, 0xc0, !UPT ;  /* 0x000000290f297292 */ /* 0x000fe4000f8ec03f */
[----:B------:R-:W-:Y:S02]  /*2d7a0*/  UIADD3 UR5, -UR4, URZ, URZ ;  /* 0x0000003f04057290 */ /* 0x000fe4000fffe13f */
[----:B------:R-:W-:Y:S02]  /*2d7b0*/  UIMAD UR41, UR24, UR4, UR41 ;  /* 0x00000004182972a4 */ /* 0x000fe4000f8e0229 */
[----:B------:R-:W-:-:S02]  /*2d7c0*/  ULOP3.LUT UR16, UR16, UR20, URZ, 0xc0, !UPT ;  /* 0x0000001410107292 */ /* 0x000fc4000f8ec03f */
[----:B------:R-:W-:Y:S02]  /*2d7d0*/  @UP0 UIMAD UR21, UR25, UR19, UR18 ;  /* 0x00000013191502a4 */ /* 0x000fe4000f8e0212 */
[----:B------:R-:W-:-:S03]  /*2d7e0*/  UIMAD UR4, UR5, UR23, UR17 ;  /* 0x00000017050472a4 */ /* 0x000fc6000f8e0211 */
[----:B------:R-:W-:Y:S01]  /*2d7f0*/  ULDC UR5, c[0x0][0x610] ;  /* 0x0001840000057ab9 */ /* 0x000fe20000000800 */
[----:B------:R-:W-:Y:S02]  /*2d800*/  UIMAD UR4, UR4, UR7, UR16 ;  /* 0x00000007040472a4 */ /* 0x000fe4000f8e0210 */
[----:B------:R-:W-:-:S04]  /*2d810*/  UIMAD UR41, UR41, UR5, UR21 ;  /* 0x00000005292972a4 */ /* 0x000fc8000f8e0215 */
[----:B------:R-:W-:Y:S02]  /*2d820*/  USEL UR42, UR4, UR41, !UP0 ;  /* 0x00000029042a7287 */ /* 0x000fe4000c000000 */
[----:B------:R-:W-:-:S12]  /*2d830*/  USEL UR41, UR41, UR4, !UP0 ;  /* 0x0000000429297287 */ /* 0x000fd8000c000000 */
.L_x_1180:
[----:B------:R-:W-:-:S13]  /*2d840*/  LOP3.LUT P0, RZ, R0, 0xff, RZ, 0xc0, !PT ;  /* 0x000000ff00ff7812 */ /* 0x000fda000780c0ff */
[----:B------:R-:W-:Y:S05]  /*2d850*/  @P0 BRA `(.L_x_1183) ;  /* 0xfffffd3c00100947 */ /* 0x000fea000383ffff */
[----:B------:R-:W-:Y:S05]  /*2d860*/  EXIT ;  /* 0x000000000000794d */ /* 0x000fea0003800000 */
.L_x_8:
[----:B------:R-:W2:Y:S01]  /*2d870*/  LDL R5, [R1+0x60c] ;  /* 0x00060c0001057983 */ /* 0x000ea20000100800 */
[----:B------:R-:W-:-:S03]  /*2d880*/  ULDC.64 UR4, c[0x0][0x650] ;  /* 0x0001940000047ab9 */ /* 0x000fc60000000a00 */
[----:B------:R-:W3:Y:S01]  /*2d890*/  LDL R4, [R1+0x608] ;  /* 0x0006080001047983 */ /* 0x000ee20000100800 */
[----:B0-----:R-:W-:Y:S01]  /*2d8a0*/  PRMT R0, RZ, 0x7610, R0 ;  /* 0x00007610ff007816 */ /* 0x001fe20000000000 */
[----:B------:R-:W-:Y:S02]  /*2d8b0*/  IMAD.MOV.U32 R3, RZ, RZ, -0x1 ;  /* 0xffffffffff037424 */ /* 0x000fe400078e00ff */
[----:B------:R-:W-:Y:S02]  /*2d8c0*/  IMAD.MOV.U32 R2, RZ, RZ, -0x1 ;  /* 0xffffffffff027424 */ /* 0x000fe400078e00ff */
[----:B------:R-:W-:Y:S01]  /*2d8d0*/  IMAD.MOV.U32 R11, RZ, RZ, -0x1 ;  /* 0xffffffffff0b7424 */ /* 0x000fe200078e00ff */
[----:B--2---:R-:W-:-:S04]  /*2d8e0*/  ISETP.GE.U32.AND P0, PT, R5, UR4, PT ;  /* 0x0000000405007c0c */ /* 0x004fc8000bf06070 */
[----:B---3--:R-:W-:-:S13]  /*2d8f0*/  ISETP.GE.U32.AND.EX P0, PT, R4, UR5, PT, P0 ;  /* 0x0000000504007c0c */ /* 0x008fda000bf06100 */
        /* <DEDUP_REMOVED lines=21> */
.L_x_1185:
[----:B------:R-:W-:Y:S01]  /*2da50*/  USHF.R.U64 UR4, UR14, UR19, UR15 ;  /* 0x000000130e047299 */ /* 0x000fe2000800120f */
[----:B------:R-:W-:Y:S01]  /*2da60*/  R2UR UR7, R4 ;  /* 0x00000000040772ca */ /* 0x000fe200000e0000 */
[----:B------:R-:W-:Y:S02]  /*2da70*/  USHF.R.U32.HI UR5, URZ, UR19, UR15 ;  /* 0x000000133f057299 */ /* 0x000fe4000801160f */
[----:B------:R-:W-:Y:S01]  /*2da80*/  UIADD3 UR13, UP0, URZ, -UR4, URZ ;  /* 0x800000043f0d7290 */ /* 0x000fe2000ff1e03f */
[----:B------:R-:W-:Y:S01]  /*2da90*/  ULDC.64 UR14, c[0x0][0x620] ;  /* 0x00018800000e7ab9 */ /* 0x000fe20000000a00 */
[----:B------:R-:W-:Y:S02]  /*2daa0*/  UMOV UR6, UR20 ;  /* 0x0000001400067c82 */ /* 0x000fe40008000000 */
[----:B------:R-:W-:Y:S02]  /*2dab0*/  UIADD3.X UR5, URZ, ~UR5, URZ, UP0, !UPT ;  /* 0x800000053f057290 */ /* 0x000fe400087fe43f */
[----:B------:R-:W-:-:S02]  /*2dac0*/  UISETP.NE.AND UP1, UPT, UR46, URZ, UPT ;  /* 0x0000003f2e00728c */ /* 0x000fc4000bf25270 */
[----:B------:R-:W-:Y:S02]  /*2dad0*/  UIMAD UR5, UR5, UR14, URZ ;  /* 0x0000000e050572a4 */ /* 0x000fe4000f8e023f */
[----:B------:R-:W-:Y:S02]  /*2dae0*/  UIMAD.WIDE.U32 UR6, UR13, UR14, UR6 ;  /* 0x0000000e0d0672a5 */ /* 0x000fe4000f8e0006 */
[----:B------:R-:W-:Y:S01]  /*2daf0*/  UIMAD UR5, UR13, UR15, UR5 ;  /* 0x0000000f0d0572a4 */ /* 0x000fe2000f8e0205 */
[----:B------:R-:W-:Y:S02]  /*2db00*/  ULDC UR14, c[0x0][0x608] ;  /* 0x00018200000e7ab9 */ /* 0x000fe40000000800 */
[----:B------:R-:W-:Y:S01]  /*2db10*/  ULDC UR13, c[0x0][0x618] ;  /* 0x00018600000d7ab9 */ /* 0x000fe20000000800 */
[----:B------:R-:W-:Y:S01]  /*2db20*/  UIADD3 UR5, UR7, UR5, URZ ;  /* 0x0000000507057290 */ /* 0x000fe2000fffe03f */
[----:B------:R-:W-:Y:S01]  /*2db30*/  ULDC UR22, c[0x0][0x658] ;  /* 0x0001960000167ab9 */ /* 0x000fe20000000800 */
[----:B------:R-:W-:-:S02]  /*2db40*/  @UP1 UIMAD UR8, UR11, UR12, UR10 ;  /* 0x0000000c0b0812a4 */ /* 0x000fc4000f8e020a */
[----:B------:R-:W-:Y:S02]  /*2db50*/  USHF.R.U64 UR17, UR6, UR13, UR5 ;  /* 0x0000000d06117299 */ /* 0x000fe40008001205 */
[----:B------:R-:W-:Y:S01]  /*2db60*/  USHF.R.U32.HI UR5, URZ, UR13, UR5 ;  /* 0x0000000d3f057299 */ /* 0x000fe20008011605 */
[----:B------:R-:W-:Y:S01]  /*2db70*/  ULDC.64 UR6, c[0x0][0x640] ;  /* 0x0001900000067ab9 */ /* 0x000fe20000000a00 */
[----:B------:R-:W-:Y:S01]  /*2db80*/  UMOV UR10, 0xffffffff ;  /* 0xffffffff000a7882 */ /* 0x000fe20000000000 */
[----:B------:R-:W-:Y:S01]  /*2db90*/  ISETP.NE.U32.AND P0, PT, RZ, UR6, PT ;  /* 0x00000006ff007c0c */ /* 0x000fe2000bf05070 */
[----:B------:R-:W-:Y:S02]  /*2dba0*/  USHF.R.U64 UR18, UR17, UR14, UR5 ;  /* 0x0000000e11127299 */ /* 0x000fe40008001205 */
[----:B------:R-:W-:Y:S01]  /*2dbb0*/  USHF.R.U32.HI UR5, URZ, UR14, UR5 ;  /* 0x0000000e3f057299 */ /* 0x000fe20008011605 */
[----:B------:R-:W-:Y:S01]  /*2dbc0*/  ISETP.NE.AND.EX P0, PT, RZ, UR7, PT, P0 ;  /* 0x00000007ff007c0c */ /* 0x000fe2000bf05300 */
[----:B------:R-:W-:-:S02]  /*2dbd0*/  USHF.L.U32 UR11, UR10, UR22, URZ ;  /* 0x000000160a0b7299 */ /* 0x000fc4000800063f */
[----:B------:R-:W-:Y:S01]  /*2dbe0*/  USHF.R.U64 UR19, UR18, UR22, UR5 ;  /* 0x0000001612137299 */ /* 0x000fe20008001205 */
[----:B------:R-:W-:Y:S01]  /*2dbf0*/  ULDC UR20, c[0x0][0x600] ;  /* 0x0001800000147ab9 */ /* 0x000fe20000000800 */
[----:B------:R-:W-:Y:S02]  /*2dc00*/  USHF.R.U32.HI UR10, URZ, UR22, UR5 ;  /* 0x000000163f0a7299 */ /* 0x000fe40008011605 */
[----:B------:R-:W-:Y:S02]  /*2dc10*/  UIADD3 UR21, UR20, -0x1, URZ ;  /* 0xffffffff14157890 */ /* 0x000fe4000fffe03f */
[----:B------:R-:W-:Y:S01]  /*2dc20*/  ULOP3.LUT UR26, URZ, UR11, URZ, 0x33, !UPT ;  /* 0x0000000b3f1a7292 */ /* 0x000fe2000f8e333f */
        /* <DEDUP_REMOVED lines=17> */
.L_x_1186:
[----:B------:R-:W-:Y:S01]  /*2dd40*/  USHF.R.U64 UR6, UR5, UR23, UR10 ;  /* 0x0000001705067299 */ /* 0x000fe2000800120a */
[----:B------:R-:W-:Y:S01]  /*2dd50*/  IMAD.MOV.U32 R0, RZ, RZ, 0x1 ;  /* 0x00000001ff007424 */ /* 0x000fe200078e00ff */
[----:B------:R-:W-:Y:S01]  /*2dd60*/  USHF.L.U32 UR25, UR25, UR22, URZ ;  /* 0x0000001619197299 */ /* 0x000fe2000800063f */
[----:B------:R-:W-:Y:S01]  /*2dd70*/  IMAD.U32 R11, RZ, RZ, UR4 ;  /* 0x00000004ff0b7e24 */ /* 0x000fe2000f8e00ff */
[----:B------:R-:W-:Y:S02]  /*2dd80*/  ULOP3.LUT UR5, UR18, UR26, URZ, 0xc0, !UPT ;  /* 0x0000001a12057292 */ /* 0x000fe4000f8ec03f */
[----:B------:R-:W-:Y:S02]  /*2dd90*/  UIADD3 UR7, -UR6, URZ, URZ ;  /* 0x0000003f06077290 */ /* 0x000fe4000fffe13f */
[----:B------:R-:W-:Y:S02]  /*2dda0*/  UIMAD UR6, UR25, UR6, UR5 ;  /* 0x00000006190672a4 */ /* 0x000fe4000f8e0205 */
[----:B------:R-:W-:-:S02]  /*2ddb0*/  ULOP3.LUT UR17, UR17, UR21, URZ, 0xc0, !UPT ;  /* 0x0000001511117292 */ /* 0x000fc4000f8ec03f */
[----:B------:R-:W-:Y:S02]  /*2ddc0*/  UIMAD UR5, UR7, UR24, UR19 ;  /* 0x00000018070572a4 */ /* 0x000fe4000f8e0213 */
[----:B------:R-:W-:Y:S01]  /*2ddd0*/  UISETP.NE.AND UP0, UPT, UR46, URZ, UPT ;  /* 0x0000003f2e00728c */ /* 0x000fe2000bf05270 */
[----:B------:R-:W-:Y:S01]  /*2dde0*/  ULDC UR7, c[0x0][0x610] ;  /* 0x0001840000077ab9 */ /* 0x000fe20000000800 */
[----:B------:R-:W-:Y:S02]  /*2ddf0*/  UIMAD UR5, UR5, UR20, UR17 ;  /* 0x00000014050572a4 */ /* 0x000fe4000f8e0211 */
[----:B------:R-:W-:-:S04]  /*2de00*/  UIMAD UR8, UR6, UR7, UR8 ;  /* 0x00000007060872a4 */ /* 0x000fc8000f8e0208 */
[----:B------:R-:W-:Y:S02]  /*2de10*/  USEL UR6, UR5, UR8, !UP0 ;  /* 0x0000000805067287 */ /* 0x000fe4000c000000 */
[----:B------:R-:W-:-:S04]  /*2de20*/  USEL UR8, UR8, UR5, !UP0 ;  /* 0x0000000508087287 */ /* 0x000fc8000c000000 */
[----:B------:R-:W-:Y:S02]  /*2de30*/  IMAD.U32 R2, RZ, RZ, UR6 ;  /* 0x00000006ff027e24 */ /* 0x000fe4000f8e00ff */
[----:B------:R-:W-:-:S07]  /*2de40*/  IMAD.U32 R3, RZ, RZ, UR8 ;  /* 0x00000008ff037e24 */ /* 0x000fce000f8e00ff */
.L_x_1184:
[----:B------:R-:W-:-:S08]  /*2de50*/  NOP ;  /* 0x0000000000007918 */ /* 0x000fd00000000000 */
[----:B-1----:R-:W0:-:S00]  /*2de60*/  USETMAXREG.DEALLOC.CTAPOOL 0x18 ;  /* 0x00000018000079c8 */ /* 0x002e0000080e0500 */
[----:B------:R-:W-:-:S13]  /*2de70*/  ISETP.NE.AND P0, PT, RZ, UR9, PT ;  /* 0x00000009ff007c0c */ /* 0x000fda000bf05270 */
[----:B------:R-:W-:Y:S05]  /*2de80*/  @P0 EXIT ;  /* 0x000000000000094d */ /* 0x000fea0003800000 */
[----:B0-----:R-:W-:Y:S01]  /*2de90*/  LOP3.LUT P0, RZ, R0, 0xff, RZ, 0xc0, !PT ;  /* 0x000000ff00ff7812 */ /* 0x001fe2000780c0ff */
[----:B------:R-:W-:Y:S02]  /*2dea0*/  IMAD.MOV.U32 R6, RZ, RZ, 0x1 ;  /* 0x00000001ff067424 */ /* 0x000fe400078e00ff */
[----:B------:R-:W-:-:S10]  /*2deb0*/  IMAD.MOV.U32 R7, RZ, RZ, RZ ;  /* 0x000000ffff077224 */ /* 0x000fd400078e00ff */
[----:B------:R-:W-:Y:S05]  /*2dec0*/  @!P0 BRA `(.L_x_1187) ;  /* 0x0000000c006c8947 */ /* 0x000fea0003800000 */
[----:B------:R-:W0:Y:S01]  /*2ded0*/  LDC R0, c[0x0][0x28c] ;  /* 0x0000a300ff007b82 */ /* 0x000e220000000800 */
[----:B------:R-:W1:Y:S01]  /*2dee0*/  S2R R9, SR_CgaCtaId ;  /* 0x0000000000097919 */ /* 0x000e620000008800 */
[----:B------:R-:W-:Y:S01]  /*2def0*/  ULDC UR5, c[0x0][0x658] ;  /* 0x0001960000057ab9 */ /* 0x000fe20000000800 */
[----:B------:R-:W-:Y:S01]  /*2df00*/  UMOV UR7, 0xffffffff ;  /* 0xffffffff00077882 */ /* 0x000fe20000000000 */
[----:B------:R-:W-:Y:S01]  /*2df10*/  ULDC UR6, c[0x0][0xc] ;  /* 0x0000030000067ab9 */ /* 0x000fe20000000800 */
[----:B------:R-:W-:Y:S01]  /*2df20*/  USHF.L.U32 UR9, UR7, UR5, URZ ;  /* 0x0000000507097299 */ /* 0x000fe2000800063f */
[----:B------:R-:W-:Y:S01]  /*2df30*/  BSSY B0, `(.L_x_1187) ;  /* 0x00000d4000007945 */ /* 0x000fe20003800000 */
[----:B------:R-:W-:Y:S01]  /*2df40*/  UMOV UR8, 0x1 ;  /* 0x0000000100087882 */ /* 0x000fe20000000000 */
[----:B------:R-:W-:Y:S01]  /*2df50*/  ULDC UR7, c[0x0][0x10] ;  /* 0x0000040000077ab9 */ /* 0x000fe20000000800 */
[----:B------:R-:W-:Y:S01]  /*2df60*/  USHF.L.U32 UR5, UR8, UR5, URZ ;  /* 0x0000000508057299 */ /* 0x000fe2000800063f */
[----:B------:R-:W-:Y:S01]  /*2df70*/  IMAD.MOV.U32 R8, RZ, RZ, 0x1 ;  /* 0x00000001ff087424 */ /* 0x000fe200078e00ff */
[----:B------:R-:W-:Y:S01]  /*2df80*/  UIMAD.WIDE.U32 UR6, UR6, UR7, URZ ;  /* 0x00000007060672a5 */ /* 0x000fe2000f8e003f */
[----:B------:R-:W-:Y:S01]  /*2df90*/  IMAD.MOV.U32 R6, RZ, RZ, 0x1 ;  /* 0x00000001ff067424 */ /* 0x000fe200078e00ff */
[----:B------:R-:W-:Y:S01]  /*2dfa0*/  ULDC UR8, c[0x0][0x14] ;  /* 0x0000050000087ab9 */ /* 0x000fe20000000800 */
[----:B------:R-:W-:Y:S01]  /*2dfb0*/  IMAD.MOV.U32 R7, RZ, RZ, RZ ;  /* 0x000000ffff077224 */ /* 0x000fe200078e00ff */
[----:B------:R-:W-:-:S02]  /*2dfc0*/  UIMAD.WIDE.U32 UR20, UR6, UR8, URZ ;  /* 0x00000008061472a5 */ /* 0x000fc4000f8e003f */
[----:B------:R-:W-:Y:S01]  /*2dfd0*/  UIMAD UR7, UR7, UR8, URZ ;  /* 0x00000008070772a4 */ /* 0x000fe2000f8e023f */
[----:B------:R-:W-:Y:S01]  /*2dfe0*/  ULDC UR4, c[0x0][0x600] ;  /* 0x0001800000047ab9 */ /* 0x000fe20000000800 */
[----:B------:R-:W-:Y:S02]  /*2dff0*/  ULOP3.LUT UR24, UR40, 0x2, URZ, 0xfc, !UPT ;  /* 0x0000000228187892 */ /* 0x000fe4000f8efc3f */
[----:B------:R-:W-:Y:S01]  /*2e000*/  UIADD3 UR4, UR4, -0x1, URZ ;  /* 0xffffffff04047890 */ /* 0x000fe2000fffe03f */
[----:B0-----:R-:W-:Y:S01]  /*2e010*/  VIADD R0, R0, 0xf ;  /* 0x0000000f00007836 */ /* 0x001fe20000000000 */
[----:B------:R-:W-:Y:S02]  /*2e020*/  ULOP3.LUT UR6, URZ, UR9, URZ, 0x33, !UPT ;  /* 0x000000093f067292 */ /* 0x000fe4000f8e333f */
[----:B------:R-:W-:Y:S02]  /*2e030*/  UIADD3 UR7, UR21, UR7, URZ ;  /* 0x0000000715077290 */ /* 0x000fe4000fffe03f */
[----:B------:R-:W-:Y:S01]  /*2e040*/  SHF.R.S32.HI R5, RZ, 0x1f, R0 ;  /* 0x0000001fff057819 */ /* 0x000fe20000011400 */
[----:B------:R-:W-:-:S03]  /*2e050*/  ULDC.64 UR22, c[0x0][0x198] ;  /* 0x0000660000167ab9 */ /* 0x000fc60000000a00 */
[----:B------:R-:W-:Y:S02]  /*2e060*/  LEA.HI R0, R5, R0, RZ, 0x4 ;  /* 0x0000000005007211 */ /* 0x000fe400078f20ff */
[----:B-1----:R-:W-:Y:S02]  /*2e070*/  LOP3.LUT R9, R9, 0x1, RZ, 0xc0, !PT ;  /* 0x0000000109097812 */ /* 0x002fe400078ec0ff */
[----:B------:R-:W-:-:S05]  /*2e080*/  SHF.R.S32.HI R0, RZ, 0x4, R0 ;  /* 0x00000004ff007819 */ /* 0x000fca0000011400 */
[----:B------:R-:W-:-:S07]  /*2e090*/  VIADD R16, R0, 0x1 ;  /* 0x0000000100107836 */ /* 0x000fce0000000000 */
.L_x_1198:
[----:B------:R-:W-:-:S03]  /*2e0a0*/  UMOV UR8, 0xffffffff ;  /* 0xffffffff00087882 */ /* 0x000fc60000000000 */
[----:B------:R-:W-:Y:S05]  /*2e0b0*/  BRA.DIV UR8, `(.L_x_1188) ;  /* 0x0000001208947947 */ /* 0x000fea000b800000 */
[----:B------:R-:W-:-:S13]  /*2e0c0*/  ELECT P6, URZ, PT ;  /* 0x00000000003f782f */ /* 0x000fda00038c0000 */
.L_x_1214:
[----:B------:R-:W0:Y:S01]  /*2e0d0*/  LDC R4, c[0x0][0x28c] ;  /* 0x0000a300ff047b82 */ /* 0x000e220000000800 */
[----:B------:R-:W-:Y:S01]  /*2e0e0*/  BSSY B1, `(.L_x_1189) ;  /* 0x000003c000017945 */ /* 0x000fe20003800000 */
[----:B0-----:R-:W-:-:S13]  /*2e0f0*/  ISETP.LT.OR P6, PT, R4, 0x1, !P6 ;  /* 0x000000010400780c */ /* 0x001fda00077c1670 */
[----:B------:R-:W-:Y:S05]  /*2e100*/  @P6 BRA `(.L_x_1190) ;  /* 0x0000000000e46947 */ /* 0x000fea0003800000 */
[----:B------:R-:W-:Y:S02]  /*2e110*/  IMAD R5, R2, 0x2, R9 ;  /* 0x0000000202057824 */ /* 0x000fe400078e0209 */
[----:B------:R-:W-:Y:S02]  /*2e120*/  IMAD R2, R3, 0x180, RZ ;  /* 0x0000018003027824 */ /* 0x000fe400078e02ff */
[----:B------:R-:W-:Y:S02]  /*2e130*/  IMAD R5, R5, 0xc0, RZ ;  /* 0x000000c005057824 */ /* 0x000fe400078e02ff */
[----:B------:R-:W-:Y:S02]  /*2e140*/  IMAD.MOV.U32 R12, RZ, RZ, RZ ;  /* 0x000000ffff0c7224 */ /* 0x000fe400078e00ff */
[----:B------:R-:W-:Y:S02]  /*2e150*/  IMAD.MOV.U32 R4, RZ, RZ, R16 ;  /* 0x000000ffff047224 */ /* 0x000fe400078e0010 */
[----:B------:R-:W-:-:S02]  /*2e160*/  IMAD.MOV.U32 R3, RZ, RZ, R6 ;  /* 0x000000ffff037224 */ /* 0x000fc400078e0006 */
[----:B------:R-:W-:-:S07]  /*2e170*/  IMAD.MOV.U32 R13, RZ, RZ, R7 ;  /* 0x000000ffff0d7224 */ /* 0x000fce00078e0007 */
.L_x_1193:
[----:B------:R-:W0:Y:S01]  /*2e180*/  S2R R15, SR_CgaCtaId ;  /* 0x00000000000f7919 */ /* 0x000e220000008800 */
[----:B------:R-:W-:Y:S02]  /*2e190*/  MOV R10, 0x400 ;  /* 0x00000400000a7802 */ /* 0x000fe40000000f00 */
[----:B------:R-:W-:Y:S02]  /*2e1a0*/  SHF.L.U32 R14, R3, 0x1f, RZ ;  /* 0x0000001f030e7819 */ /* 0x000fe400000006ff */
[----:B0-----:R-:W-:-:S05]  /*2e1b0*/  LEA R10, R15, R10, 0x18 ;  /* 0x0000000a0f0a7211 */ /* 0x001fca00078ec0ff */
[----:B------:R-:W-:-:S04]  /*2e1c0*/  IMAD R15, R13, 0x8, R10 ;  /* 0x000000080d0f7824 */ /* 0x000fc800078e020a */
[----:B------:R-:W0:Y:S02]  /*2e1d0*/  SYNCS.PHASECHK.TRANS64.TRYWAIT P0, [R15+URZ+0x48], R14 ;  /* 0x0000480e0f0075a7 */ /* 0x000e24000800017f */
[----:B0-----:R-:W-:Y:S05]  /*2e1e0*/  @!P0 BRA `(.L_x_1191) ;  /* 0x0000001000688947 */ /* 0x001fea0003800000 */
.L_x_1215:
[----:B------:R-:W1:Y:S01]  /*2e1f0*/  S2R R17, SR_TID.X ;  /* 0x0000000000117919 */ /* 0x000e620000002100 */
[----:B------:R-:W-:-:S04]  /*2e200*/  UPRMT UR8, UR24, 0x9910, URZ ;  /* 0x0000991018087896 */ /* 0x000fc8000800003f */
[----:B------:R-:W-:Y:S01]  /*2e210*/  UISETP.NE.AND UP0, UPT, UR8, 0x2, UPT ;  /* 0x000000020800788c */ /* 0x000fe2000bf05270 */
[----:B-1----:R-:W-:-:S13]  /*2e220*/  LOP3.LUT P0, RZ, R17, 0x7f, RZ, 0xc0, !PT ;  /* 0x0000007f11ff7812 */ /* 0x002fda000780c0ff */
[----:B0-----:R-:W0:Y:S02]  /*2e230*/  @!P0 LDC R14, c[0x0][0x500] ;  /* 0x00014000ff0e8b82 */ /* 0x001e240000000800 */
[----:B0-----:R0:W-:Y:S01]  /*2e240*/  @!P0 SYNCS.ARRIVE.TRANS64 RZ, [R15+URZ], R14 ;  /* 0x0000000e0fff89a7 */ /* 0x0011e2000800003f */
[----:B------:R-:W-:-:S13]  /*2e250*/  PLOP3.LUT P0, PT, PT, PT, UP0, 0x80, 0x0 ;  /* 0x000000000000781c */ /* 0x000fda0003f0f008 */
[----:B0-----:R-:W-:Y:S05]  /*2e260*/  @P0 BRA `(.L_x_1192) ;  /* 0x0000000000040947 */ /* 0x001fea0003800000 */
[----:B------:R-:W-:Y:S01]  /*2e270*/  BPT.TRAP 0x1 ;  /* 0x000000040000795c */ /* 0x000fe20000300000 */
.L_x_1192:
[----:B------:R-:W-:Y:S01]  /*2e280*/  R2UR UR9, R15 ;  /* 0x000000000f0972ca */ /* 0x000fe200000e0000 */
[C---:B------:R-:W-:Y:S01]  /*2e290*/  IMAD R15, R13.reuse, 0x2, R9 ;  /* 0x000000020d0f7824 */ /* 0x040fe200078e0209 */
[----:B------:R-:W-:Y:S01]  /*2e2a0*/  R2UR UR18, R2 ;  /* 0x00000000021272ca */ /* 0x000fe200000e0000 */
[--C-:B------:R-:W-:Y:S01]  /*2e2b0*/  IMAD R14, R13, 0x3000, R10.reuse ;  /* 0x000030000d0e7824 */ /* 0x100fe200078e020a */
[----:B------:R-:W-:Y:S01]  /*2e2c0*/  UIADD3 UR14, UP0, UR22, 0xf0, URZ ;  /* 0x000000f0160e7890 */ /* 0x000fe2000ff1e03f */
[----:B------:R-:W-:Y:S01]  /*2e2d0*/  IMAD R15, R15, 0xc00, RZ ;  /* 0x00000c000f0f7824 */ /* 0x000fe200078e02ff */
[----:B------:R-:W-:Y:S01]  /*2e2e0*/  R2UR UR10, R12 ;  /* 0x000000000c0a72ca */ /* 0x000fe200000e0000 */
[----:B------:R-:W-:Y:S01]  /*2e2f0*/  VIADD R4, R4, 0xffffffff ;  /* 0xffffffff04047836 */ /* 0x000fe20000000000 */
[----:B------:R-:W-:Y:S01]  /*2e300*/  R2UR UR8, R14 ;  /* 0x000000000e0872ca */ /* 0x000fe200000e0000 */
[----:B------:R-:W-:Y:S01]  /*2e310*/  IMAD R15, R15, 0x2, R10 ;  /* 0x000000020f0f7824 */ /* 0x000fe200078e020a */
[----:B------:R-:W-:Y:S01]  /*2e320*/  R2UR UR12, R11 ;  /* 0x000000000b0c72ca */ /* 0x000fe200000e0000 */
[----:B------:R-:W-:Y:S01]  /*2e330*/  UIADD3 UR26, UP1, UR22, 0x1f0, URZ ;  /* 0x000001f0161a7890 */ /* 0x000fe2000ff3e03f */
[----:B------:R-:W-:Y:S01]  /*2e340*/  R2UR UR19, R5 ;  /* 0x00000000051372ca */ /* 0x000fe200000e0000 */
[----:B------:R-:W-:Y:S01]  /*2e350*/  UIADD3.X UR15, URZ, UR23, URZ, UP0, !UPT ;  /* 0x000000173f0f7290 */ /* 0x000fe200087fe43f */
[----:B------:R-:W-:Y:S01]  /*2e360*/  R2UR UR11, R15 ;  /* 0x000000000f0b72ca */ /* 0x000fe200000e0000 */
[----:B------:R-:W-:Y:S01]  /*2e370*/  VIADD R13, R13, 0x1 ;  /* 0x000000010d0d7836 */ /* 0x000fe20000000000 */
[----:B------:R-:W-:Y:S01]  /*2e380*/  ISETP.GT.AND P1, PT, R4, 0x1, PT ;  /* 0x000000010400780c */ /* 0x000fe20003f24270 */
[----:B------:R-:W-:Y:S01]  /*2e390*/  UIADD3.X UR27, URZ, UR23, URZ, UP1, !UPT ;  /* 0x000000173f1b7290 */ /* 0x000fe20008ffe43f */
[----:B------:R-:W-:Y:S01]  /*2e3a0*/  VIADD R12, R12, 0x10 ;  /* 0x000000100c0c7836 */ /* 0x000fe20000000000 */
[----:B------:R-:W-:Y:S01]  /*2e3b0*/  UMOV UR16, 0x0 ;  /* 0x0000000000107882 */ /* 0x000fe20000000000 */
[----:B------:R-:W-:Y:S01]  /*2e3c0*/  UMOV UR17, 0x10000000 ;  /* 0x1000000000117882 */ /* 0x000fe20000000000 */
[----:B------:R-:W-:Y:S01]  /*2e3d0*/  UIADD3 UR8, UR8, 0x180, URZ ;  /* 0x0000018008087890 */ /* 0x000fe2000fffe03f */
[----:B------:R-:W-:Y:S01]  /*2e3e0*/  ISETP.NE.AND P0, PT, R13, 0x9, PT ;  /* 0x000000090d00780c */ /* 0x000fe20003f05270 */
[----:B------:R-:W-:-:S03]  /*2e3f0*/  UMOV UR25, 0x30000 ;  /* 0x0003000000197882 */ /* 0x000fc60000000000 */
[----:B------:R-:W-:Y:S01]  /*2e400*/  SEL R10, RZ, 0x1, P0 ;  /* 0x00000001ff0a7807 */ /* 0x000fe20000000000 */
[----:B------:R-:W-:Y:S01]  /*2e410*/  UIADD3 UR13, UR11, 0x1b180, URZ ;  /* 0x0001b1800b0d7890 */ /* 0x000fe2000fffe03f */
[----:B------:R-:W-:Y:S02]  /*2e420*/  SEL R13, R13, RZ, P0 ;  /* 0x000000ff0d0d7207 */ /* 0x000fe40000000000 */
[----:B------:R-:W-:Y:S01]  /*2e430*/  UMOV UR11, UR18 ;  /* 0x00000012000b7c82 */ /* 0x000fe20008000000 */
[----:B------:R-:W-:Y:S01]  /*2e440*/  LOP3.LUT R3, R3, R10, RZ, 0x3c, !PT ;  /* 0x0000000a03037212 */ /* 0x000fe200078e3cff */
[----:B------:R0:W-:Y:S02]  /*2e450*/  UTMALDG.3D [UR8], [UR14], desc[UR16] ;  /* 0x000010080e0075b4 */ /* 0x0001e40008011000 */
[----:B0-----:R-:W-:Y:S01]  /*2e460*/  UMOV UR8, UR13 ;  /* 0x0000000d00087c82 */ /* 0x001fe20008000000 */
[----:B------:R-:W-:Y:S02]  /*2e470*/  UMOV UR11, UR19 ;  /* 0x00000013000b7c82 */ /* 0x000fe40008000000 */
[----:B------:R0:W-:Y:S02]  /*2e480*/  UTMALDG.3D.MULTICAST [UR8], [UR26], UR25, desc[UR16] ;  /* 0x000010081a0073b4 */ /* 0x0001e40008011819 */
[----:B0-----:R-:W-:Y:S05]  /*2e490*/  @P1 BRA `(.L_x_1193) ;  /* 0xfffffffc00381947 */ /* 0x001fea000383ffff */
.L_x_1190:
[----:B------:R-:W-:Y:S05]  /*2e4a0*/  BSYNC B1 ;  /* 0x0000000000017941 */ /* 0x000fea0003800000 */
.L_x_1189:
[----:B------:R-:W2:Y:S01]  /*2e4b0*/  LDL.LU R15, [R1+0x608] ;  /* 0x00060800010f7983 */ /* 0x000ea20000300800 */
[----:B------:R-:W-:Y:S01]  /*2e4c0*/  LOP3.LUT P0, RZ, R8, 0xff, RZ, 0xc0, !PT ;  /* 0x000000ff08ff7812 */ /* 0x000fe2000780c0ff */
[C---:B------:R-:W-:Y:S01]  /*2e4d0*/  IMAD.IADD R4, R0.reuse, 0x1, R7 ;  /* 0x0000000100047824 */ /* 0x040fe200078e0207 */
[----:B------:R-:W-:Y:S01]  /*2e4e0*/  ULDC.64 UR8, c[0x0][0x650] ;  /* 0x0001940000087ab9 */ /* 0x000fe20000000a00 */
[----:B------:R-:W3:Y:S01]  /*2e4f0*/  LDL.LU R14, [R1+0x60c] ;  /* 0x00060c00010e7983 */ /* 0x000ee20000300800 */
[----:B------:R-:W-:Y:S01]  /*2e500*/  ISETP.GE.U32.AND P1, PT, R0, 0x9, PT ;  /* 0x000000090000780c */ /* 0x000fe20003f26070 */
[----:B------:R-:W-:Y:S01]  /*2e510*/  BSSY B1, `(.L_x_1194) ;  /* 0x0000073000017945 */ /* 0x000fe20003800000 */
[----:B------:R-:W-:Y:S01]  /*2e520*/  IMAD.MOV.U32 R11, RZ, RZ, -0x1 ;  /* 0xffffffffff0b7424 */ /* 0x000fe200078e00ff */
[----:B------:R-:W-:-:S06]  /*2e530*/  PRMT R8, RZ, 0x7610, R8 ;  /* 0x00007610ff087816 */ /* 0x000fcc0000000008 */
[----:B------:R-:W0:Y:S01]  /*2e540*/  @P0 S2R R3, SR_CgaCtaId ;  /* 0x0000000000030919 */ /* 0x000e220000008800 */
[----:B------:R-:W-:-:S04]  /*2e550*/  @P0 MOV R2, 0x400 ;  /* 0x0000040000020802 */ /* 0x000fc80000000f00 */
[----:B0-----:R-:W-:-:S04]  /*2e560*/  @P0 LEA R2, R3, R2, 0x18 ;  /* 0x0000000203020211 */ /* 0x001fc800078ec0ff */
[----:B------:R0:W-:Y:S01]  /*2e570*/  @P0 SYNCS.ARRIVE.TRANS64.A1T0 RZ, [R2+URZ+0xa8], RZ ;  /* 0x0000a8ff02ff09a7 */ /* 0x0001e2000810003f */
[----:B------:R-:W-:-:S04]  /*2e580*/  ISETP.GT.U32.AND P0, PT, R4, 0x8, PT ;  /* 0x000000080400780c */ /* 0x000fc80003f04070 */
[----:B------:R-:W-:Y:S01]  /*2e590*/  ISETP.LT.U32.AND P0, PT, R0, 0x9, P0 ;  /* 0x000000090000780c */ /* 0x000fe20000701070 */
[----:B0-----:R-:W-:-:S04]  /*2e5a0*/  IMAD.WIDE.U32 R2, R4, 0x38e38e39, RZ ;  /* 0x38e38e3904027825 */ /* 0x001fc800078e00ff */
[----:B------:R-:W-:Y:S01]  /*2e5b0*/  IMAD.MOV.U32 R2, RZ, RZ, -0x1 ;  /* 0xffffffffff027424 */ /* 0x000fe200078e00ff */
[----:B------:R-:W-:Y:S02]  /*2e5c0*/  SHF.R.U32.HI R5, RZ, 0x1, R3 ;  /* 0x00000001ff057819 */ /* 0x000fe40000011603 */
[----:B------:R-:W-:-:S03]  /*2e5d0*/  SEL R3, RZ, 0x1, !P0 ;  /* 0x00000001ff037807 */ /* 0x000fc60004000000 */
[--C-:B------:R-:W-:Y:S01]  /*2e5e0*/  IMAD R7, R5, -0x9, R4.reuse ;  /* 0xfffffff705077824 */ /* 0x100fe200078e0204 */
[----:B------:R-:W-:Y:S01]  /*2e5f0*/  LOP3.LUT R6, R6, R3, RZ, 0x3c, !PT ;  /* 0x0000000306067212 */ /* 0x000fe200078e3cff */
[----:B------:R-:W-:Y:S01]  /*2e600*/  IMAD.MOV.U32 R3, RZ, RZ, -0x1 ;  /* 0xffffffffff037424 */ /* 0x000fe200078e00ff */
[----:B------:R-:W-:Y:S02]  /*2e610*/  PRMT R4, RZ, 0x7610, R4 ;  /* 0x00007610ff047816 */ /* 0x000fe40000000004 */
[----:B------:R-:W-:Y:S02]  /*2e620*/  @P1 LOP3.LUT R6, R6, 0x1, R5, 0x78, !PT ;  /* 0x0000000106061812 */ /* 0x000fe400078e7805 */
[----:B---3--:R-:W-:-:S04]  /*2e630*/  IADD3 R14, P0, R14, UR20, RZ ;  /* 0x000000140e0e7c10 */ /* 0x008fc8000ff1e0ff */
[----:B--2---:R-:W-:Y:S01]  /*2e640*/  IADD3.X R15, R15, UR7, RZ, P0, !PT ;  /* 0x000000070f0f7c10 */ /* 0x004fe200087fe4ff */
[----:B------:R0:W-:Y:S01]  /*2e650*/  STL [R1+0x60c], R14 ;  /* 0x00060c0e01007387 */ /* 0x0001e20000100800 */
[----:B------:R-:W-:-:S03]  /*2e660*/  ISETP.GE.U32.AND P0, PT, R14, UR8, PT ;  /* 0x000000080e007c0c */ /* 0x000fc6000bf06070 */
[----:B------:R0:W-:Y:S01]  /*2e670*/  STL [R1+0x608], R15 ;  /* 0x0006080f01007387 */ /* 0x0001e20000100800 */
[----:B------:R-:W-:-:S13]  /*2e680*/  ISETP.GE.U32.AND.EX P0, PT, R15, UR9, PT, P0 ;  /* 0x000000090f007c0c */ /* 0x000fda000bf06100 */
[----:B0-----:R-:W-:Y:S05]  /*2e690*/  @P0 BRA `(.L_x_1195) ;  /* 0x0000000400680947 */ /* 0x001fea0003800000 */
[----:B------:R-:W0:Y:S01]  /*2e6a0*/  S2UR UR8, SR_CTAID.X ;  /* 0x00000000000879c3 */ /* 0x000e220000002500 */
[----:B------:R-:W-:Y:S01]  /*2e6b0*/  ULDC.64 UR10, c[0x0][0x628] ;  /* 0x00018a00000a7ab9 */ /* 0x000fe20000000a00 */
[----:B------:R-:W-:Y:S01]  /*2e6c0*/  ULDC UR9, c[0x0][0x150] ;  /* 0x0000540000097ab9 */ /* 0x000fe20000000800 */
[----:B------:R-:W-:Y:S01]  /*2e6d0*/  ISETP.NE.U32.AND P0, PT, RZ, UR10, PT ;  /* 0x0000000aff007c0c */ /* 0x000fe2000bf05070 */
[----:B------:R-:W-:Y:S01]  /*2e6e0*/  ULDC UR12, c[0x0][0x630] ;  /* 0x00018c00000c7ab9 */ /* 0x000fe20000000800 */
[----:B------:R-:W-:Y:S01]  /*2e6f0*/  ULDC UR14, c[0x0][0x154] ;  /* 0x00005500000e7ab9 */ /* 0x000fe20000000800 */
[----:B------:R-:W-:Y:S01]  /*2e700*/  IMAD.MOV.U32 R3, RZ, RZ, R15 ;  /* 0x000000ffff037224 */ /* 0x000fe200078e000f */
[----:B------:R-:W-:Y:S01]  /*2e710*/  ISETP.NE.AND.EX P0, PT, RZ, UR11, PT, P0 ;  /* 0x0000000bff007c0c */ /* 0x000fe2000bf05300 */
[----:B------:R-:W1:Y:S01]  /*2e720*/  S2UR UR13, SR_CTAID.Y ;  /* 0x00000000000d79c3 */ /* 0x000e620000002600 */
[----:B0-----:R-:W-:-:S05]  /*2e730*/  I2FP.F32.U32 R2, UR8 ;  /* 0x0000000800027c45 */ /* 0x001fca0008201000 */
[----:B------:R-:W-:Y:S01]  /*2e740*/  FMUL R10, R2, UR9 ;  /* 0x00000009020a7c20 */ /* 0x000fe20008400000 */
[----:B------:R-:W-:Y:S01]  /*2e750*/  IMAD.MOV.U32 R2, RZ, RZ, R14 ;  /* 0x000000ffff027224 */ /* 0x000fe200078e000e */
[----:B-1----:R-:W-:-:S04]  /*2e760*/  I2FP.F32.U32 R12, UR13 ;  /* 0x0000000d000c7c45 */ /* 0x002fc80008201000 */
[----:B------:R-:W0:Y:S01]  /*2e770*/  F2I.U32.TRUNC.NTZ R10, R10 ;  /* 0x0000000a000a7305 */ /* 0x000e22000020f000 */
[----:B------:R-:W-:Y:S05]  /*2e780*/  @!P0 BRA `(.L_x_1196) ;  /* 0x0000000000288947 */ /* 0x000fea0003800000 */
[----:B------:R-:W-:Y:S02]  /*2e790*/  ULDC UR9, c[0x0][0x634] ;  /* 0x00018d0000097ab9 */ /* 0x000fe40000000800 */
[----:B------:R-:W-:-:S05]  /*2e7a0*/  IADD3 R3, P0, R14, UR9, RZ ;  /* 0x000000090e037c10 */ /* 0x000fca000ff1e0ff */
[----:B------:R-:W-:-:S04]  /*2e7b0*/  IMAD.X R11, RZ, RZ, R15, P0 ;  /* 0x000000ffff0b7224 */ /* 0x000fc800000e060f */
[----:B------:R-:W-:-:S04]  /*2e7c0*/  IMAD.WIDE.U32 R4, R11, UR10, RZ ;  /* 0x0000000a0b047c25 */ /* 0x000fc8000f8e00ff */
[----:B------:R-:W-:-:S04]  /*2e7d0*/  IMAD.WIDE.U32 R4, P0, R3, UR11, R4 ;  /* 0x0000000b03047c25 */ /* 0x000fc8000f800004 */
[----:B------:R-:W-:-:S04]  /*2e7e0*/  IMAD.WIDE.U32 R2, R3, UR10, RZ ;  /* 0x0000000a03027c25 */ /* 0x000fc8000f8e00ff */
[----:B------:R-:W-:Y:S01]  /*2e7f0*/  IMAD.MOV.U32 R2, RZ, RZ, R5 ;  /* 0x000000ffff027224 */ /* 0x000fe200078e0005 */
[----:B------:R-:W-:Y:S01]  /*2e800*/  IADD3 RZ, P1, R3, R4, RZ ;  /* 0x0000000403ff7210 */ /* 0x000fe20007f3e0ff */
[----:B------:R-:W-:-:S04]  /*2e810*/  IMAD.X R3, RZ, RZ, RZ, P0 ;  /* 0x000000ffff037224 */ /* 0x000fc800000e06ff */
[----:B------:R-:W-:-:S08]  /*2e820*/  IMAD.WIDE.U32.X R2, R11, UR11, R2, P1 ;  /* 0x0000000b0b027c25 */ /* 0x000fd000088e0402 */
.L_x_1196:
[--C-:B------:R-:W-:Y:S01]  /*2e830*/  SHF.R.U64 R11, R2, UR12, R3.reuse ;  /* 0x0000000c020b7c19 */ /* 0x100fe20008001203 */
[----:B------:R-:W-:Y:S01]  /*2e840*/  ULDC.64 UR10, c[0x0][0x620] ;  /* 0x00018800000a7ab9 */ /* 0x000fe20000000a00 */
[----:B------:R-:W-:Y:S01]  /*2e850*/  SHF.R.U32.HI R2, RZ, UR12, R3 ;  /* 0x0000000cff027c19 */ /* 0x000fe20008011603 */
[----:B------:R-:W-:Y:S01]  /*2e860*/  FMUL R12, R12, UR14 ;  /* 0x0000000e0c0c7c20 */ /* 0x000fe20008400000 */
[----:B------:R-:W-:Y:S01]  /*2e870*/  IADD3 R13, P0, RZ, -R11, RZ ;  /* 0x8000000bff0d7210 */ /* 0x000fe20007f1e0ff */
[----:B------:R-:W-:Y:S01]  /*2e880*/  IMAD.MOV.U32 R3, RZ, RZ, R15 ;  /* 0x000000ffff037224 */ /* 0x000fe200078e000f */
[----:B------:R-:W-:Y:S01]  /*2e890*/  ULDC.64 UR14, c[0x0][0x640] ;  /* 0x00019000000e7ab9 */ /* 0x000fe20000000a00 */
[----:B0-----:R-:W-:Y:S02]  /*2e8a0*/  R2UR UR9, R10 ;  /* 0x000000000a0972ca */ /* 0x001fe400000e0000 */
[----:B------:R-:W-:Y:S01]  /*2e8b0*/  IMAD.X R2, RZ, RZ, ~R2, P0 ;  /* 0x000000ffff027224 */ /* 0x000fe200000e0e02 */
[----:B------:R-:W0:Y:S01]  /*2e8c0*/  F2I.U32.TRUNC.NTZ R12, R12 ;  /* 0x0000000c000c7305 */ /* 0x000e22000020f000 */
[----:B------:R-:W-:-:S02]  /*2e8d0*/  ISETP.NE.U32.AND P0, PT, RZ, UR14, PT ;  /* 0x0000000eff007c0c */ /* 0x000fc4000bf05070 */
[----:B------:R-:W-:Y:S02]  /*2e8e0*/  IMAD R2, R2, UR10, RZ ;  /* 0x0000000a02027c24 */ /* 0x000fe4000f8e02ff */
[----:B------:R-:W-:Y:S02]  /*2e8f0*/  ISETP.NE.AND.EX P0, PT, RZ, UR15, PT, P0 ;  /* 0x0000000fff007c0c */ /* 0x000fe4000bf05300 */
[----:B------:R-:W-:Y:S02]  /*2e900*/  IMAD R5, R13, UR11, R2 ;  /* 0x0000000b0d057c24 */ /* 0x000fe4000f8e0202 */
[----:B------:R-:W-:-:S04]  /*2e910*/  IMAD.MOV.U32 R2, RZ, RZ, R14 ;  /* 0x000000ffff027224 */ /* 0x000fc800078e000e */
[----:B------:R-:W-:Y:S01]  /*2e920*/  IMAD.WIDE.U32 R2, R13, UR10, R2 ;  /* 0x0000000a0d027c25 */ /* 0x000fe2000f8e0002 */
[----:B------:R-:W-:Y:S01]  /*2e930*/  ULDC UR10, c[0x0][0x618] ;  /* 0x00018600000a7ab9 */ /* 0x000fe20000000800 */
[----:B0-----:R-:W-:Y:S02]  /*2e940*/  R2UR UR11, R12 ;  /* 0x000000000c0b72ca */ /* 0x001fe400000e0000 */
[----:B------:R-:W-:-:S05]  /*2e950*/  IMAD.IADD R3, R3, 0x1, R5 ;  /* 0x0000000103037824 */ /* 0x000fca00078e0205 */
[--C-:B------:R-:W-:Y:S02]  /*2e960*/  SHF.R.U64 R10, R2, UR10, R3.reuse ;  /* 0x0000000a020a7c19 */ /* 0x100fe40008001203 */
[----:B------:R-:W-:Y:S01]  /*2e970*/  SHF.R.U32.HI R3, RZ, UR10, R3 ;  /* 0x0000000aff037c19 */ /* 0x000fe20008011603 */
[----:B------:R-:W-:-:S03]  /*2e980*/  ULDC UR10, c[0x0][0x608] ;  /* 0x00018200000a7ab9 */ /* 0x000fc60000000800 */
[--C-:B------:R-:W-:Y:S02]  /*2e990*/  SHF.R.U64 R12, R10, UR10, R3.reuse ;  /* 0x0000000a0a0c7c19 */ /* 0x100fe40008001203 */
[----:B------:R-:W-:Y:S01]  /*2e9a0*/  SHF.R.U32.HI R3, RZ, UR10, R3 ;  /* 0x0000000aff037c19 */ /* 0x000fe20008011603 */
[----:B------:R-:W-:-:S03]  /*2e9b0*/  ULDC UR10, c[0x0][0x658] ;  /* 0x00019600000a7ab9 */ /* 0x000fc60000000800 */
[--C-:B------:R-:W-:Y:S02]  /*2e9c0*/  SHF.R.U64 R13, R12, UR10, R3.reuse ;  /* 0x0000000a0c0d7c19 */ /* 0x100fe40008001203 */
[----:B------:R-:W-:-:S03]  /*2e9d0*/  SHF.R.U32.HI R14, RZ, UR10, R3 ;  /* 0x0000000aff0e7c19 */ /* 0x000fc60008011603 */
[----:B------:R-:W-:Y:S02]  /*2e9e0*/  IMAD.MOV.U32 R2, RZ, RZ, R13 ;  /* 0x000000ffff027224 */ /* 0x000fe400078e000d */
[----:B------:R-:W-:Y:S01]  /*2e9f0*/  IMAD.MOV.U32 R3, RZ, RZ, R14 ;  /* 0x000000ffff037224 */ /* 0x000fe200078e000e */
[----:B------:R-:W-:Y:S06]  /*2ea00*/  @!P0 BRA `(.L_x_1197) ;  /* 0x0000000000288947 */ /* 0x000fec0003800000 */
        /* <DEDUP_REMOVED lines=10> */
.L_x_1197:
[----:B------:R-:W-:Y:S01]  /*2eab0*/  ULDC UR10, c[0x0][0x648] ;  /* 0x00019200000a7ab9 */ /* 0x000fe20000000800 */
[----:B------:R-:W-:Y:S01]  /*2eac0*/  UISETP.NE.AND UP0, UPT, UR46, URZ, UPT ;  /* 0x0000003f2e00728c */ /* 0x000fe2000bf05270 */
[----:B------:R-:W-:Y:S01]  /*2ead0*/  SHF.R.U64 R3, R2, UR10, R3 ;  /* 0x0000000a02037c19 */ /* 0x000fe20008001203 */
[----:B------:R-:W-:Y:S01]  /*2eae0*/  ULDC UR10, c[0x0][0x638] ;  /* 0x00018e00000a7ab9 */ /* 0x000fe20000000800 */
[----:B------:R-:W-:Y:S01]  /*2eaf0*/  UIADD3 UR11, -UR11, URZ, URZ ;  /* 0x0000003f0b0b7290 */ /* 0x000fe2000fffe13f */
[----:B------:R-:W-:Y:S02]  /*2eb00*/  LOP3.LUT R12, R12, UR6, RZ, 0xc0, !PT ;  /* 0x000000060c0c7c12 */ /* 0x000fe4000f8ec0ff */
[----:B------:R-:W-:Y:S01]  /*2eb10*/  IMAD.MOV R2, RZ, RZ, -R3 ;  /* 0x000000ffff027224 */ /* 0x000fe200078e0a03 */
[----:B------:R-:W-:Y:S02]  /*2eb20*/  LOP3.LUT R4, R10, UR4, RZ, 0xc0, !PT ;  /* 0x000000040a047c12 */ /* 0x000fe4000f8ec0ff */
[----:B------:R-:W-:Y:S01]  /*2eb30*/  IMAD R12, R3, UR5, R12 ;  /* 0x00000005030c7c24 */ /* 0x000fe2000f8e020c */
[----:B------:R-:W-:Y:S01]  /*2eb40*/  PLOP3.LUT P0, PT, PT, PT, UP0, 0x40, 0x0 ;  /* 0x000000000000781c */ /* 0x000fe20003f0e808 */
[----:B------:R-:W-:Y:S01]  /*2eb50*/  IMAD R13, R2, UR10, R13 ;  /* 0x0000000a020d7c24 */ /* 0x000fe2000f8e020d */
[----:B------:R-:W-:Y:S01]  /*2eb60*/  UIADD3 UR10, -UR9, URZ, URZ ;  /* 0x0000003f090a7290 */ /* 0x000fe2000fffe13f */
[----:B------:R-:W-:-:S02]  /*2eb70*/  PLOP3.LUT P1, PT, PT, PT, UP0, 0x40, 0x0 ;  /* 0x000000000000781c */ /* 0x000fc40003f2e808 */
[----:B------:R-:W-:Y:S02]  /*2eb80*/  ULDC UR9, c[0x0][0x144] ;  /* 0x0000510000097ab9 */ /* 0x000fe40000000800 */
[----:B------:R-:W-:-:S03]  /*2eb90*/  UIMAD UR8, UR9, UR10, UR8 ;  /* 0x0000000a090872a4 */ /* 0x000fc6000f8e0208 */
[----:B------:R-:W-:Y:S02]  /*2eba0*/  ULDC UR9, c[0x0][0x148] ;  /* 0x0000520000097ab9 */ /* 0x000fe40000000800 */
[----:B------:R-:W-:-:S03]  /*2ebb0*/  @UP0 UIMAD UR8, UR9, UR11, UR13 ;  /* 0x0000000b090802a4 */ /* 0x000fc6000f8e020d */
[----:B------:R-:W-:Y:S02]  /*2ebc0*/  ULDC UR9, c[0x0][0x600] ;  /* 0x0001800000097ab9 */ /* 0x000fe40000000800 */
[----:B------:R-:W-:Y:S02]  /*2ebd0*/  IMAD R4, R13, UR9, R4 ;  /* 0x000000090d047c24 */ /* 0x000fe4000f8e0204 */
[----:B------:R-:W-:Y:S01]  /*2ebe0*/  IMAD.U32 R3, RZ, RZ, UR8 ;  /* 0x00000008ff037e24 */ /* 0x000fe2000f8e00ff */
[----:B------:R-:W-:-:S03]  /*2ebf0*/  ULDC UR8, c[0x0][0x610] ;  /* 0x0001840000087ab9 */ /* 0x000fc60000000800 */
[----:B------:R-:W-:-:S05]  /*2ec00*/  IMAD R3, R12, UR8, R3 ;  /* 0x000000080c037c24 */ /* 0x000fca000f8e0203 */
[----:B------:R-:W-:Y:S02]  /*2ec10*/  SEL R2, R4, R3, P0 ;  /* 0x0000000304027207 */ /* 0x000fe40000000000 */
[----:B------:R-:W-:Y:S01]  /*2ec20*/  SEL R3, R3, R4, P1 ;  /* 0x0000000403037207 */ /* 0x000fe20000800000 */
[----:B------:R-:W-:-:S07]  /*2ec30*/  IMAD.MOV.U32 R4, RZ, RZ, 0x1 ;  /* 0x00000001ff047424 */ /* 0x000fce00078e00ff */
.L_x_1195:
[----:B------:R-:W-:Y:S05]  /*2ec40*/  BSYNC B1 ;  /* 0x0000000000017941 */ /* 0x000fea0003800000 */
.L_x_1194:
[----:B------:R-:W-:-:S13]  /*2ec50*/  LOP3.LUT P0, RZ, R4, 0xff, RZ, 0xc0, !PT ;  /* 0x000000ff04ff7812 */ /* 0x000fda000780c0ff */
[----:B------:R-:W-:Y:S05]  /*2ec60*/  @P0 BRA `(.L_x_1198) ;  /* 0xfffffff4000c0947 */ /* 0x000fea000383ffff */
[----:B------:R-:W-:Y:S05]  /*2ec70*/  BSYNC B0 ;  /* 0x0000000000007941 */ /* 0x000fea0003800000 */
.L_x_1187:
[----:B------:R-:W-:-:S03]  /*2ec80*/  UMOV UR8, 0xffffffff ;  /* 0xffffffff00087882 */ /* 0x000fc60000000000 */
[----:B------:R-:W-:Y:S05]  /*2ec90*/  BRA.DIV UR8, `(.L_x_1199) ;  /* 0x0000000608d07947 */ /* 0x000fea000b800000 */
[----:B------:R-:W-:-:S13]  /*2eca0*/  ELECT P6, URZ, PT ;  /* 0x00000000003f782f */ /* 0x000fda00038c0000 */
.L_x_1218:
[----:B------:R-:W-:Y:S04]  /*2ecb0*/  BSSY B0, `(.L_x_1200) ;  /* 0x0000059000007945 */ /* 0x000fe80003800000 */
[----:B------:R-:W-:Y:S05]  /*2ecc0*/  @!P6 BRA `(.L_x_1201) ;  /* 0x00000004005ce947 */ /* 0x000fea0003800000 */
[----:B------:R-:W-:-:S04]  /*2ecd0*/  ULOP3.LUT UR8, UR40, 0x2, URZ, 0xfc, !UPT ;  /* 0x0000000228087892 */ /* 0x000fc8000f8efc3f */
[----:B------:R-:W-:-:S06]  /*2ece0*/  UISETP.NE.AND UP0, UPT, UR8, 0x3, UPT ;  /* 0x000000030800788c */ /* 0x000fcc000bf05270 */
[----:B------:R-:W-:-:S13]  /*2ecf0*/  PLOP3.LUT P0, PT, PT, PT, UP0, 0x80, 0x0 ;  /* 0x000000000000781c */ /* 0x000fda0003f0f008 */
[----:B------:R-:W-:Y:S05]  /*2ed00*/  @!P0 BRA `(.L_x_1202) ;  /* 0x0000000000048947 */ /* 0x000fea0003800000 */
[----:B------:R-:W-:Y:S01]  /*2ed10*/  BPT.TRAP 0x1 ;  /* 0x000000040000795c */ /* 0x000fe20000300000 */
.L_x_1202:
[----:B------:R-:W0:Y:S01]  /*2ed20*/  S2R R3, SR_CgaCtaId ;  /* 0x0000000000037919 */ /* 0x000e220000008800 */
[----:B------:R-:W-:Y:S02]  /*2ed30*/  MOV R0, 0x400 ;  /* 0x0000040000007802 */ /* 0x000fe40000000f00 */
[----:B------:R-:W-:Y:S02]  /*2ed40*/  SHF.L.U32 R2, R6, 0x1f, RZ ;  /* 0x0000001f06027819 */ /* 0x000fe400000006ff */
[----:B0-----:R-:W-:-:S05]  /*2ed50*/  LEA R0, R3, R0, 0x18 ;  /* 0x0000000003007211 */ /* 0x001fca00078ec0ff */
[----:B------:R-:W-:-:S04]  /*2ed60*/  VIADD R0, R0, 0x48 ;  /* 0x0000004800007836 */ /* 0x000fc80000000000 */
[----:B------:R-:W-:-:S04]  /*2ed70*/  IMAD R3, R7, 0x8, R0 ;  /* 0x0000000807037824 */ /* 0x000fc800078e0200 */
[----:B------:R-:W0:Y:S02]  /*2ed80*/  SYNCS.PHASECHK.TRANS64.TRYWAIT P0, [R3+URZ], R2 ;  /* 0x00000002030075a7 */ /* 0x000e24000800017f */
[----:B0-----:R-:W-:Y:S05]  /*2ed90*/  @!P0 BRA `(.L_x_1203) ;  /* 0x0000000400b08947 */ /* 0x001fea0003800000 */
.L_x_1219:
[----:B------:R-:W-:-:S05]  /*2eda0*/  VIADD R7, R7, 0x1 ;  /* 0x0000000107077836 */ /* 0x000fca0000000000 */
[----:B------:R-:W-:-:S04]  /*2edb0*/  ISETP.NE.AND P0, PT, R7, 0x9, PT ;  /* 0x000000090700780c */ /* 0x000fc80003f05270 */
[----:B0-----:R-:W-:Y:S02]  /*2edc0*/  SEL R3, RZ, 0x1, P0 ;  /* 0x00000001ff037807 */ /* 0x001fe40000000000 */
[----:B------:R-:W-:Y:S02]  /*2edd0*/  SEL R7, R7, RZ, P0 ;  /* 0x000000ff07077207 */ /* 0x000fe40000000000 */
[----:B------:R-:W-:-:S03]  /*2ede0*/  LOP3.LUT R6, R6, R3, RZ, 0x3c, !PT ;  /* 0x0000000306067212 */ /* 0x000fc600078e3cff */
[----:B------:R-:W-:Y:S01]  /*2edf0*/  IMAD R3, R7, 0x8, R0 ;  /* 0x0000000807037824 */ /* 0x000fe200078e0200 */
[----:B------:R-:W-:-:S04]  /*2ee00*/  SHF.L.U32 R2, R6, 0x1f, RZ ;  /* 0x0000001f06027819 */ /* 0x000fc800000006ff */
[----:B------:R-:W0:Y:S02]  /*2ee10*/  SYNCS.PHASECHK.TRANS64.TRYWAIT P0, [R3+URZ], R2 ;  /* 0x00000002030075a7 */ /* 0x000e24000800017f */
[----:B0-----:R-:W-:Y:S05]  /*2ee20*/  @!P0 BRA `(.L_x_1204) ;  /* 0x0000000400a08947 */ /* 0x001fea0003800000 */
.L_x_1220:
[----:B0-----:R-:W-:-:S05]  /*2ee30*/  VIADD R2, R7, 0x1 ;  /* 0x0000000107027836 */ /* 0x001fca0000000000 */
[----:B------:R-:W-:-:S04]  /*2ee40*/  ISETP.NE.AND P0, PT, R2, 0x9, PT ;  /* 0x000000090200780c */ /* 0x000fc80003f05270 */
[----:B------:R-:W-:Y:S02]  /*2ee50*/  SEL R3, RZ, 0x1, P0 ;  /* 0x00000001ff037807 */ /* 0x000fe40000000000 */
[----:B------:R-:W-:Y:S02]  /*2ee60*/  SEL R5, R2, RZ, P0 ;  /* 0x000000ff02057207 */ /* 0x000fe40000000000 */
[----:B------:R-:W-:-:S03]  /*2ee70*/  LOP3.LUT R6, R6, R3, RZ, 0x3c, !PT ;  /* 0x0000000306067212 */ /* 0x000fc600078e3cff */
[----:B------:R-:W-:Y:S01]  /*2ee80*/  IMAD R3, R5, 0x8, R0 ;  /* 0x0000000805037824 */ /* 0x000fe200078e0200 */
[----:B------:R-:W-:-:S04]  /*2ee90*/  SHF.L.U32 R2, R6, 0x1f, RZ ;  /* 0x0000001f06027819 */ /* 0x000fc800000006ff */
[----:B------:R-:W0:Y:S02]  /*2eea0*/  SYNCS.PHASECHK.TRANS64.TRYWAIT P0, [R3+URZ], R2 ;  /* 0x00000002030075a7 */ /* 0x000e24000800017f */
[----:B0-----:R-:W-:Y:S05]  /*2eeb0*/  @!P0 BRA `(.L_x_1205) ;  /* 0x0000000400908947 */ /* 0x001fea0003800000 */
.L_x_1221:
        /* <DEDUP_REMOVED lines=9> */
.L_x_1222:
        /* <DEDUP_REMOVED lines=9> */
.L_x_1223:
        /* <DEDUP_REMOVED lines=9> */
.L_x_1224:
        /* <DEDUP_REMOVED lines=9> */
.L_x_1225:
        /* <DEDUP_REMOVED lines=9> */
.L_x_1226:
[----:B0-----:R-:W-:-:S05]  /*2f190*/  VIADD R2, R5, 0x1 ;  /* 0x0000000105027836 */ /* 0x001fca0000000000 */
[----:B------:R-:W-:-:S04]  /*2f1a0*/  ISETP.NE.AND P0, PT, R2, 0x9, PT ;  /* 0x000000090200780c */ /* 0x000fc80003f05270 */
[----:B------:R-:W-:Y:S02]  /*2f1b0*/  SEL R4, RZ, 0x1, P0 ;  /* 0x00000001ff047807 */ /* 0x000fe40000000000 */
[----:B------:R-:W-:Y:S02]  /*2f1c0*/  SEL R3, R2, RZ, P0 ;  /* 0x000000ff02037207 */ /* 0x000fe40000000000 */
[----:B------:R-:W-:-:S03]  /*2f1d0*/  LOP3.LUT R4, R7, R4, RZ, 0x3c, !PT ;  /* 0x0000000407047212 */ /* 0x000fc600078e3cff */
[----:B------:R-:W-:Y:S01]  /*2f1e0*/  IMAD R3, R3, 0x8, R0 ;  /* 0x0000000803037824 */ /* 0x000fe200078e0200 */
[----:B------:R-:W-:-:S07]  /*2f1f0*/  SHF.L.U32 R0, R4, 0x1f, RZ ;  /* 0x0000001f04007819 */ /* 0x000fce00000006ff */
.L_x_1211:
[----:B0-----:R0:W1:Y:S02]  /*2f200*/  SYNCS.PHASECHK.TRANS64.TRYWAIT P0, [R3+URZ], R0 ;  /* 0x00000000030075a7 */ /* 0x001064000800017f */
[----:B-1----:R-:W-:Y:S05]  /*2f210*/  @!P0 NANOSLEEP.SYNCS 0x989680 ;  /* 0x009896800000895d */ /* 0x002fea0003900000 */
[----:B------:R-:W1:Y:S02]  /*2f220*/  @!P0 SYNCS.PHASECHK.TRANS64 P0, [R3+URZ], R0 ;  /* 0x00000000030085a7 */ /* 0x000e64000800007f */
[----:B-1----:R-:W-:Y:S05]  /*2f230*/  @!P0 BRA `(.L_x_1211) ;  /* 0xfffffffc00f08947 */ /* 0x002fea000383ffff */
.L_x_1201:
[----:B------:R-:W-:Y:S05]  /*2f240*/  BSYNC B0 ;  /* 0x0000000000007941 */ /* 0x000fea0003800000 */
.L_x_1200:
[----:B------:R-:W-:Y:S05]  /*2f250*/  EXIT ;  /* 0x000000000000794d */ /* 0x000fea0003800000 */
.L_x_22:
[----:B-1----:R1:W2:Y:S02]  /*2f260*/  SYNCS.PHASECHK.TRANS64.TRYWAIT P1, [R3+URZ], R0 ;  /* 0x00000000030075a7 */ /* 0x0022a4000802017f */
[----:B--2---:R-:W-:Y:S05]  /*2f270*/  @!P1 NANOSLEEP.SYNCS 0x989680 ;  /* 0x009896800000995d */ /* 0x004fea0003900000 */
[----:B------:R-:W2:Y:S02]  /*2f280*/  @!P1 SYNCS.PHASECHK.TRANS64 P1, [R3+URZ], R0 ;  /* 0x00000000030095a7 */ /* 0x000ea4000802007f */
[----:B--2---:R-:W-:Y:S05]  /*2f290*/  @!P1 BRA `(.L_x_22) ;  /* 0xfffffffc00f09947 */ /* 0x004fea000383ffff */
[----:B------:R-:W-:Y:S05]  /*2f2a0*/  BRA `(.L_x_21) ;  /* 0xfffffd2400407947 */ /* 0x000fea000383ffff */
.L_x_27:
[----:B-1----:R-:W-:-:S04]  /*2f2b0*/  IMAD.U32 R7, RZ, RZ, UR4 ;  /* 0x00000004ff077e24 */ /* 0x002fc8000f8e00ff */
[----:B------:R1:W2:Y:S03]  /*2f2c0*/  SYNCS.PHASECHK.TRANS64.TRYWAIT P1, [R7+URZ], R5 ;  /* 0x00000005070075a7 */ /* 0x0002a6000802017f */
[----:B--2---:R-:W-:Y:S05]  /*2f2d0*/  @!P1 NANOSLEEP.SYNCS 0x989680 ;  /* 0x009896800000995d */ /* 0x004fea0003900000 */
[----:B------:R-:W2:Y:S02]  /*2f2e0*/  @!P1 SYNCS.PHASECHK.TRANS64 P1, [R7+URZ], R5 ;  /* 0x00000005070095a7 */ /* 0x000ea4000802007f */
[----:B--2---:R-:W-:Y:S05]  /*2f2f0*/  @!P1 BRA `(.L_x_27) ;  /* 0xfffffffc00ec9947 */ /* 0x004fea000383ffff */
[----:B------:R-:W-:Y:S05]  /*2f300*/  BRA `(.L_x_26) ;  /* 0xfffffd34002c7947 */ /* 0x000fea000383ffff */
.L_x_1188:
[----:B------:R-:W-:Y:S01]  /*2f310*/  BSSY B1, `(.L_x_1212) ;  /* 0x0000006000017945 */ /* 0x000fe20003800000 */
[----:B------:R-:W-:-:S07]  /*2f320*/  IMAD.MOV.U32 R15, RZ, RZ, -0x1 ;  /* 0xffffffffff0f7424 */ /* 0x000fce00078e00ff */
[----:B------:R-:W-:Y:S05]  /*2f330*/  WARPSYNC.COLLECTIVE R15, `(.L_x_1213) ;  /* 0x000000000f0c7348 */ /* 0x000fea0003c00000 */
[----:B------:R-:W-:Y:S02]  /*2f340*/  ELECT P6, UR62, PT ;  /* 0x00000000003e782f */ /* 0x000fe400038c0000 */
[----:B------:R-:W-:Y:S01]  /*2f350*/  MOV R14, UR62 ;  /* 0x0000003e000e7c02 */ /* 0x000fe20008000f00 */
[----:B------:R-:W-:Y:S10]  /*2f360*/  ENDCOLLECTIVE ;  /* 0x000000000000791b */ /* 0x000ff40003800000 */
.L_x_1213:
[----:B------:R-:W-:Y:S05]  /*2f370*/  BSYNC B1 ;  /* 0x0000000000017941 */ /* 0x000fea0003800000 */
.L_x_1212:
[----:B------:R-:W-:Y:S05]  /*2f380*/  BRA `(.L_x_1214) ;  /* 0xffffffec00507947 */ /* 0x000fea000383ffff */
.L_x_1191:
[----:B0-----:R0:W1:Y:S02]  /*2f390*/  SYNCS.PHASECHK.TRANS64.TRYWAIT P0, [R15+URZ+0x48], R14 ;  /* 0x0000480e0f0075a7 */ /* 0x001064000800017f */
[----:B-1----:R-:W-:Y:S05]  /*2f3a0*/  @!P0 NANOSLEEP.SYNCS 0x989680 ;  /* 0x009896800000895d */ /* 0x002fea0003900000 */
[----:B------:R-:W1:Y:S02]  /*2f3b0*/  @!P0 SYNCS.PHASECHK.TRANS64 P0, [R15+URZ+0x48], R14 ;  /* 0x0000480e0f0085a7 */ /* 0x000e64000800007f */
[----:B-1----:R-:W-:Y:S05]  /*2f3c0*/  @!P0 BRA `(.L_x_1191) ;  /* 0xfffffffc00f08947 */ /* 0x002fea000383ffff */
[----:B------:R-:W-:Y:S05]  /*2f3d0*/  BRA `(.L_x_1215) ;  /* 0xffffffec00847947 */ /* 0x000fea000383ffff */
.L_x_1199:
[----:B------:R-:W-:Y:S01]  /*2f3e0*/  BSSY B0, `(.L_x_1216) ;  /* 0x0000006000007945 */ /* 0x000fe20003800000 */
[----:B------:R-:W-:-:S07]  /*2f3f0*/  IMAD.MOV.U32 R15, RZ, RZ, -0x1 ;  /* 0xffffffffff0f7424 */ /* 0x000fce00078e00ff */
[----:B------:R-:W-:Y:S05]  /*2f400*/  WARPSYNC.COLLECTIVE R15, `(.L_x_1217) ;  /* 0x000000000f0c7348 */ /* 0x000fea0003c00000 */
[----:B------:R-:W-:Y:S02]  /*2f410*/  ELECT P6, UR62, PT ;  /* 0x00000000003e782f */ /* 0x000fe400038c0000 */
[----:B------:R-:W-:Y:S01]  /*2f420*/  MOV R14, UR62 ;  /* 0x0000003e000e7c02 */ /* 0x000fe20008000f00 */
[----:B------:R-:W-:Y:S10]  /*2f430*/  ENDCOLLECTIVE ;  /* 0x000000000000791b */ /* 0x000ff40003800000 */
.L_x_1217:
[----:B------:R-:W-:Y:S05]  /*2f440*/  BSYNC B0 ;  /* 0x0000000000007941 */ /* 0x000fea0003800000 */
.L_x_1216:
[----:B------:R-:W-:Y:S05]  /*2f450*/  BRA `(.L_x_1218) ;  /* 0xfffffff800147947 */ /* 0x000fea000383ffff */
.L_x_1203:
[----:B0-----:R0:W1:Y:S02]  /*2f460*/  SYNCS.PHASECHK.TRANS64.TRYWAIT P0, [R3+URZ], R2 ;  /* 0x00000002030075a7 */ /* 0x001064000800017f */
[----:B-1----:R-:W-:Y:S05]  /*2f470*/  @!P0 NANOSLEEP.SYNCS 0x989680 ;  /* 0x009896800000895d */ /* 0x002fea0003900000 */
[----:B------:R-:W1:Y:S02]  /*2f480*/  @!P0 SYNCS.PHASECHK.TRANS64 P0, [R3+URZ], R2 ;  /* 0x00000002030085a7 */ /* 0x000e64000800007f */
[----:B-1----:R-:W-:Y:S05]  /*2f490*/  @!P0 BRA `(.L_x_1203) ;  /* 0xfffffffc00f08947 */ /* 0x002fea000383ffff */
[----:B------:R-:W-:Y:S05]  /*2f4a0*/  BRA `(.L_x_1219) ;  /* 0xfffffff8003c7947 */ /* 0x000fea000383ffff */
.L_x_1204:
[----:B0-----:R0:W1:Y:S02]  /*2f4b0*/  SYNCS.PHASECHK.TRANS64.TRYWAIT P0, [R3+URZ], R2 ;  /* 0x00000002030075a7 */ /* 0x001064000800017f */
[----:B-1----:R-:W-:Y:S05]  /*2f4c0*/  @!P0 NANOSLEEP.SYNCS 0x989680 ;  /* 0x009896800000895d */ /* 0x002fea0003900000 */
[----:B------:R-:W1:Y:S02]  /*2f4d0*/  @!P0 SYNCS.PHASECHK.TRANS64 P0, [R3+URZ], R2 ;  /* 0x00000002030085a7 */ /* 0x000e64000800007f */
[----:B-1----:R-:W-:Y:S05]  /*2f4e0*/  @!P0 BRA `(.L_x_1204) ;  /* 0xfffffffc00f08947 */ /* 0x002fea000383ffff */
[----:B------:R-:W-:Y:S05]  /*2f4f0*/  BRA `(.L_x_1220) ;  /* 0xfffffff8004c7947 */ /* 0x000fea000383ffff */
.L_x_1205:
[----:B0-----:R0:W1:Y:S02]  /*2f500*/  SYNCS.PHASECHK.TRANS64.TRYWAIT P0, [R3+URZ], R2 ;  /* 0x00000002030075a7 */ /* 0x001064000800017f */
[----:B-1----:R-:W-:Y:S05]  /*2f510*/  @!P0 NANOSLEEP.SYNCS 0x989680 ;  /* 0x009896800000895d */ /* 0x002fea0003900000 */
[----:B------:R-:W1:Y:S02]  /*2f520*/  @!P0 SYNCS.PHASECHK.TRANS64 P0, [R3+URZ], R2 ;  /* 0x00000002030085a7 */ /* 0x000e64000800007f */
[----:B-1----:R-:W-:Y:S05]  /*2f530*/  @!P0 BRA `(.L_x_1205) ;  /* 0xfffffffc00f08947 */ /* 0x002fea000383ffff */
[----:B------:R-:W-:Y:S05]  /*2f540*/  BRA `(.L_x_1221) ;  /* 0xfffffff8005c7947 */ /* 0x000fea000383ffff */
.L_x_1206:
[----:B0-----:R0:W1:Y:S02]  /*2f550*/  SYNCS.PHASECHK.TRANS64.TRYWAIT P0, [R3+URZ], R2 ;  /* 0x00000002030075a7 */ /* 0x001064000800017f */
[----:B-1----:R-:W-:Y:S05]  /*2f560*/  @!P0 NANOSLEEP.SYNCS 0x989680 ;  /* 0x009896800000895d */ /* 0x002fea0003900000 */
[----:B------:R-:W1:Y:S02]  /*2f570*/  @!P0 SYNCS.PHASECHK.TRANS64 P0, [R3+URZ], R2 ;  /* 0x00000002030085a7 */ /* 0x000e64000800007f */
[----:B-1----:R-:W-:Y:S05]  /*2f580*/  @!P0 BRA `(.L_x_1206) ;  /* 0xfffffffc00f08947 */ /* 0x002fea000383ffff */
[----:B------:R-:W-:Y:S05]  /*2f590*/  BRA `(.L_x_1222) ;  /* 0xfffffff8006c7947 */ /* 0x000fea000383ffff */
.L_x_1207:
[----:B0-----:R0:W1:Y:S02]  /*2f5a0*/  SYNCS.PHASECHK.TRANS64.TRYWAIT P0, [R3+URZ], R2 ;  /* 0x00000002030075a7 */ /* 0x001064000800017f */
[----:B-1----:R-:W-:Y:S05]  /*2f5b0*/  @!P0 NANOSLEEP.SYNCS 0x989680 ;  /* 0x009896800000895d */ /* 0x002fea0003900000 */
[----:B------:R-:W1:Y:S02]  /*2f5c0*/  @!P0 SYNCS.PHASECHK.TRANS64 P0, [R3+URZ], R2 ;  /* 0x00000002030085a7 */ /* 0x000e64000800007f */
[----:B-1----:R-:W-:Y:S05]  /*2f5d0*/  @!P0 BRA `(.L_x_1207) ;  /* 0xfffffffc00f08947 */ /* 0x002fea000383ffff */
[----:B------:R-:W-:Y:S05]  /*2f5e0*/  BRA `(.L_x_1223) ;  /* 0xfffffff8007c7947 */ /* 0x000fea000383ffff */
.L_x_1208:
[----:B0-----:R0:W1:Y:S02]  /*2f5f0*/  SYNCS.PHASECHK.TRANS64.TRYWAIT P0, [R3+URZ], R2 ;  /* 0x00000002030075a7 */ /* 0x001064000800017f */
[----:B-1----:R-:W-:Y:S05]  /*2f600*/  @!P0 NANOSLEEP.SYNCS 0x989680 ;  /* 0x009896800000895d */ /* 0x002fea0003900000 */
[----:B------:R-:W1:Y:S02]  /*2f610*/  @!P0 SYNCS.PHASECHK.TRANS64 P0, [R3+URZ], R2 ;  /* 0x00000002030085a7 */ /* 0x000e64000800007f */
[----:B-1----:R-:W-:Y:S05]  /*2f620*/  @!P0 BRA `(.L_x_1208) ;  /* 0xfffffffc00f08947 */ /* 0x002fea000383ffff */
[----:B------:R-:W-:Y:S05]  /*2f630*/  BRA `(.L_x_1224) ;  /* 0xfffffff8008c7947 */ /* 0x000fea000383ffff */
.L_x_1209:
[----:B0-----:R0:W1:Y:S02]  /*2f640*/  SYNCS.PHASECHK.TRANS64.TRYWAIT P0, [R3+URZ], R2 ;  /* 0x00000002030075a7 */ /* 0x001064000800017f */
[----:B-1----:R-:W-:Y:S05]  /*2f650*/  @!P0 NANOSLEEP.SYNCS 0x989680 ;  /* 0x009896800000895d */ /* 0x002fea0003900000 */
[----:B------:R-:W1:Y:S02]  /*2f660*/  @!P0 SYNCS.PHASECHK.TRANS64 P0, [R3+URZ], R2 ;  /* 0x00000002030085a7 */ /* 0x000e64000800007f */
[----:B-1----:R-:W-:Y:S05]  /*2f670*/  @!P0 BRA `(.L_x_1209) ;  /* 0xfffffffc00f08947 */ /* 0x002fea000383ffff */
[----:B------:R-:W-:Y:S05]  /*2f680*/  BRA `(.L_x_1225) ;  /* 0xfffffff8009c7947 */ /* 0x000fea000383ffff */
.L_x_1210:
[----:B0-----:R0:W1:Y:S02]  /*2f690*/  SYNCS.PHASECHK.TRANS64.TRYWAIT P0, [R3+URZ], R2 ;  /* 0x00000002030075a7 */ /* 0x001064000800017f */
[----:B-1----:R-:W-:Y:S05]  /*2f6a0*/  @!P0 NANOSLEEP.SYNCS 0x989680 ;  /* 0x009896800000895d */ /* 0x002fea0003900000 */
[----:B------:R-:W1:Y:S02]  /*2f6b0*/  @!P0 SYNCS.PHASECHK.TRANS64 P0, [R3+URZ], R2 ;  /* 0x00000002030085a7 */ /* 0x000e64000800007f */
[----:B-1----:R-:W-:Y:S05]  /*2f6c0*/  @!P0 BRA `(.L_x_1210) ;  /* 0xfffffffc00f08947 */ /* 0x002fea000383ffff */
[----:B------:R-:W-:Y:S05]  /*2f6d0*/  BRA `(.L_x_1226) ;  /* 0xfffffff800ac7947 */ /* 0x000fea000383ffff */
.L_x_1227:
[----:B------:R-:W-:-:S00]  /*2f6e0*/  BRA `(.L_x_1227) ;  /* 0xfffffffc00fc7947 */ /* 0x000fc0000383ffff */
[----:B------:R-:W-:-:S00]  /*2f6f0*/  NOP ;  /* 0x0000000000007918 */ /* 0x000fc00000000000 */
        /* <DEDUP_REMOVED lines=8> */
.L_x_1228:


//--------------------- .nv.global.init           --------------------------
	.section	.nv.global.init,"aw",@progbits
.nv.global.init:
	.type		$str$22,@object
	.size		$str$22,($str$23 - $str$22)
$str$22:
        /*0000*/ 	.byte	0x6b, 0x5f, 0x74, 0x69, 0x6c, 0x65, 0x5f, 0x63, 0x6f, 0x75, 0x6e, 0x74, 0x20, 0x3e, 0x3d, 0x20
        /*0010*/ 	.byte	0x31, 0x00
	.type		$str$23,@object
	.size		$str$23,(__unnamed_1 - $str$23)
$str$23:
        /*0012*/ 	.byte	0x2f, 0x74, 0x6d, 0x70, 0x2f, 0x63, 0x75, 0x74, 0x6c, 0x61, 0x73, 0x73, 0x5f, 0x73, 0x77, 0x65
        /*0022*/ 	.byte	0x65, 0x70, 0x5f, 0x73, 0x72, 0x63, 0x2f, 0x69, 0x6e, 0x63, 0x6c, 0x75, 0x64, 0x65, 0x2f, 0x63
        /*0032*/ 	.byte	0x75, 0x74, 0x6c, 0x61, 0x73, 0x73, 0x2f, 0x67, 0x65, 0x6d, 0x6d, 0x2f, 0x63, 0x6f, 0x6c, 0x6c
        /*0042*/ 	.byte	0x65, 0x63, 0x74, 0x69, 0x76, 0x65, 0x2f, 0x73, 0x6d, 0x39, 0x30, 0x5f, 0x6d, 0x6d, 0x61, 0x5f
        /*0052*/ 	.byte	0x74, 0x6d, 0x61, 0x5f, 0x67, 0x6d, 0x6d, 0x61, 0x5f, 0x73, 0x73, 0x5f, 0x77, 0x61, 0x72, 0x70
        /*0062*/ 	.byte	0x73, 0x70, 0x65, 0x63, 0x69, 0x61, 0x6c, 0x69, 0x7a, 0x65, 0x64, 0x2e, 0x68, 0x70, 0x70, 0x00
	.type		__unnamed_1,@object
	.size		__unnamed_1,(.L_0 - __unnamed_1)
__unnamed_1:
        /* <DEDUP_REMOVED lines=182> */
        /*0bd2*/ 	.byte	0x79, 0x5d, 0x00
.L_0:


//--------------------- .nv.shared._ZN7cutlass13device_kernelINS_4gemm6kernel13GemmUniversalIN4cute5tupleIJiiiiEEENS1_10collective13CollectiveMmaINS1_34MainloopSm90TmaGmmaWarpSpecializedILi9ENS5_IJNS4_1CILi2EEENSA_ILi1EEESC_EEENS1_35KernelTmaWarpSpecializedCooperativeEEENS5_IJNSA_ILi384EEESG_NSA_ILi16EEEEEENS_10bfloat16_tENS5_IJlSC_lEEESJ_SK_NS4_8TiledMMAINS4_8MMA_AtomIJNS4_4SM904GMMA28MMA_64x192x16_F32BF16BF16_SSILNSO_5MajorE0ELSQ_0ELNSO_7ScaleInE1ELSR_1EEEEEENS4_6LayoutISD_NS5_IJSC_NSA_ILi0EEESV_EEEEENS5_IJNS4_10UnderscoreESY_SY_EEEEENS4_13SM90_TMA_LOADENS4_14ComposedLayoutINS4_7SwizzleILi1ELi4ELi3EEENS4_18smem_ptr_flag_bitsILi16EEENSU_INS5_IJNSA_ILi8EEESH_EEENS5_IJSH_SC_EEEEEEEvNS4_8identityENS4_23SM90_TMA_LOAD_MULTICASTES1B_vS1C_EENS_8epilogue10collective6detail29Sm90TmaWarpSpecializedAdapterINS1G_15DefaultEpilogueISJ_SK_SK_NS1F_6thread17LinearCombinationISJ_Li1EffLNS1K_9ScaleType4KindE0ELNS_15FloatRoundStyleE2ESJ_EENS1_15EpilogueDefaultEEEEEvvEEEEvNT_6ParamsE --------------------------
	.section	.nv.shared._ZN7cutlass13device_kernelINS_4gemm6kernel13GemmUniversalIN4cute5tupleIJiiiiEEENS1_10collective13CollectiveMmaINS1_34MainloopSm90TmaGmmaWarpSpecializedILi9ENS5_IJNS4_1CILi2EEENSA_ILi1EEESC_EEENS1_35KernelTmaWarpSpecializedCooperativeEEENS5_IJNSA_ILi384EEESG_NSA_ILi16EEEEEENS_10bfloat16_tENS5_IJlSC_lEEESJ_SK_NS4_8TiledMMAINS4_8MMA_AtomIJNS4_4SM904GMMA28MMA_64x192x16_F32BF16BF16_SSILNSO_5MajorE0ELSQ_0ELNSO_7ScaleInE1ELSR_1EEEEEENS4_6LayoutISD_NS5_IJSC_NSA_ILi0EEESV_EEEEENS5_IJNS4_10UnderscoreESY_SY_EEEEENS4_13SM90_TMA_LOADENS4_14ComposedLayoutINS4_7SwizzleILi1ELi4ELi3EEENS4_18smem_ptr_flag_bitsILi16EEENSU_INS5_IJNSA_ILi8EEESH_EEENS5_IJSH_SC_EEEEEEEvNS4_8identityENS4_23SM90_TMA_LOAD_MULTICASTES1B_vS1C_EENS_8epilogue10collective6detail29Sm90TmaWarpSpecializedAdapterINS1G_15DefaultEpilogueISJ_SK_SK_NS1F_6thread17LinearCombinationISJ_Li1EffLNS1K_9ScaleType4KindE0ELNS_15FloatRoundStyleE2ESJ_EENS1_15EpilogueDefaultEEEEEvvEEEEvNT_6ParamsE,"aw",@nobits
	.sectionflags	@""
	.align	16
	.zero		1024


//--------------------- .nv.shared.reserved.0     --------------------------
	.section	.nv.shared.reserved.0,"aw",@nobits
	.weak		__nv_reservedSMEM_offset_0_alias
	.size		__nv_reservedSMEM_offset_0_alias, 0, 0
	.other		__nv_reservedSMEM_offset_0_alias,@"STO_CUDA_RESERVED_SHARED STV_DEFAULT"
__nv_reservedSMEM_offset_0_alias:
	.zero		0


//--------------------- .nv.global                --------------------------
	.section	.nv.global,"aw",@nobits
.nv.global:
	.type		_ZN40_INTERNAL_6ace841d_4_k_cu_31c5ed30_124604cute1_E,@object
	.size		_ZN40_INTERNAL_6ace841d_4_k_cu_31c5ed30_124604cute1_E,(_ZN40_INTERNAL_6ace841d_4_k_cu_31c5ed30_124604cuda3std3__45__cpo6cbeginE - _ZN40_INTERNAL_6ace841d_4_k_cu_31c5ed30_124604cute1_E)
_ZN40_INTERNAL_6ace841d_4_k_cu_31c5ed30_124604cute1_E:
	.zero		1
	.type		_ZN40_INTERNAL_6ace841d_4_k_cu_31c5ed30_124604cuda3std3__45__cpo6cbeginE,@object
	.size		_ZN40_INTERNAL_6ace841d_4_k_cu_31c5ed30_124604cuda3std3__45__cpo6cbeginE,(_ZN40_INTERNAL_6ace841d_4_k_cu_31c5ed30_124604cuda3std3__48in_placeE - _ZN40_INTERNAL_6ace841d_4_k_cu_31c5ed30_124604cuda3std3__45__cpo6cbeginE)
_ZN40_INTERNAL_6ace841d_4_k_cu_31c5ed30_124604cuda3std3__45__cpo6cbeginE:
	.zero		1
	.type		_ZN40_INTERNAL_6ace841d_4_k_cu_31c5ed30_124604cuda3std3__48in_placeE,@object
	.size		_ZN40_INTERNAL_6ace841d_4_k_cu_31c5ed30_124604cuda3std3__48in_placeE,(_ZN40_INTERNAL_6ace841d_4_k_cu_31c5ed30_124604cuda3std6ranges3__45__cpo9iter_moveE - _ZN40_INTERNAL_6ace841d_4_k_cu_31c5ed30_124604cuda3std3__48in_placeE)
_ZN40_INTERNAL_6ace841d_4_k_cu_31c5ed30_124604cuda3std3__48in_placeE:
	.zero		1
	.type		_ZN40_INTERNAL_6ace841d_4_k_cu_31c5ed30_124604cuda3std6ranges3__45__cpo9iter_moveE,@object
	.size		_ZN40_INTERNAL_6ace841d_4_k_cu_31c5ed30_124604cuda3std6ranges3__45__cpo9iter_moveE,(_ZN40_INTERNAL_6ace841d_4_k_cu_31c5ed30_124604cuda3std3__45__cpo5beginE - _ZN40_INTERNAL_6ace841d_4_k_cu_31c5ed30_124604cuda3std6ranges3__45__cpo9iter_moveE)
_ZN40_INTERNAL_6ace841d_4_k_cu_31c5ed30_124604cuda3std6ranges3__45__cpo9iter_moveE:
	.zero		1
	.type		_ZN40_INTERNAL_6ace841d_4_k_cu_31c5ed30_124604cuda3std3__45__cpo5beginE,@object
	.size		_ZN40_INTERNAL_6ace841d_4_k_cu_31c5ed30_124604cuda3std3__45__cpo5beginE,(_ZN40_INTERNAL_6ace841d_4_k_cu_31c5ed30_124604cuda3std3__442_GLOBAL__N__6ace841d_4_k_cu_31c5ed30_124606ignoreE - _ZN40_INTERNAL_6ace841d_4_k_cu_31c5ed30_124604cuda3std3__45__cpo5beginE)
_ZN40_INTERNAL_6ace841d_4_k_cu_31c5ed30_124604cuda3std3__45__cpo5beginE:
	.zero		1
	.type		_ZN40_INTERNAL_6ace841d_4_k_cu_31c5ed30_124604cuda3std3__442_GLOBAL__N__6ace841d_4_k_cu_31c5ed30_124606ignoreE,@object
	.size		_ZN40_INTERNAL_6ace841d_4_k_cu_31c5ed30_124604cuda3std3__442_GLOBAL__N__6ace841d_4_k_cu_31c5ed30_124606ignoreE,(_ZN40_INTERNAL_6ace841d_4_k_cu_31c5ed30_124604cute7productE - _ZN40_INTERNAL_6ace841d_4_k_cu_31c5ed30_124604cuda3std3__442_GLOBAL__N__6ace841d_4_k_cu_31c5ed30_124606ignoreE)
_ZN40_INTERNAL_6ace841d_4_k_cu_31c5ed30_124604cuda3std3__442_GLOBAL__N__6ace841d_4_k_cu_31c5ed30_124606ignoreE:
	.zero		1
	.type		_ZN40_INTERNAL_6ace841d_4_k_cu_31c5ed30_124604cute7productE,@object
	.size		_ZN40_INTERNAL_6ace841d_4_k_cu_31c5ed30_124604cute7productE,(_ZN40_INTERNAL_6ace841d_4_k_cu_31c5ed30_124604cuda3std3__45__cpo3endE - _ZN40_INTERNAL_6ace841d_4_k_cu_31c5ed30_124604cute7productE)
_ZN40_INTERNAL_6ace841d_4_k_cu_31c5ed30_124604cute7productE:
	.zero		1
	.type		_ZN40_INTERNAL_6ace841d_4_k_cu_31c5ed30_124604cuda3std3__45__cpo3endE,@object
	.size		_ZN40_INTERNAL_6ace841d_4_k_cu_31c5ed30_124604cuda3std3__45__cpo3endE,(_ZN40_INTERNAL_6ace841d_4_k_cu_31c5ed30_124604cuda3std3__419piecewise_constructE - _ZN40_INTERNAL_6ace841d_4_k_cu_31c5ed30_124604cuda3std3__45__cpo3endE)
_ZN40_INTERNAL_6ace841d_4_k_cu_31c5ed30_124604cuda3std3__45__cpo3endE:
	.zero		1
	.type		_ZN40_INTERNAL_6ace841d_4_k_cu_31c5ed30_124604cuda3std3__419piecewise_constructE,@object
	.size		_ZN40_INTERNAL_6ace841d_4_k_cu_31c5ed30_124604cuda3std3__419piecewise_constructE,(_ZN40_INTERNAL_6ace841d_4_k_cu_31c5ed30_124604cuda3std3__45__cpo4cendE - _ZN40_INTERNAL_6ace841d_4_k_cu_31c5ed30_124604cuda3std3__419piecewise_constructE)
_ZN40_INTERNAL_6ace841d_4_k_cu_31c5ed30_124604cuda3std3__419piecewise_constructE:
	.zero		1
	.type		_ZN40_INTERNAL_6ace841d_4_k_cu_31c5ed30_124604cuda3std3__45__cpo4cendE,@object
	.size		_ZN40_INTERNAL_6ace841d_4_k_cu_31c5ed30_124604cuda3std3__45__cpo4cendE,(_ZN40_INTERNAL_6ace841d_4_k_cu_31c5ed30_124604cuda3std6ranges3__45__cpo4swapE - _ZN40_INTERNAL_6ace841d_4_k_cu_31c5ed30_124604cuda3std3__45__cpo4cendE)
_ZN40_INTERNAL_6ace841d_4_k_cu_31c5ed30_124604cuda3std3__45__cpo4cendE:
	.zero		1
	.type		_ZN40_INTERNAL_6ace841d_4_k_cu_31c5ed30_124604cuda3std6ranges3__45__cpo4swapE,@object
	.size		_ZN40_INTERNAL_6ace841d_4_k_cu_31c5ed30_124604cuda3std6ranges3__45__cpo4swapE,(.L_8 - _ZN40_INTERNAL_6ace841d_4_k_cu_31c5ed30_124604cuda3std6ranges3__45__cpo4swapE)
_ZN40_INTERNAL_6ace841d_4_k_cu_31c5ed30_124604cuda3std6ranges3__45__cpo4swapE:
	.zero		1
.L_8:


//--------------------- .nv.constant0._ZN7cutlass13device_kernelINS_4gemm6kernel13GemmUniversalIN4cute5tupleIJiiiiEEENS1_10collective13CollectiveMmaINS1_34MainloopSm90TmaGmmaWarpSpecializedILi9ENS5_IJNS4_1CILi2EEENSA_ILi1EEESC_EEENS1_35KernelTmaWarpSpecializedCooperativeEEENS5_IJNSA_ILi384EEESG_NSA_ILi16EEEEEENS_10bfloat16_tENS5_IJlSC_lEEESJ_SK_NS4_8TiledMMAINS4_8MMA_AtomIJNS4_4SM904GMMA28MMA_64x192x16_F32BF16BF16_SSILNSO_5MajorE0ELSQ_0ELNSO_7ScaleInE1ELSR_1EEEEEENS4_6LayoutISD_NS5_IJSC_NSA_ILi0EEESV_EEEEENS5_IJNS4_10UnderscoreESY_SY_EEEEENS4_13SM90_TMA_LOADENS4_14ComposedLayoutINS4_7SwizzleILi1ELi4ELi3EEENS4_18smem_ptr_flag_bitsILi16EEENSU_INS5_IJNSA_ILi8EEESH_EEENS5_IJSH_SC_EEEEEEEvNS4_8identityENS4_23SM90_TMA_LOAD_MULTICASTES1B_vS1C_EENS_8epilogue10collective6detail29Sm90TmaWarpSpecializedAdapterINS1G_15DefaultEpilogueISJ_SK_SK_NS1F_6thread17LinearCombinationISJ_Li1EffLNS1K_9ScaleType4KindE0ELNS_15FloatRoundStyleE2ESJ_EENS1_15EpilogueDefaultEEEEEvvEEEEvNT_6ParamsE --------------------------
	.section	.nv.constant0._ZN7cutlass13device_kernelINS_4gemm6kernel13GemmUniversalIN4cute5tupleIJiiiiEEENS1_10collective13CollectiveMmaINS1_34MainloopSm90TmaGmmaWarpSpecializedILi9ENS5_IJNS4_1CILi2EEENSA_ILi1EEESC_EEENS1_35KernelTmaWarpSpecializedCooperativeEEENS5_IJNSA_ILi384EEESG_NSA_ILi16EEEEEENS_10bfloat16_tENS5_IJlSC_lEEESJ_SK_NS4_8TiledMMAINS4_8MMA_AtomIJNS4_4SM904GMMA28MMA_64x192x16_F32BF16BF16_SSILNSO_5MajorE0ELSQ_0ELNSO_7ScaleInE1ELSR_1EEEEEENS4_6LayoutISD_NS5_IJSC_NSA_ILi0EEESV_EEEEENS5_IJNS4_10UnderscoreESY_SY_EEEEENS4_13SM90_TMA_LOADENS4_14ComposedLayoutINS4_7SwizzleILi1ELi4ELi3EEENS4_18smem_ptr_flag_bitsILi16EEENSU_INS5_IJNSA_ILi8EEESH_EEENS5_IJSH_SC_EEEEEEEvNS4_8identityENS4_23SM90_TMA_LOAD_MULTICASTES1B_vS1C_EENS_8epilogue10collective6detail29Sm90TmaWarpSpecializedAdapterINS1G_15DefaultEpilogueISJ_SK_SK_NS1F_6thread17LinearCombinationISJ_Li1EffLNS1K_9ScaleType4KindE0ELNS_15FloatRoundStyleE2ESJ_EENS1_15EpilogueDefaultEEEEEvvEEEEvNT_6ParamsE,"a",@progbits
	.sectionflags	@""
	.align	4
.nv.constant0._ZN7cutlass13device_kernelINS_4gemm6kernel13GemmUniversalIN4cute5tupleIJiiiiEEENS1_10collective13CollectiveMmaINS1_34MainloopSm90TmaGmmaWarpSpecializedILi9ENS5_IJNS4_1CILi2EEENSA_ILi1EEESC_EEENS1_35KernelTmaWarpSpecializedCooperativeEEENS5_IJNSA_ILi384EEESG_NSA_ILi16EEEEEENS_10bfloat16_tENS5_IJlSC_lEEESJ_SK_NS4_8TiledMMAINS4_8MMA_AtomIJNS4_4SM904GMMA28MMA_64x192x16_F32BF16BF16_SSILNSO_5MajorE0ELSQ_0ELNSO_7ScaleInE1ELSR_1EEEEEENS4_6LayoutISD_NS5_IJSC_NSA_ILi0EEESV_EEEEENS5_IJNS4_10UnderscoreESY_SY_EEEEENS4_13SM90_TMA_LOADENS4_14ComposedLayoutINS4_7SwizzleILi1ELi4ELi3EEENS4_18smem_ptr_flag_bitsILi16EEENSU_INS5_IJNSA_ILi8EEESH_EEENS5_IJSH_SC_EEEEEEEvNS4_8identityENS4_23SM90_TMA_LOAD_MULTICASTES1B_vS1C_EENS_8epilogue10collective6detail29Sm90TmaWarpSpecializedAdapterINS1G_15DefaultEpilogueISJ_SK_SK_NS1F_6thread17LinearCombinationISJ_Li1EffLNS1K_9ScaleType4KindE0ELNS_15FloatRoundStyleE2ESJ_EENS1_15EpilogueDefaultEEEEEvvEEEEvNT_6ParamsE:
	.zero		1664


//--------------------- SYMBOLS --------------------------

	.type		.nv.reservedSmem.offset0,@object
	.size		.nv.reservedSmem.offset0,0x4
	.type		__assertfail,@function
